//
// Generated by NVIDIA NVVM Compiler
//
// Compiler Build ID: CL-36424714
// Cuda compilation tools, release 13.0, V13.0.88
// Based on NVVM 20.0.0
//

.version 9.0
.target sm_100
.address_size 64

	// .globl	_Z18_hhlpLinearForwardILi32EfEvPKT0_S2_S2_PS0_iii

.visible .entry _Z18_hhlpLinearForwardILi32EfEvPKT0_S2_S2_PS0_iii(
	.param .u64 .ptr .align 1 _Z18_hhlpLinearForwardILi32EfEvPKT0_S2_S2_PS0_iii_param_0,
	.param .u64 .ptr .align 1 _Z18_hhlpLinearForwardILi32EfEvPKT0_S2_S2_PS0_iii_param_1,
	.param .u64 .ptr .align 1 _Z18_hhlpLinearForwardILi32EfEvPKT0_S2_S2_PS0_iii_param_2,
	.param .u64 .ptr .align 1 _Z18_hhlpLinearForwardILi32EfEvPKT0_S2_S2_PS0_iii_param_3,
	.param .u32 _Z18_hhlpLinearForwardILi32EfEvPKT0_S2_S2_PS0_iii_param_4,
	.param .u32 _Z18_hhlpLinearForwardILi32EfEvPKT0_S2_S2_PS0_iii_param_5,
	.param .u32 _Z18_hhlpLinearForwardILi32EfEvPKT0_S2_S2_PS0_iii_param_6
)
{
	.reg .pred 	%p<13>;
	.reg .b32 	%r<35>;
	.reg .b32 	%f<70>;
	.reg .b64 	%rd<48>;

	ld.param.u64 	%rd13, [_Z18_hhlpLinearForwardILi32EfEvPKT0_S2_S2_PS0_iii_param_0];
	ld.param.u64 	%rd11, [_Z18_hhlpLinearForwardILi32EfEvPKT0_S2_S2_PS0_iii_param_1];
	ld.param.u64 	%rd14, [_Z18_hhlpLinearForwardILi32EfEvPKT0_S2_S2_PS0_iii_param_2];
	ld.param.u64 	%rd12, [_Z18_hhlpLinearForwardILi32EfEvPKT0_S2_S2_PS0_iii_param_3];
	ld.param.u32 	%r15, [_Z18_hhlpLinearForwardILi32EfEvPKT0_S2_S2_PS0_iii_param_4];
	ld.param.u32 	%r16, [_Z18_hhlpLinearForwardILi32EfEvPKT0_S2_S2_PS0_iii_param_5];
	ld.param.u32 	%r18, [_Z18_hhlpLinearForwardILi32EfEvPKT0_S2_S2_PS0_iii_param_6];
	cvta.to.global.u64 	%rd1, %rd14;
	cvta.to.global.u64 	%rd2, %rd13;
	mov.u32 	%r19, %ctaid.x;
	shl.b32 	%r20, %r19, 5;
	mov.u32 	%r21, %tid.x;
	add.s32 	%r1, %r20, %r21;
	mov.u32 	%r22, %ctaid.y;
	shl.b32 	%r23, %r22, 5;
	mov.u32 	%r24, %tid.y;
	add.s32 	%r25, %r23, %r24;
	mul.lo.s32 	%r3, %r16, %r1;
	setp.ge.s32 	%p1, %r1, %r18;
	setp.ge.s32 	%p2, %r25, %r16;
	or.pred  	%p3, %p1, %p2;
	@%p3 bra 	$L__BB0_14;
	mul.lo.s32 	%r26, %r15, %r25;
	cvt.s64.s32 	%rd3, %r26;
	mul.lo.s32 	%r27, %r15, %r1;
	cvt.s64.s32 	%rd4, %r27;
	setp.lt.s32 	%p4, %r15, 1;
	mov.f32 	%f69, 0f00000000;
	@%p4 bra 	$L__BB0_13;
	and.b32  	%r4, %r15, 7;
	setp.lt.u32 	%p5, %r15, 8;
	mov.f32 	%f69, 0f00000000;
	mov.b32 	%r33, 0;
	@%p5 bra 	$L__BB0_5;
	and.b32  	%r33, %r15, 2147483640;
	neg.s32 	%r31, %r33;
	shl.b64 	%rd15, %rd3, 2;
	add.s64 	%rd16, %rd15, %rd2;
	add.s64 	%rd47, %rd16, 16;
	shl.b64 	%rd17, %rd4, 2;
	add.s64 	%rd18, %rd17, %rd1;
	add.s64 	%rd46, %rd18, 16;
	mov.f32 	%f69, 0f00000000;
$L__BB0_4:
	.pragma "nounroll";
	ld.global.f32 	%f17, [%rd47+-16];
	ld.global.f32 	%f18, [%rd46+-16];
	fma.rn.f32 	%f19, %f17, %f18, %f69;
	ld.global.f32 	%f20, [%rd47+-12];
	ld.global.f32 	%f21, [%rd46+-12];
	fma.rn.f32 	%f22, %f20, %f21, %f19;
	ld.global.f32 	%f23, [%rd47+-8];
	ld.global.f32 	%f24, [%rd46+-8];
	fma.rn.f32 	%f25, %f23, %f24, %f22;
	ld.global.f32 	%f26, [%rd47+-4];
	ld.global.f32 	%f27, [%rd46+-4];
	fma.rn.f32 	%f28, %f26, %f27, %f25;
	ld.global.f32 	%f29, [%rd47];
	ld.global.f32 	%f30, [%rd46];
	fma.rn.f32 	%f31, %f29, %f30, %f28;
	ld.global.f32 	%f32, [%rd47+4];
	ld.global.f32 	%f33, [%rd46+4];
	fma.rn.f32 	%f34, %f32, %f33, %f31;
	ld.global.f32 	%f35, [%rd47+8];
	ld.global.f32 	%f36, [%rd46+8];
	fma.rn.f32 	%f37, %f35, %f36, %f34;
	ld.global.f32 	%f38, [%rd47+12];
	ld.global.f32 	%f39, [%rd46+12];
	fma.rn.f32 	%f69, %f38, %f39, %f37;
	add.s32 	%r31, %r31, 8;
	add.s64 	%rd47, %rd47, 32;
	add.s64 	%rd46, %rd46, 32;
	setp.ne.s32 	%p6, %r31, 0;
	@%p6 bra 	$L__BB0_4;
$L__BB0_5:
	setp.eq.s32 	%p7, %r4, 0;
	@%p7 bra 	$L__BB0_13;
	and.b32  	%r10, %r15, 3;
	setp.lt.u32 	%p8, %r4, 4;
	@%p8 bra 	$L__BB0_8;
	cvt.u64.u32 	%rd19, %r33;
	add.s64 	%rd20, %rd19, %rd3;
	shl.b64 	%rd21, %rd20, 2;
	add.s64 	%rd22, %rd2, %rd21;
	ld.global.f32 	%f41, [%rd22];
	add.s64 	%rd23, %rd19, %rd4;
	shl.b64 	%rd24, %rd23, 2;
	add.s64 	%rd25, %rd1, %rd24;
	ld.global.f32 	%f42, [%rd25];
	fma.rn.f32 	%f43, %f41, %f42, %f69;
	ld.global.f32 	%f44, [%rd22+4];
	ld.global.f32 	%f45, [%rd25+4];
	fma.rn.f32 	%f46, %f44, %f45, %f43;
	ld.global.f32 	%f47, [%rd22+8];
	ld.global.f32 	%f48, [%rd25+8];
	fma.rn.f32 	%f49, %f47, %f48, %f46;
	ld.global.f32 	%f50, [%rd22+12];
	ld.global.f32 	%f51, [%rd25+12];
	fma.rn.f32 	%f69, %f50, %f51, %f49;
	add.s32 	%r33, %r33, 4;
$L__BB0_8:
	setp.eq.s32 	%p9, %r10, 0;
	@%p9 bra 	$L__BB0_13;
	setp.eq.s32 	%p10, %r10, 1;
	@%p10 bra 	$L__BB0_11;
	cvt.u64.u32 	%rd26, %r33;
	add.s64 	%rd27, %rd26, %rd3;
	shl.b64 	%rd28, %rd27, 2;
	add.s64 	%rd29, %rd2, %rd28;
	ld.global.f32 	%f53, [%rd29];
	add.s64 	%rd30, %rd26, %rd4;
	shl.b64 	%rd31, %rd30, 2;
	add.s64 	%rd32, %rd1, %rd31;
	ld.global.f32 	%f54, [%rd32];
	fma.rn.f32 	%f55, %f53, %f54, %f69;
	ld.global.f32 	%f56, [%rd29+4];
	ld.global.f32 	%f57, [%rd32+4];
	fma.rn.f32 	%f69, %f56, %f57, %f55;
	add.s32 	%r33, %r33, 2;
$L__BB0_11:
	and.b32  	%r29, %r15, 1;
	setp.eq.b32 	%p11, %r29, 1;
	not.pred 	%p12, %p11;
	@%p12 bra 	$L__BB0_13;
	cvt.u64.u32 	%rd33, %r33;
	add.s64 	%rd34, %rd33, %rd3;
	shl.b64 	%rd35, %rd34, 2;
	add.s64 	%rd36, %rd2, %rd35;
	ld.global.f32 	%f58, [%rd36];
	add.s64 	%rd37, %rd33, %rd4;
	shl.b64 	%rd38, %rd37, 2;
	add.s64 	%rd39, %rd1, %rd38;
	ld.global.f32 	%f59, [%rd39];
	fma.rn.f32 	%f69, %f58, %f59, %f69;
$L__BB0_13:
	cvta.to.global.u64 	%rd40, %rd11;
	mul.wide.u32 	%rd41, %r25, 4;
	add.s64 	%rd42, %rd40, %rd41;
	ld.global.f32 	%f60, [%rd42];
	add.f32 	%f61, %f69, %f60;
	add.s32 	%r30, %r3, %r25;
	cvta.to.global.u64 	%rd43, %rd12;
	mul.wide.s32 	%rd44, %r30, 4;
	add.s64 	%rd45, %rd43, %rd44;
	st.global.f32 	[%rd45], %f61;
$L__BB0_14:
	ret;

}
	// .globl	_Z18_hhlpLinearForwardILi32EdEvPKT0_S2_S2_PS0_iii
.visible .entry _Z18_hhlpLinearForwardILi32EdEvPKT0_S2_S2_PS0_iii(
	.param .u64 .ptr .align 1 _Z18_hhlpLinearForwardILi32EdEvPKT0_S2_S2_PS0_iii_param_0,
	.param .u64 .ptr .align 1 _Z18_hhlpLinearForwardILi32EdEvPKT0_S2_S2_PS0_iii_param_1,
	.param .u64 .ptr .align 1 _Z18_hhlpLinearForwardILi32EdEvPKT0_S2_S2_PS0_iii_param_2,
	.param .u64 .ptr .align 1 _Z18_hhlpLinearForwardILi32EdEvPKT0_S2_S2_PS0_iii_param_3,
	.param .u32 _Z18_hhlpLinearForwardILi32EdEvPKT0_S2_S2_PS0_iii_param_4,
	.param .u32 _Z18_hhlpLinearForwardILi32EdEvPKT0_S2_S2_PS0_iii_param_5,
	.param .u32 _Z18_hhlpLinearForwardILi32EdEvPKT0_S2_S2_PS0_iii_param_6
)
{
	.reg .pred 	%p<13>;
	.reg .b32 	%r<35>;
	.reg .b64 	%rd<48>;
	.reg .b64 	%fd<70>;

	ld.param.u64 	%rd13, [_Z18_hhlpLinearForwardILi32EdEvPKT0_S2_S2_PS0_iii_param_0];
	ld.param.u64 	%rd11, [_Z18_hhlpLinearForwardILi32EdEvPKT0_S2_S2_PS0_iii_param_1];
	ld.param.u64 	%rd14, [_Z18_hhlpLinearForwardILi32EdEvPKT0_S2_S2_PS0_iii_param_2];
	ld.param.u64 	%rd12, [_Z18_hhlpLinearForwardILi32EdEvPKT0_S2_S2_PS0_iii_param_3];
	ld.param.u32 	%r15, [_Z18_hhlpLinearForwardILi32EdEvPKT0_S2_S2_PS0_iii_param_4];
	ld.param.u32 	%r16, [_Z18_hhlpLinearForwardILi32EdEvPKT0_S2_S2_PS0_iii_param_5];
	ld.param.u32 	%r18, [_Z18_hhlpLinearForwardILi32EdEvPKT0_S2_S2_PS0_iii_param_6];
	cvta.to.global.u64 	%rd1, %rd14;
	cvta.to.global.u64 	%rd2, %rd13;
	mov.u32 	%r19, %ctaid.x;
	shl.b32 	%r20, %r19, 5;
	mov.u32 	%r21, %tid.x;
	add.s32 	%r1, %r20, %r21;
	mov.u32 	%r22, %ctaid.y;
	shl.b32 	%r23, %r22, 5;
	mov.u32 	%r24, %tid.y;
	add.s32 	%r25, %r23, %r24;
	mul.lo.s32 	%r3, %r16, %r1;
	setp.ge.s32 	%p1, %r1, %r18;
	setp.ge.s32 	%p2, %r25, %r16;
	or.pred  	%p3, %p1, %p2;
	@%p3 bra 	$L__BB1_14;
	mul.lo.s32 	%r26, %r15, %r25;
	cvt.s64.s32 	%rd3, %r26;
	mul.lo.s32 	%r27, %r15, %r1;
	cvt.s64.s32 	%rd4, %r27;
	setp.lt.s32 	%p4, %r15, 1;
	mov.f64 	%fd69, 0d0000000000000000;
	@%p4 bra 	$L__BB1_13;
	and.b32  	%r4, %r15, 7;
	setp.lt.u32 	%p5, %r15, 8;
	mov.f64 	%fd69, 0d0000000000000000;
	mov.b32 	%r33, 0;
	@%p5 bra 	$L__BB1_5;
	and.b32  	%r33, %r15, 2147483640;
	neg.s32 	%r31, %r33;
	shl.b64 	%rd15, %rd3, 3;
	add.s64 	%rd16, %rd15, %rd2;
	add.s64 	%rd47, %rd16, 32;
	shl.b64 	%rd17, %rd4, 3;
	add.s64 	%rd18, %rd17, %rd1;
	add.s64 	%rd46, %rd18, 32;
	mov.f64 	%fd69, 0d0000000000000000;
$L__BB1_4:
	.pragma "nounroll";
	ld.global.f64 	%fd17, [%rd47+-32];
	ld.global.f64 	%fd18, [%rd46+-32];
	fma.rn.f64 	%fd19, %fd17, %fd18, %fd69;
	ld.global.f64 	%fd20, [%rd47+-24];
	ld.global.f64 	%fd21, [%rd46+-24];
	fma.rn.f64 	%fd22, %fd20, %fd21, %fd19;
	ld.global.f64 	%fd23, [%rd47+-16];
	ld.global.f64 	%fd24, [%rd46+-16];
	fma.rn.f64 	%fd25, %fd23, %fd24, %fd22;
	ld.global.f64 	%fd26, [%rd47+-8];
	ld.global.f64 	%fd27, [%rd46+-8];
	fma.rn.f64 	%fd28, %fd26, %fd27, %fd25;
	ld.global.f64 	%fd29, [%rd47];
	ld.global.f64 	%fd30, [%rd46];
	fma.rn.f64 	%fd31, %fd29, %fd30, %fd28;
	ld.global.f64 	%fd32, [%rd47+8];
	ld.global.f64 	%fd33, [%rd46+8];
	fma.rn.f64 	%fd34, %fd32, %fd33, %fd31;
	ld.global.f64 	%fd35, [%rd47+16];
	ld.global.f64 	%fd36, [%rd46+16];
	fma.rn.f64 	%fd37, %fd35, %fd36, %fd34;
	ld.global.f64 	%fd38, [%rd47+24];
	ld.global.f64 	%fd39, [%rd46+24];
	fma.rn.f64 	%fd69, %fd38, %fd39, %fd37;
	add.s32 	%r31, %r31, 8;
	add.s64 	%rd47, %rd47, 64;
	add.s64 	%rd46, %rd46, 64;
	setp.ne.s32 	%p6, %r31, 0;
	@%p6 bra 	$L__BB1_4;
$L__BB1_5:
	setp.eq.s32 	%p7, %r4, 0;
	@%p7 bra 	$L__BB1_13;
	and.b32  	%r10, %r15, 3;
	setp.lt.u32 	%p8, %r4, 4;
	@%p8 bra 	$L__BB1_8;
	cvt.u64.u32 	%rd19, %r33;
	add.s64 	%rd20, %rd19, %rd3;
	shl.b64 	%rd21, %rd20, 3;
	add.s64 	%rd22, %rd2, %rd21;
	ld.global.f64 	%fd41, [%rd22];
	add.s64 	%rd23, %rd19, %rd4;
	shl.b64 	%rd24, %rd23, 3;
	add.s64 	%rd25, %rd1, %rd24;
	ld.global.f64 	%fd42, [%rd25];
	fma.rn.f64 	%fd43, %fd41, %fd42, %fd69;
	ld.global.f64 	%fd44, [%rd22+8];
	ld.global.f64 	%fd45, [%rd25+8];
	fma.rn.f64 	%fd46, %fd44, %fd45, %fd43;
	ld.global.f64 	%fd47, [%rd22+16];
	ld.global.f64 	%fd48, [%rd25+16];
	fma.rn.f64 	%fd49, %fd47, %fd48, %fd46;
	ld.global.f64 	%fd50, [%rd22+24];
	ld.global.f64 	%fd51, [%rd25+24];
	fma.rn.f64 	%fd69, %fd50, %fd51, %fd49;
	add.s32 	%r33, %r33, 4;
$L__BB1_8:
	setp.eq.s32 	%p9, %r10, 0;
	@%p9 bra 	$L__BB1_13;
	setp.eq.s32 	%p10, %r10, 1;
	@%p10 bra 	$L__BB1_11;
	cvt.u64.u32 	%rd26, %r33;
	add.s64 	%rd27, %rd26, %rd3;
	shl.b64 	%rd28, %rd27, 3;
	add.s64 	%rd29, %rd2, %rd28;
	ld.global.f64 	%fd53, [%rd29];
	add.s64 	%rd30, %rd26, %rd4;
	shl.b64 	%rd31, %rd30, 3;
	add.s64 	%rd32, %rd1, %rd31;
	ld.global.f64 	%fd54, [%rd32];
	fma.rn.f64 	%fd55, %fd53, %fd54, %fd69;
	ld.global.f64 	%fd56, [%rd29+8];
	ld.global.f64 	%fd57, [%rd32+8];
	fma.rn.f64 	%fd69, %fd56, %fd57, %fd55;
	add.s32 	%r33, %r33, 2;
$L__BB1_11:
	and.b32  	%r29, %r15, 1;
	setp.eq.b32 	%p11, %r29, 1;
	not.pred 	%p12, %p11;
	@%p12 bra 	$L__BB1_13;
	cvt.u64.u32 	%rd33, %r33;
	add.s64 	%rd34, %rd33, %rd3;
	shl.b64 	%rd35, %rd34, 3;
	add.s64 	%rd36, %rd2, %rd35;
	ld.global.f64 	%fd58, [%rd36];
	add.s64 	%rd37, %rd33, %rd4;
	shl.b64 	%rd38, %rd37, 3;
	add.s64 	%rd39, %rd1, %rd38;
	ld.global.f64 	%fd59, [%rd39];
	fma.rn.f64 	%fd69, %fd58, %fd59, %fd69;
$L__BB1_13:
	cvta.to.global.u64 	%rd40, %rd11;
	mul.wide.u32 	%rd41, %r25, 8;
	add.s64 	%rd42, %rd40, %rd41;
	ld.global.f64 	%fd60, [%rd42];
	add.f64 	%fd61, %fd69, %fd60;
	add.s32 	%r30, %r3, %r25;
	cvta.to.global.u64 	%rd43, %rd12;
	mul.wide.s32 	%rd44, %r30, 8;
	add.s64 	%rd45, %rd43, %rd44;
	st.global.f64 	[%rd45], %fd61;
$L__BB1_14:
	ret;

}
	// .globl	_Z18_hhlpLinearForwardILi32E6__halfEvPKT0_S3_S3_PS1_iii
.visible .entry _Z18_hhlpLinearForwardILi32E6__halfEvPKT0_S3_S3_PS1_iii(
	.param .u64 .ptr .align 1 _Z18_hhlpLinearForwardILi32E6__halfEvPKT0_S3_S3_PS1_iii_param_0,
	.param .u64 .ptr .align 1 _Z18_hhlpLinearForwardILi32E6__halfEvPKT0_S3_S3_PS1_iii_param_1,
	.param .u64 .ptr .align 1 _Z18_hhlpLinearForwardILi32E6__halfEvPKT0_S3_S3_PS1_iii_param_2,
	.param .u64 .ptr .align 1 _Z18_hhlpLinearForwardILi32E6__halfEvPKT0_S3_S3_PS1_iii_param_3,
	.param .u32 _Z18_hhlpLinearForwardILi32E6__halfEvPKT0_S3_S3_PS1_iii_param_4,
	.param .u32 _Z18_hhlpLinearForwardILi32E6__halfEvPKT0_S3_S3_PS1_iii_param_5,
	.param .u32 _Z18_hhlpLinearForwardILi32E6__halfEvPKT0_S3_S3_PS1_iii_param_6
)
{
	.reg .pred 	%p<13>;
	.reg .b16 	%rs<205>;
	.reg .b32 	%r<40>;
	.reg .b64 	%rd<54>;

	ld.param.u64 	%rd19, [_Z18_hhlpLinearForwardILi32E6__halfEvPKT0_S3_S3_PS1_iii_param_0];
	ld.param.u64 	%rd17, [_Z18_hhlpLinearForwardILi32E6__halfEvPKT0_S3_S3_PS1_iii_param_1];
	ld.param.u64 	%rd20, [_Z18_hhlpLinearForwardILi32E6__halfEvPKT0_S3_S3_PS1_iii_param_2];
	ld.param.u64 	%rd18, [_Z18_hhlpLinearForwardILi32E6__halfEvPKT0_S3_S3_PS1_iii_param_3];
	ld.param.u32 	%r19, [_Z18_hhlpLinearForwardILi32E6__halfEvPKT0_S3_S3_PS1_iii_param_4];
	ld.param.u32 	%r20, [_Z18_hhlpLinearForwardILi32E6__halfEvPKT0_S3_S3_PS1_iii_param_5];
	ld.param.u32 	%r22, [_Z18_hhlpLinearForwardILi32E6__halfEvPKT0_S3_S3_PS1_iii_param_6];
	cvta.to.global.u64 	%rd1, %rd20;
	cvta.to.global.u64 	%rd2, %rd19;
	mov.u32 	%r23, %ctaid.x;
	shl.b32 	%r24, %r23, 5;
	mov.u32 	%r25, %tid.x;
	add.s32 	%r1, %r24, %r25;
	mov.u32 	%r26, %ctaid.y;
	shl.b32 	%r27, %r26, 5;
	mov.u32 	%r28, %tid.y;
	add.s32 	%r29, %r27, %r28;
	mul.lo.s32 	%r3, %r20, %r1;
	setp.ge.s32 	%p1, %r1, %r22;
	setp.ge.s32 	%p2, %r29, %r20;
	or.pred  	%p3, %p1, %p2;
	@%p3 bra 	$L__BB2_15;
	mov.b32 	%r30, 0;
	// begin inline asm
	cvt.rn.f16.s32 %rs204, %r30;
	// end inline asm
	mul.lo.s32 	%r31, %r19, %r29;
	cvt.s64.s32 	%rd3, %r31;
	mul.lo.s32 	%r32, %r19, %r1;
	cvt.s64.s32 	%rd4, %r32;
	setp.lt.s32 	%p4, %r19, 1;
	@%p4 bra 	$L__BB2_14;
	and.b32  	%r4, %r19, 15;
	setp.lt.u32 	%p5, %r19, 16;
	mov.b32 	%r37, 0;
	@%p5 bra 	$L__BB2_5;
	and.b32  	%r37, %r19, 2147483632;
	neg.s32 	%r35, %r37;
	shl.b64 	%rd21, %rd3, 1;
	add.s64 	%rd22, %rd21, %rd2;
	add.s64 	%rd51, %rd22, 16;
	shl.b64 	%rd23, %rd4, 1;
	add.s64 	%rd24, %rd23, %rd1;
	add.s64 	%rd50, %rd24, 16;
$L__BB2_4:
	.pragma "nounroll";
	ld.global.u16 	%rs18, [%rd51+-16];
	ld.global.u16 	%rs19, [%rd50+-16];
	// begin inline asm
	{mul.f16 %rs17,%rs18,%rs19;
}
	// end inline asm
	// begin inline asm
	{add.f16 %rs20,%rs204,%rs17;
}
	// end inline asm
	ld.global.u16 	%rs24, [%rd51+-14];
	ld.global.u16 	%rs25, [%rd50+-14];
	// begin inline asm
	{mul.f16 %rs23,%rs24,%rs25;
}
	// end inline asm
	// begin inline asm
	{add.f16 %rs26,%rs20,%rs23;
}
	// end inline asm
	ld.global.u16 	%rs30, [%rd51+-12];
	ld.global.u16 	%rs31, [%rd50+-12];
	// begin inline asm
	{mul.f16 %rs29,%rs30,%rs31;
}
	// end inline asm
	// begin inline asm
	{add.f16 %rs32,%rs26,%rs29;
}
	// end inline asm
	ld.global.u16 	%rs36, [%rd51+-10];
	ld.global.u16 	%rs37, [%rd50+-10];
	// begin inline asm
	{mul.f16 %rs35,%rs36,%rs37;
}
	// end inline asm
	// begin inline asm
	{add.f16 %rs38,%rs32,%rs35;
}
	// end inline asm
	ld.global.u16 	%rs42, [%rd51+-8];
	ld.global.u16 	%rs43, [%rd50+-8];
	// begin inline asm
	{mul.f16 %rs41,%rs42,%rs43;
}
	// end inline asm
	// begin inline asm
	{add.f16 %rs44,%rs38,%rs41;
}
	// end inline asm
	ld.global.u16 	%rs48, [%rd51+-6];
	ld.global.u16 	%rs49, [%rd50+-6];
	// begin inline asm
	{mul.f16 %rs47,%rs48,%rs49;
}
	// end inline asm
	// begin inline asm
	{add.f16 %rs50,%rs44,%rs47;
}
	// end inline asm
	ld.global.u16 	%rs54, [%rd51+-4];
	ld.global.u16 	%rs55, [%rd50+-4];
	// begin inline asm
	{mul.f16 %rs53,%rs54,%rs55;
}
	// end inline asm
	// begin inline asm
	{add.f16 %rs56,%rs50,%rs53;
}
	// end inline asm
	ld.global.u16 	%rs60, [%rd51+-2];
	ld.global.u16 	%rs61, [%rd50+-2];
	// begin inline asm
	{mul.f16 %rs59,%rs60,%rs61;
}
	// end inline asm
	// begin inline asm
	{add.f16 %rs62,%rs56,%rs59;
}
	// end inline asm
	ld.global.u16 	%rs66, [%rd51];
	ld.global.u16 	%rs67, [%rd50];
	// begin inline asm
	{mul.f16 %rs65,%rs66,%rs67;
}
	// end inline asm
	// begin inline asm
	{add.f16 %rs68,%rs62,%rs65;
}
	// end inline asm
	ld.global.u16 	%rs72, [%rd51+2];
	ld.global.u16 	%rs73, [%rd50+2];
	// begin inline asm
	{mul.f16 %rs71,%rs72,%rs73;
}
	// end inline asm
	// begin inline asm
	{add.f16 %rs74,%rs68,%rs71;
}
	// end inline asm
	ld.global.u16 	%rs78, [%rd51+4];
	ld.global.u16 	%rs79, [%rd50+4];
	// begin inline asm
	{mul.f16 %rs77,%rs78,%rs79;
}
	// end inline asm
	// begin inline asm
	{add.f16 %rs80,%rs74,%rs77;
}
	// end inline asm
	ld.global.u16 	%rs84, [%rd51+6];
	ld.global.u16 	%rs85, [%rd50+6];
	// begin inline asm
	{mul.f16 %rs83,%rs84,%rs85;
}
	// end inline asm
	// begin inline asm
	{add.f16 %rs86,%rs80,%rs83;
}
	// end inline asm
	ld.global.u16 	%rs90, [%rd51+8];
	ld.global.u16 	%rs91, [%rd50+8];
	// begin inline asm
	{mul.f16 %rs89,%rs90,%rs91;
}
	// end inline asm
	// begin inline asm
	{add.f16 %rs92,%rs86,%rs89;
}
	// end inline asm
	ld.global.u16 	%rs96, [%rd51+10];
	ld.global.u16 	%rs97, [%rd50+10];
	// begin inline asm
	{mul.f16 %rs95,%rs96,%rs97;
}
	// end inline asm
	// begin inline asm
	{add.f16 %rs98,%rs92,%rs95;
}
	// end inline asm
	ld.global.u16 	%rs102, [%rd51+12];
	ld.global.u16 	%rs103, [%rd50+12];
	// begin inline asm
	{mul.f16 %rs101,%rs102,%rs103;
}
	// end inline asm
	// begin inline asm
	{add.f16 %rs104,%rs98,%rs101;
}
	// end inline asm
	ld.global.u16 	%rs108, [%rd51+14];
	ld.global.u16 	%rs109, [%rd50+14];
	// begin inline asm
	{mul.f16 %rs107,%rs108,%rs109;
}
	// end inline asm
	// begin inline asm
	{add.f16 %rs204,%rs104,%rs107;
}
	// end inline asm
	add.s32 	%r35, %r35, 16;
	add.s64 	%rd51, %rd51, 32;
	add.s64 	%rd50, %rd50, 32;
	setp.ne.s32 	%p6, %r35, 0;
	@%p6 bra 	$L__BB2_4;
$L__BB2_5:
	setp.eq.s32 	%p7, %r4, 0;
	@%p7 bra 	$L__BB2_14;
	and.b32  	%r10, %r19, 7;
	setp.lt.u32 	%p8, %r4, 8;
	@%p8 bra 	$L__BB2_8;
	cvt.u64.u32 	%rd25, %r37;
	add.s64 	%rd26, %rd25, %rd3;
	shl.b64 	%rd27, %rd26, 1;
	add.s64 	%rd28, %rd2, %rd27;
	add.s64 	%rd29, %rd25, %rd4;
	shl.b64 	%rd30, %rd29, 1;
	add.s64 	%rd31, %rd1, %rd30;
	ld.global.u16 	%rs115, [%rd28];
	ld.global.u16 	%rs116, [%rd31];
	// begin inline asm
	{mul.f16 %rs114,%rs115,%rs116;
}
	// end inline asm
	// begin inline asm
	{add.f16 %rs117,%rs204,%rs114;
}
	// end inline asm
	ld.global.u16 	%rs121, [%rd28+2];
	ld.global.u16 	%rs122, [%rd31+2];
	// begin inline asm
	{mul.f16 %rs120,%rs121,%rs122;
}
	// end inline asm
	// begin inline asm
	{add.f16 %rs123,%rs117,%rs120;
}
	// end inline asm
	ld.global.u16 	%rs127, [%rd28+4];
	ld.global.u16 	%rs128, [%rd31+4];
	// begin inline asm
	{mul.f16 %rs126,%rs127,%rs128;
}
	// end inline asm
	// begin inline asm
	{add.f16 %rs129,%rs123,%rs126;
}
	// end inline asm
	ld.global.u16 	%rs133, [%rd28+6];
	ld.global.u16 	%rs134, [%rd31+6];
	// begin inline asm
	{mul.f16 %rs132,%rs133,%rs134;
}
	// end inline asm
	// begin inline asm
	{add.f16 %rs135,%rs129,%rs132;
}
	// end inline asm
	ld.global.u16 	%rs139, [%rd28+8];
	ld.global.u16 	%rs140, [%rd31+8];
	// begin inline asm
	{mul.f16 %rs138,%rs139,%rs140;
}
	// end inline asm
	// begin inline asm
	{add.f16 %rs141,%rs135,%rs138;
}
	// end inline asm
	ld.global.u16 	%rs145, [%rd28+10];
	ld.global.u16 	%rs146, [%rd31+10];
	// begin inline asm
	{mul.f16 %rs144,%rs145,%rs146;
}
	// end inline asm
	// begin inline asm
	{add.f16 %rs147,%rs141,%rs144;
}
	// end inline asm
	ld.global.u16 	%rs151, [%rd28+12];
	ld.global.u16 	%rs152, [%rd31+12];
	// begin inline asm
	{mul.f16 %rs150,%rs151,%rs152;
}
	// end inline asm
	// begin inline asm
	{add.f16 %rs153,%rs147,%rs150;
}
	// end inline asm
	ld.global.u16 	%rs157, [%rd28+14];
	ld.global.u16 	%rs158, [%rd31+14];
	// begin inline asm
	{mul.f16 %rs156,%rs157,%rs158;
}
	// end inline asm
	// begin inline asm
	{add.f16 %rs204,%rs153,%rs156;
}
	// end inline asm
	add.s32 	%r37, %r37, 8;
$L__BB2_8:
	setp.eq.s32 	%p9, %r10, 0;
	@%p9 bra 	$L__BB2_14;
	and.b32  	%r13, %r19, 3;
	setp.lt.u32 	%p10, %r10, 4;
	@%p10 bra 	$L__BB2_11;
	cvt.u64.u32 	%rd32, %r37;
	add.s64 	%rd33, %rd32, %rd3;
	shl.b64 	%rd34, %rd33, 1;
	add.s64 	%rd35, %rd2, %rd34;
	add.s64 	%rd36, %rd32, %rd4;
	shl.b64 	%rd37, %rd36, 1;
	add.s64 	%rd38, %rd1, %rd37;
	ld.global.u16 	%rs164, [%rd35];
	ld.global.u16 	%rs165, [%rd38];
	// begin inline asm
	{mul.f16 %rs163,%rs164,%rs165;
}
	// end inline asm
	// begin inline asm
	{add.f16 %rs166,%rs204,%rs163;
}
	// end inline asm
	ld.global.u16 	%rs170, [%rd35+2];
	ld.global.u16 	%rs171, [%rd38+2];
	// begin inline asm
	{mul.f16 %rs169,%rs170,%rs171;
}
	// end inline asm
	// begin inline asm
	{add.f16 %rs172,%rs166,%rs169;
}
	// end inline asm
	ld.global.u16 	%rs176, [%rd35+4];
	ld.global.u16 	%rs177, [%rd38+4];
	// begin inline asm
	{mul.f16 %rs175,%rs176,%rs177;
}
	// end inline asm
	// begin inline asm
	{add.f16 %rs178,%rs172,%rs175;
}
	// end inline asm
	ld.global.u16 	%rs182, [%rd35+6];
	ld.global.u16 	%rs183, [%rd38+6];
	// begin inline asm
	{mul.f16 %rs181,%rs182,%rs183;
}
	// end inline asm
	// begin inline asm
	{add.f16 %rs204,%rs178,%rs181;
}
	// end inline asm
	add.s32 	%r37, %r37, 4;
$L__BB2_11:
	setp.eq.s32 	%p11, %r13, 0;
	@%p11 bra 	$L__BB2_14;
	cvt.u64.u32 	%rd39, %r37;
	add.s64 	%rd40, %rd4, %rd39;
	shl.b64 	%rd41, %rd40, 1;
	add.s64 	%rd53, %rd1, %rd41;
	add.s64 	%rd42, %rd3, %rd39;
	shl.b64 	%rd43, %rd42, 1;
	add.s64 	%rd52, %rd2, %rd43;
	neg.s32 	%r39, %r13;
$L__BB2_13:
	.pragma "nounroll";
	ld.global.u16 	%rs188, [%rd52];
	ld.global.u16 	%rs189, [%rd53];
	// begin inline asm
	{mul.f16 %rs187,%rs188,%rs189;
}
	// end inline asm
	// begin inline asm
	{add.f16 %rs204,%rs204,%rs187;
}
	// end inline asm
	add.s64 	%rd53, %rd53, 2;
	add.s64 	%rd52, %rd52, 2;
	add.s32 	%r39, %r39, 1;
	setp.ne.s32 	%p12, %r39, 0;
	@%p12 bra 	$L__BB2_13;
$L__BB2_14:
	cvta.to.global.u64 	%rd44, %rd17;
	mul.wide.u32 	%rd45, %r29, 2;
	add.s64 	%rd46, %rd44, %rd45;
	ld.global.u16 	%rs195, [%rd46];
	// begin inline asm
	{add.f16 %rs193,%rs204,%rs195;
}
	// end inline asm
	add.s32 	%r34, %r3, %r29;
	cvta.to.global.u64 	%rd47, %rd18;
	mul.wide.s32 	%rd48, %r34, 2;
	add.s64 	%rd49, %rd47, %rd48;
	st.global.u16 	[%rd49], %rs193;
$L__BB2_15:
	ret;

}
	// .globl	_Z23_hhlpLinearBackwardBiasILi32EfEvPKT0_PS0_ii
.visible .entry _Z23_hhlpLinearBackwardBiasILi32EfEvPKT0_PS0_ii(
	.param .u64 .ptr .align 1 _Z23_hhlpLinearBackwardBiasILi32EfEvPKT0_PS0_ii_param_0,
	.param .u64 .ptr .align 1 _Z23_hhlpLinearBackwardBiasILi32EfEvPKT0_PS0_ii_param_1,
	.param .u32 _Z23_hhlpLinearBackwardBiasILi32EfEvPKT0_PS0_ii_param_2,
	.param .u32 _Z23_hhlpLinearBackwardBiasILi32EfEvPKT0_PS0_ii_param_3
)
{
	.reg .pred 	%p<11>;
	.reg .b32 	%r<39>;
	.reg .b32 	%f<85>;
	.reg .b64 	%rd<43>;

	ld.param.u64 	%rd3, [_Z23_hhlpLinearBackwardBiasILi32EfEvPKT0_PS0_ii_param_0];
	ld.param.u64 	%rd2, [_Z23_hhlpLinearBackwardBiasILi32EfEvPKT0_PS0_ii_param_1];
	ld.param.u32 	%r25, [_Z23_hhlpLinearBackwardBiasILi32EfEvPKT0_PS0_ii_param_2];
	ld.param.u32 	%r26, [_Z23_hhlpLinearBackwardBiasILi32EfEvPKT0_PS0_ii_param_3];
	cvta.to.global.u64 	%rd1, %rd3;
	mov.u32 	%r27, %ctaid.y;
	shl.b32 	%r1, %r27, 5;
	mov.u32 	%r2, %tid.y;
	add.s32 	%r3, %r1, %r2;
	setp.ge.s32 	%p1, %r3, %r25;
	@%p1 bra 	$L__BB3_15;
	setp.lt.s32 	%p2, %r26, 1;
	mov.f32 	%f84, 0f00000000;
	@%p2 bra 	$L__BB3_14;
	and.b32  	%r4, %r26, 15;
	setp.lt.u32 	%p3, %r26, 16;
	mov.f32 	%f84, 0f00000000;
	mov.b32 	%r35, 0;
	@%p3 bra 	$L__BB3_5;
	and.b32  	%r35, %r26, 2147483632;
	neg.s32 	%r33, %r35;
	shl.b32 	%r7, %r25, 4;
	mov.f32 	%f84, 0f00000000;
	mul.wide.s32 	%rd6, %r25, 4;
	mov.u32 	%r32, %r3;
$L__BB3_4:
	.pragma "nounroll";
	mul.wide.s32 	%rd4, %r32, 4;
	add.s64 	%rd5, %rd1, %rd4;
	ld.global.f32 	%f18, [%rd5];
	add.f32 	%f19, %f84, %f18;
	add.s64 	%rd7, %rd5, %rd6;
	ld.global.f32 	%f20, [%rd7];
	add.f32 	%f21, %f19, %f20;
	add.s64 	%rd8, %rd7, %rd6;
	ld.global.f32 	%f22, [%rd8];
	add.f32 	%f23, %f21, %f22;
	add.s64 	%rd9, %rd8, %rd6;
	ld.global.f32 	%f24, [%rd9];
	add.f32 	%f25, %f23, %f24;
	add.s64 	%rd10, %rd9, %rd6;
	ld.global.f32 	%f26, [%rd10];
	add.f32 	%f27, %f25, %f26;
	add.s64 	%rd11, %rd10, %rd6;
	ld.global.f32 	%f28, [%rd11];
	add.f32 	%f29, %f27, %f28;
	add.s64 	%rd12, %rd11, %rd6;
	ld.global.f32 	%f30, [%rd12];
	add.f32 	%f31, %f29, %f30;
	add.s64 	%rd13, %rd12, %rd6;
	ld.global.f32 	%f32, [%rd13];
	add.f32 	%f33, %f31, %f32;
	add.s64 	%rd14, %rd13, %rd6;
	ld.global.f32 	%f34, [%rd14];
	add.f32 	%f35, %f33, %f34;
	add.s64 	%rd15, %rd14, %rd6;
	ld.global.f32 	%f36, [%rd15];
	add.f32 	%f37, %f35, %f36;
	add.s64 	%rd16, %rd15, %rd6;
	ld.global.f32 	%f38, [%rd16];
	add.f32 	%f39, %f37, %f38;
	add.s64 	%rd17, %rd16, %rd6;
	ld.global.f32 	%f40, [%rd17];
	add.f32 	%f41, %f39, %f40;
	add.s64 	%rd18, %rd17, %rd6;
	ld.global.f32 	%f42, [%rd18];
	add.f32 	%f43, %f41, %f42;
	add.s64 	%rd19, %rd18, %rd6;
	ld.global.f32 	%f44, [%rd19];
	add.f32 	%f45, %f43, %f44;
	add.s64 	%rd20, %rd19, %rd6;
	ld.global.f32 	%f46, [%rd20];
	add.f32 	%f47, %f45, %f46;
	add.s64 	%rd21, %rd20, %rd6;
	ld.global.f32 	%f48, [%rd21];
	add.f32 	%f84, %f47, %f48;
	add.s32 	%r33, %r33, 16;
	add.s32 	%r32, %r32, %r7;
	setp.ne.s32 	%p4, %r33, 0;
	@%p4 bra 	$L__BB3_4;
$L__BB3_5:
	setp.eq.s32 	%p5, %r4, 0;
	@%p5 bra 	$L__BB3_14;
	and.b32  	%r13, %r26, 7;
	setp.lt.u32 	%p6, %r4, 8;
	@%p6 bra 	$L__BB3_8;
	mad.lo.s32 	%r29, %r35, %r25, %r3;
	mul.wide.s32 	%rd22, %r29, 4;
	add.s64 	%rd23, %rd1, %rd22;
	ld.global.f32 	%f50, [%rd23];
	add.f32 	%f51, %f84, %f50;
	mul.wide.s32 	%rd24, %r25, 4;
	add.s64 	%rd25, %rd23, %rd24;
	ld.global.f32 	%f52, [%rd25];
	add.f32 	%f53, %f51, %f52;
	add.s64 	%rd26, %rd25, %rd24;
	ld.global.f32 	%f54, [%rd26];
	add.f32 	%f55, %f53, %f54;
	add.s64 	%rd27, %rd26, %rd24;
	ld.global.f32 	%f56, [%rd27];
	add.f32 	%f57, %f55, %f56;
	add.s64 	%rd28, %rd27, %rd24;
	ld.global.f32 	%f58, [%rd28];
	add.f32 	%f59, %f57, %f58;
	add.s64 	%rd29, %rd28, %rd24;
	ld.global.f32 	%f60, [%rd29];
	add.f32 	%f61, %f59, %f60;
	add.s64 	%rd30, %rd29, %rd24;
	ld.global.f32 	%f62, [%rd30];
	add.f32 	%f63, %f61, %f62;
	add.s64 	%rd31, %rd30, %rd24;
	ld.global.f32 	%f64, [%rd31];
	add.f32 	%f84, %f63, %f64;
	add.s32 	%r35, %r35, 8;
$L__BB3_8:
	setp.eq.s32 	%p7, %r13, 0;
	@%p7 bra 	$L__BB3_14;
	and.b32  	%r16, %r26, 3;
	setp.lt.u32 	%p8, %r13, 4;
	@%p8 bra 	$L__BB3_11;
	mad.lo.s32 	%r30, %r35, %r25, %r3;
	mul.wide.s32 	%rd32, %r30, 4;
	add.s64 	%rd33, %rd1, %rd32;
	ld.global.f32 	%f66, [%rd33];
	add.f32 	%f67, %f84, %f66;
	mul.wide.s32 	%rd34, %r25, 4;
	add.s64 	%rd35, %rd33, %rd34;
	ld.global.f32 	%f68, [%rd35];
	add.f32 	%f69, %f67, %f68;
	add.s64 	%rd36, %rd35, %rd34;
	ld.global.f32 	%f70, [%rd36];
	add.f32 	%f71, %f69, %f70;
	add.s64 	%rd37, %rd36, %rd34;
	ld.global.f32 	%f72, [%rd37];
	add.f32 	%f84, %f71, %f72;
	add.s32 	%r35, %r35, 4;
$L__BB3_11:
	setp.eq.s32 	%p9, %r16, 0;
	@%p9 bra 	$L__BB3_14;
	mad.lo.s32 	%r31, %r35, %r25, %r2;
	add.s32 	%r38, %r31, %r1;
	neg.s32 	%r37, %r16;
$L__BB3_13:
	.pragma "nounroll";
	mul.wide.s32 	%rd38, %r38, 4;
	add.s64 	%rd39, %rd1, %rd38;
	ld.global.f32 	%f73, [%rd39];
	add.f32 	%f84, %f84, %f73;
	add.s32 	%r38, %r38, %r25;
	add.s32 	%r37, %r37, 1;
	setp.ne.s32 	%p10, %r37, 0;
	@%p10 bra 	$L__BB3_13;
$L__BB3_14:
	cvt.rn.f32.s32 	%f74, %r26;
	div.rn.f32 	%f75, %f84, %f74;
	cvta.to.global.u64 	%rd40, %rd2;
	mul.wide.u32 	%rd41, %r3, 4;
	add.s64 	%rd42, %rd40, %rd41;
	st.global.f32 	[%rd42], %f75;
$L__BB3_15:
	ret;

}
	// .globl	_Z23_hhlpLinearBackwardBiasILi32EdEvPKT0_PS0_ii
.visible .entry _Z23_hhlpLinearBackwardBiasILi32EdEvPKT0_PS0_ii(
	.param .u64 .ptr .align 1 _Z23_hhlpLinearBackwardBiasILi32EdEvPKT0_PS0_ii_param_0,
	.param .u64 .ptr .align 1 _Z23_hhlpLinearBackwardBiasILi32EdEvPKT0_PS0_ii_param_1,
	.param .u32 _Z23_hhlpLinearBackwardBiasILi32EdEvPKT0_PS0_ii_param_2,
	.param .u32 _Z23_hhlpLinearBackwardBiasILi32EdEvPKT0_PS0_ii_param_3
)
{
	.reg .pred 	%p<11>;
	.reg .b32 	%r<39>;
	.reg .b64 	%rd<43>;
	.reg .b64 	%fd<85>;

	ld.param.u64 	%rd3, [_Z23_hhlpLinearBackwardBiasILi32EdEvPKT0_PS0_ii_param_0];
	ld.param.u64 	%rd2, [_Z23_hhlpLinearBackwardBiasILi32EdEvPKT0_PS0_ii_param_1];
	ld.param.u32 	%r25, [_Z23_hhlpLinearBackwardBiasILi32EdEvPKT0_PS0_ii_param_2];
	ld.param.u32 	%r26, [_Z23_hhlpLinearBackwardBiasILi32EdEvPKT0_PS0_ii_param_3];
	cvta.to.global.u64 	%rd1, %rd3;
	mov.u32 	%r27, %ctaid.y;
	shl.b32 	%r1, %r27, 5;
	mov.u32 	%r2, %tid.y;
	add.s32 	%r3, %r1, %r2;
	setp.ge.s32 	%p1, %r3, %r25;
	@%p1 bra 	$L__BB4_15;
	setp.lt.s32 	%p2, %r26, 1;
	mov.f64 	%fd84, 0d0000000000000000;
	@%p2 bra 	$L__BB4_14;
	and.b32  	%r4, %r26, 15;
	setp.lt.u32 	%p3, %r26, 16;
	mov.f64 	%fd84, 0d0000000000000000;
	mov.b32 	%r35, 0;
	@%p3 bra 	$L__BB4_5;
	and.b32  	%r35, %r26, 2147483632;
	neg.s32 	%r33, %r35;
	shl.b32 	%r7, %r25, 4;
	mov.f64 	%fd84, 0d0000000000000000;
	mul.wide.s32 	%rd6, %r25, 8;
	mov.u32 	%r32, %r3;
$L__BB4_4:
	.pragma "nounroll";
	mul.wide.s32 	%rd4, %r32, 8;
	add.s64 	%rd5, %rd1, %rd4;
	ld.global.f64 	%fd18, [%rd5];
	add.f64 	%fd19, %fd84, %fd18;
	add.s64 	%rd7, %rd5, %rd6;
	ld.global.f64 	%fd20, [%rd7];
	add.f64 	%fd21, %fd19, %fd20;
	add.s64 	%rd8, %rd7, %rd6;
	ld.global.f64 	%fd22, [%rd8];
	add.f64 	%fd23, %fd21, %fd22;
	add.s64 	%rd9, %rd8, %rd6;
	ld.global.f64 	%fd24, [%rd9];
	add.f64 	%fd25, %fd23, %fd24;
	add.s64 	%rd10, %rd9, %rd6;
	ld.global.f64 	%fd26, [%rd10];
	add.f64 	%fd27, %fd25, %fd26;
	add.s64 	%rd11, %rd10, %rd6;
	ld.global.f64 	%fd28, [%rd11];
	add.f64 	%fd29, %fd27, %fd28;
	add.s64 	%rd12, %rd11, %rd6;
	ld.global.f64 	%fd30, [%rd12];
	add.f64 	%fd31, %fd29, %fd30;
	add.s64 	%rd13, %rd12, %rd6;
	ld.global.f64 	%fd32, [%rd13];
	add.f64 	%fd33, %fd31, %fd32;
	add.s64 	%rd14, %rd13, %rd6;
	ld.global.f64 	%fd34, [%rd14];
	add.f64 	%fd35, %fd33, %fd34;
	add.s64 	%rd15, %rd14, %rd6;
	ld.global.f64 	%fd36, [%rd15];
	add.f64 	%fd37, %fd35, %fd36;
	add.s64 	%rd16, %rd15, %rd6;
	ld.global.f64 	%fd38, [%rd16];
	add.f64 	%fd39, %fd37, %fd38;
	add.s64 	%rd17, %rd16, %rd6;
	ld.global.f64 	%fd40, [%rd17];
	add.f64 	%fd41, %fd39, %fd40;
	add.s64 	%rd18, %rd17, %rd6;
	ld.global.f64 	%fd42, [%rd18];
	add.f64 	%fd43, %fd41, %fd42;
	add.s64 	%rd19, %rd18, %rd6;
	ld.global.f64 	%fd44, [%rd19];
	add.f64 	%fd45, %fd43, %fd44;
	add.s64 	%rd20, %rd19, %rd6;
	ld.global.f64 	%fd46, [%rd20];
	add.f64 	%fd47, %fd45, %fd46;
	add.s64 	%rd21, %rd20, %rd6;
	ld.global.f64 	%fd48, [%rd21];
	add.f64 	%fd84, %fd47, %fd48;
	add.s32 	%r33, %r33, 16;
	add.s32 	%r32, %r32, %r7;
	setp.ne.s32 	%p4, %r33, 0;
	@%p4 bra 	$L__BB4_4;
$L__BB4_5:
	setp.eq.s32 	%p5, %r4, 0;
	@%p5 bra 	$L__BB4_14;
	and.b32  	%r13, %r26, 7;
	setp.lt.u32 	%p6, %r4, 8;
	@%p6 bra 	$L__BB4_8;
	mad.lo.s32 	%r29, %r35, %r25, %r3;
	mul.wide.s32 	%rd22, %r29, 8;
	add.s64 	%rd23, %rd1, %rd22;
	ld.global.f64 	%fd50, [%rd23];
	add.f64 	%fd51, %fd84, %fd50;
	mul.wide.s32 	%rd24, %r25, 8;
	add.s64 	%rd25, %rd23, %rd24;
	ld.global.f64 	%fd52, [%rd25];
	add.f64 	%fd53, %fd51, %fd52;
	add.s64 	%rd26, %rd25, %rd24;
	ld.global.f64 	%fd54, [%rd26];
	add.f64 	%fd55, %fd53, %fd54;
	add.s64 	%rd27, %rd26, %rd24;
	ld.global.f64 	%fd56, [%rd27];
	add.f64 	%fd57, %fd55, %fd56;
	add.s64 	%rd28, %rd27, %rd24;
	ld.global.f64 	%fd58, [%rd28];
	add.f64 	%fd59, %fd57, %fd58;
	add.s64 	%rd29, %rd28, %rd24;
	ld.global.f64 	%fd60, [%rd29];
	add.f64 	%fd61, %fd59, %fd60;
	add.s64 	%rd30, %rd29, %rd24;
	ld.global.f64 	%fd62, [%rd30];
	add.f64 	%fd63, %fd61, %fd62;
	add.s64 	%rd31, %rd30, %rd24;
	ld.global.f64 	%fd64, [%rd31];
	add.f64 	%fd84, %fd63, %fd64;
	add.s32 	%r35, %r35, 8;
$L__BB4_8:
	setp.eq.s32 	%p7, %r13, 0;
	@%p7 bra 	$L__BB4_14;
	and.b32  	%r16, %r26, 3;
	setp.lt.u32 	%p8, %r13, 4;
	@%p8 bra 	$L__BB4_11;
	mad.lo.s32 	%r30, %r35, %r25, %r3;
	mul.wide.s32 	%rd32, %r30, 8;
	add.s64 	%rd33, %rd1, %rd32;
	ld.global.f64 	%fd66, [%rd33];
	add.f64 	%fd67, %fd84, %fd66;
	mul.wide.s32 	%rd34, %r25, 8;
	add.s64 	%rd35, %rd33, %rd34;
	ld.global.f64 	%fd68, [%rd35];
	add.f64 	%fd69, %fd67, %fd68;
	add.s64 	%rd36, %rd35, %rd34;
	ld.global.f64 	%fd70, [%rd36];
	add.f64 	%fd71, %fd69, %fd70;
	add.s64 	%rd37, %rd36, %rd34;
	ld.global.f64 	%fd72, [%rd37];
	add.f64 	%fd84, %fd71, %fd72;
	add.s32 	%r35, %r35, 4;
$L__BB4_11:
	setp.eq.s32 	%p9, %r16, 0;
	@%p9 bra 	$L__BB4_14;
	mad.lo.s32 	%r31, %r35, %r25, %r2;
	add.s32 	%r38, %r31, %r1;
	neg.s32 	%r37, %r16;
$L__BB4_13:
	.pragma "nounroll";
	mul.wide.s32 	%rd38, %r38, 8;
	add.s64 	%rd39, %rd1, %rd38;
	ld.global.f64 	%fd73, [%rd39];
	add.f64 	%fd84, %fd84, %fd73;
	add.s32 	%r38, %r38, %r25;
	add.s32 	%r37, %r37, 1;
	setp.ne.s32 	%p10, %r37, 0;
	@%p10 bra 	$L__BB4_13;
$L__BB4_14:
	cvt.rn.f64.s32 	%fd74, %r26;
	div.rn.f64 	%fd75, %fd84, %fd74;
	cvta.to.global.u64 	%rd40, %rd2;
	mul.wide.u32 	%rd41, %r3, 8;
	add.s64 	%rd42, %rd40, %rd41;
	st.global.f64 	[%rd42], %fd75;
$L__BB4_15:
	ret;

}
	// .globl	_Z23_hhlpLinearBackwardBiasILi32E6__halfEvPKT0_PS1_ii
.visible .entry _Z23_hhlpLinearBackwardBiasILi32E6__halfEvPKT0_PS1_ii(
	.param .u64 .ptr .align 1 _Z23_hhlpLinearBackwardBiasILi32E6__halfEvPKT0_PS1_ii_param_0,
	.param .u64 .ptr .align 1 _Z23_hhlpLinearBackwardBiasILi32E6__halfEvPKT0_PS1_ii_param_1,
	.param .u32 _Z23_hhlpLinearBackwardBiasILi32E6__halfEvPKT0_PS1_ii_param_2,
	.param .u32 _Z23_hhlpLinearBackwardBiasILi32E6__halfEvPKT0_PS1_ii_param_3
)
{
	.reg .pred 	%p<13>;
	.reg .b16 	%rs<134>;
	.reg .b32 	%r<41>;
	.reg .b32 	%f<14>;
	.reg .b64 	%rd<43>;

	ld.param.u64 	%rd3, [_Z23_hhlpLinearBackwardBiasILi32E6__halfEvPKT0_PS1_ii_param_0];
	ld.param.u64 	%rd2, [_Z23_hhlpLinearBackwardBiasILi32E6__halfEvPKT0_PS1_ii_param_1];
	ld.param.u32 	%r25, [_Z23_hhlpLinearBackwardBiasILi32E6__halfEvPKT0_PS1_ii_param_2];
	ld.param.u32 	%r26, [_Z23_hhlpLinearBackwardBiasILi32E6__halfEvPKT0_PS1_ii_param_3];
	cvta.to.global.u64 	%rd1, %rd3;
	mov.u32 	%r27, %ctaid.y;
	shl.b32 	%r1, %r27, 5;
	mov.u32 	%r2, %tid.y;
	add.s32 	%r3, %r1, %r2;
	setp.ge.s32 	%p1, %r3, %r25;
	@%p1 bra 	$L__BB5_18;
	mov.b32 	%r28, 0;
	// begin inline asm
	cvt.rn.f16.s32 %rs132, %r28;
	// end inline asm
	setp.lt.s32 	%p2, %r26, 1;
	@%p2 bra 	$L__BB5_14;
	and.b32  	%r4, %r26, 15;
	setp.lt.u32 	%p3, %r26, 16;
	mov.b32 	%r37, 0;
	@%p3 bra 	$L__BB5_5;
	and.b32  	%r37, %r26, 2147483632;
	neg.s32 	%r35, %r37;
	shl.b32 	%r7, %r25, 4;
	mul.wide.s32 	%rd6, %r25, 2;
	mov.u32 	%r34, %r3;
$L__BB5_4:
	.pragma "nounroll";
	mul.wide.s32 	%rd4, %r34, 2;
	add.s64 	%rd5, %rd1, %rd4;
	ld.global.u16 	%rs23, [%rd5];
	// begin inline asm
	{add.f16 %rs21,%rs132,%rs23;
}
	// end inline asm
	add.s64 	%rd7, %rd5, %rd6;
	ld.global.u16 	%rs26, [%rd7];
	// begin inline asm
	{add.f16 %rs24,%rs21,%rs26;
}
	// end inline asm
	add.s64 	%rd8, %rd7, %rd6;
	ld.global.u16 	%rs29, [%rd8];
	// begin inline asm
	{add.f16 %rs27,%rs24,%rs29;
}
	// end inline asm
	add.s64 	%rd9, %rd8, %rd6;
	ld.global.u16 	%rs32, [%rd9];
	// begin inline asm
	{add.f16 %rs30,%rs27,%rs32;
}
	// end inline asm
	add.s64 	%rd10, %rd9, %rd6;
	ld.global.u16 	%rs35, [%rd10];
	// begin inline asm
	{add.f16 %rs33,%rs30,%rs35;
}
	// end inline asm
	add.s64 	%rd11, %rd10, %rd6;
	ld.global.u16 	%rs38, [%rd11];
	// begin inline asm
	{add.f16 %rs36,%rs33,%rs38;
}
	// end inline asm
	add.s64 	%rd12, %rd11, %rd6;
	ld.global.u16 	%rs41, [%rd12];
	// begin inline asm
	{add.f16 %rs39,%rs36,%rs41;
}
	// end inline asm
	add.s64 	%rd13, %rd12, %rd6;
	ld.global.u16 	%rs44, [%rd13];
	// begin inline asm
	{add.f16 %rs42,%rs39,%rs44;
}
	// end inline asm
	add.s64 	%rd14, %rd13, %rd6;
	ld.global.u16 	%rs47, [%rd14];
	// begin inline asm
	{add.f16 %rs45,%rs42,%rs47;
}
	// end inline asm
	add.s64 	%rd15, %rd14, %rd6;
	ld.global.u16 	%rs50, [%rd15];
	// begin inline asm
	{add.f16 %rs48,%rs45,%rs50;
}
	// end inline asm
	add.s64 	%rd16, %rd15, %rd6;
	ld.global.u16 	%rs53, [%rd16];
	// begin inline asm
	{add.f16 %rs51,%rs48,%rs53;
}
	// end inline asm
	add.s64 	%rd17, %rd16, %rd6;
	ld.global.u16 	%rs56, [%rd17];
	// begin inline asm
	{add.f16 %rs54,%rs51,%rs56;
}
	// end inline asm
	add.s64 	%rd18, %rd17, %rd6;
	ld.global.u16 	%rs59, [%rd18];
	// begin inline asm
	{add.f16 %rs57,%rs54,%rs59;
}
	// end inline asm
	add.s64 	%rd19, %rd18, %rd6;
	ld.global.u16 	%rs62, [%rd19];
	// begin inline asm
	{add.f16 %rs60,%rs57,%rs62;
}
	// end inline asm
	add.s64 	%rd20, %rd19, %rd6;
	ld.global.u16 	%rs65, [%rd20];
	// begin inline asm
	{add.f16 %rs63,%rs60,%rs65;
}
	// end inline asm
	add.s64 	%rd21, %rd20, %rd6;
	ld.global.u16 	%rs68, [%rd21];
	// begin inline asm
	{add.f16 %rs132,%rs63,%rs68;
}
	// end inline asm
	add.s32 	%r35, %r35, 16;
	add.s32 	%r34, %r34, %r7;
	setp.ne.s32 	%p4, %r35, 0;
	@%p4 bra 	$L__BB5_4;
$L__BB5_5:
	setp.eq.s32 	%p5, %r4, 0;
	@%p5 bra 	$L__BB5_14;
	and.b32  	%r13, %r26, 7;
	setp.lt.u32 	%p6, %r4, 8;
	@%p6 bra 	$L__BB5_8;
	mad.lo.s32 	%r30, %r37, %r25, %r3;
	mul.wide.s32 	%rd22, %r30, 2;
	add.s64 	%rd23, %rd1, %rd22;
	ld.global.u16 	%rs72, [%rd23];
	// begin inline asm
	{add.f16 %rs70,%rs132,%rs72;
}
	// end inline asm
	mul.wide.s32 	%rd24, %r25, 2;
	add.s64 	%rd25, %rd23, %rd24;
	ld.global.u16 	%rs75, [%rd25];
	// begin inline asm
	{add.f16 %rs73,%rs70,%rs75;
}
	// end inline asm
	add.s64 	%rd26, %rd25, %rd24;
	ld.global.u16 	%rs78, [%rd26];
	// begin inline asm
	{add.f16 %rs76,%rs73,%rs78;
}
	// end inline asm
	add.s64 	%rd27, %rd26, %rd24;
	ld.global.u16 	%rs81, [%rd27];
	// begin inline asm
	{add.f16 %rs79,%rs76,%rs81;
}
	// end inline asm
	add.s64 	%rd28, %rd27, %rd24;
	ld.global.u16 	%rs84, [%rd28];
	// begin inline asm
	{add.f16 %rs82,%rs79,%rs84;
}
	// end inline asm
	add.s64 	%rd29, %rd28, %rd24;
	ld.global.u16 	%rs87, [%rd29];
	// begin inline asm
	{add.f16 %rs85,%rs82,%rs87;
}
	// end inline asm
	add.s64 	%rd30, %rd29, %rd24;
	ld.global.u16 	%rs90, [%rd30];
	// begin inline asm
	{add.f16 %rs88,%rs85,%rs90;
}
	// end inline asm
	add.s64 	%rd31, %rd30, %rd24;
	ld.global.u16 	%rs93, [%rd31];
	// begin inline asm
	{add.f16 %rs132,%rs88,%rs93;
}
	// end inline asm
	add.s32 	%r37, %r37, 8;
$L__BB5_8:
	setp.eq.s32 	%p7, %r13, 0;
	@%p7 bra 	$L__BB5_14;
	and.b32  	%r16, %r26, 3;
	setp.lt.u32 	%p8, %r13, 4;
	@%p8 bra 	$L__BB5_11;
	mad.lo.s32 	%r31, %r37, %r25, %r3;
	mul.wide.s32 	%rd32, %r31, 2;
	add.s64 	%rd33, %rd1, %rd32;
	ld.global.u16 	%rs97, [%rd33];
	// begin inline asm
	{add.f16 %rs95,%rs132,%rs97;
}
	// end inline asm
	mul.wide.s32 	%rd34, %r25, 2;
	add.s64 	%rd35, %rd33, %rd34;
	ld.global.u16 	%rs100, [%rd35];
	// begin inline asm
	{add.f16 %rs98,%rs95,%rs100;
}
	// end inline asm
	add.s64 	%rd36, %rd35, %rd34;
	ld.global.u16 	%rs103, [%rd36];
	// begin inline asm
	{add.f16 %rs101,%rs98,%rs103;
}
	// end inline asm
	add.s64 	%rd37, %rd36, %rd34;
	ld.global.u16 	%rs106, [%rd37];
	// begin inline asm
	{add.f16 %rs132,%rs101,%rs106;
}
	// end inline asm
	add.s32 	%r37, %r37, 4;
$L__BB5_11:
	setp.eq.s32 	%p9, %r16, 0;
	@%p9 bra 	$L__BB5_14;
	mad.lo.s32 	%r32, %r37, %r25, %r2;
	add.s32 	%r40, %r32, %r1;
	neg.s32 	%r39, %r16;
$L__BB5_13:
	.pragma "nounroll";
	mul.wide.s32 	%rd38, %r40, 2;
	add.s64 	%rd39, %rd1, %rd38;
	ld.global.u16 	%rs109, [%rd39];
	// begin inline asm
	{add.f16 %rs132,%rs132,%rs109;
}
	// end inline asm
	add.s32 	%r40, %r40, %r25;
	add.s32 	%r39, %r39, 1;
	setp.ne.s32 	%p10, %r39, 0;
	@%p10 bra 	$L__BB5_13;
$L__BB5_14:
	// begin inline asm
	cvt.rn.f16.s32 %rs110, %r26;
	// end inline asm
	// begin inline asm
	{  cvt.f32.f16 %f5, %rs132;}

	// end inline asm
	// begin inline asm
	{  cvt.f32.f16 %f6, %rs110;}

	// end inline asm
	// begin inline asm
	{rcp.approx.ftz.f32 %f7, %f6;
}
	// end inline asm
	mul.f32 	%f9, %f5, %f7;
	// begin inline asm
	{  cvt.rn.f16.f32 %rs133, %f9;}

	// end inline asm
	// begin inline asm
	{abs.f16 %rs114,%rs133;
}
	// end inline asm
	mov.b16 	%rs118, 143;
	// begin inline asm
	{ .reg .pred __$temp3;
  setp.lt.f16  __$temp3, %rs114, %rs118;
  selp.u16 %rs116, 1, 0, __$temp3;}
	// end inline asm
	setp.eq.s16 	%p11, %rs116, 0;
	@%p11 bra 	$L__BB5_17;
	mov.f32 	%f10, 0f00000000;
	// begin inline asm
	{  cvt.rn.f16.f32 %rs119, %f10;}

	// end inline asm
	// begin inline asm
	{ .reg .pred __$temp3;
  setp.lt.f16  __$temp3, %rs119, %rs114;
  selp.u16 %rs120, 1, 0, __$temp3;}
	// end inline asm
	setp.eq.s16 	%p12, %rs120, 0;
	@%p12 bra 	$L__BB5_17;
	neg.f32 	%f12, %f6;
	fma.rn.f32 	%f13, %f12, %f9, %f5;
	fma.rn.f32 	%f11, %f7, %f13, %f9;
	// begin inline asm
	{  cvt.rn.f16.f32 %rs133, %f11;}

	// end inline asm
$L__BB5_17:
	cvta.to.global.u64 	%rd40, %rd2;
	mul.wide.u32 	%rd41, %r3, 2;
	add.s64 	%rd42, %rd40, %rd41;
	st.global.u16 	[%rd42], %rs133;
$L__BB5_18:
	ret;

}
	// .globl	_Z26_hhlpLinearBackwardWeightsILi4EfEvPKT0_S2_PS0_iii
.visible .entry _Z26_hhlpLinearBackwardWeightsILi4EfEvPKT0_S2_PS0_iii(
	.param .u64 .ptr .align 1 _Z26_hhlpLinearBackwardWeightsILi4EfEvPKT0_S2_PS0_iii_param_0,
	.param .u64 .ptr .align 1 _Z26_hhlpLinearBackwardWeightsILi4EfEvPKT0_S2_PS0_iii_param_1,
	.param .u64 .ptr .align 1 _Z26_hhlpLinearBackwardWeightsILi4EfEvPKT0_S2_PS0_iii_param_2,
	.param .u32 _Z26_hhlpLinearBackwardWeightsILi4EfEvPKT0_S2_PS0_iii_param_3,
	.param .u32 _Z26_hhlpLinearBackwardWeightsILi4EfEvPKT0_S2_PS0_iii_param_4,
	.param .u32 _Z26_hhlpLinearBackwardWeightsILi4EfEvPKT0_S2_PS0_iii_param_5
)
{
	.reg .pred 	%p<13>;
	.reg .b32 	%r<44>;
	.reg .b32 	%f<70>;
	.reg .b64 	%rd<53>;

	ld.param.u64 	%rd4, [_Z26_hhlpLinearBackwardWeightsILi4EfEvPKT0_S2_PS0_iii_param_0];
	ld.param.u64 	%rd5, [_Z26_hhlpLinearBackwardWeightsILi4EfEvPKT0_S2_PS0_iii_param_1];
	ld.param.u64 	%rd3, [_Z26_hhlpLinearBackwardWeightsILi4EfEvPKT0_S2_PS0_iii_param_2];
	ld.param.u32 	%r20, [_Z26_hhlpLinearBackwardWeightsILi4EfEvPKT0_S2_PS0_iii_param_3];
	ld.param.u32 	%r21, [_Z26_hhlpLinearBackwardWeightsILi4EfEvPKT0_S2_PS0_iii_param_4];
	ld.param.u32 	%r22, [_Z26_hhlpLinearBackwardWeightsILi4EfEvPKT0_S2_PS0_iii_param_5];
	cvta.to.global.u64 	%rd1, %rd5;
	cvta.to.global.u64 	%rd2, %rd4;
	mov.u32 	%r23, %ctaid.y;
	shl.b32 	%r24, %r23, 2;
	mov.u32 	%r25, %tid.y;
	add.s32 	%r1, %r24, %r25;
	mov.u32 	%r26, %ctaid.x;
	shl.b32 	%r27, %r26, 2;
	mov.u32 	%r28, %tid.x;
	add.s32 	%r2, %r27, %r28;
	setp.ge.s32 	%p1, %r1, %r20;
	setp.ge.s32 	%p2, %r2, %r21;
	or.pred  	%p3, %p1, %p2;
	@%p3 bra 	$L__BB6_14;
	setp.lt.s32 	%p4, %r22, 1;
	mov.f32 	%f69, 0f00000000;
	@%p4 bra 	$L__BB6_13;
	and.b32  	%r3, %r22, 7;
	setp.lt.u32 	%p5, %r22, 8;
	mov.f32 	%f69, 0f00000000;
	mov.b32 	%r42, 0;
	@%p5 bra 	$L__BB6_5;
	and.b32  	%r42, %r22, 2147483640;
	neg.s32 	%r40, %r42;
	shl.b32 	%r6, %r21, 3;
	shl.b32 	%r7, %r20, 3;
	mov.f32 	%f69, 0f00000000;
	mul.wide.s32 	%rd10, %r20, 4;
	mul.wide.s32 	%rd12, %r21, 4;
	mov.u32 	%r38, %r1;
	mov.u32 	%r39, %r2;
$L__BB6_4:
	.pragma "nounroll";
	mul.wide.s32 	%rd6, %r38, 4;
	add.s64 	%rd7, %rd2, %rd6;
	ld.global.f32 	%f17, [%rd7];
	mul.wide.s32 	%rd8, %r39, 4;
	add.s64 	%rd9, %rd1, %rd8;
	ld.global.f32 	%f18, [%rd9];
	fma.rn.f32 	%f19, %f17, %f18, %f69;
	add.s64 	%rd11, %rd7, %rd10;
	ld.global.f32 	%f20, [%rd11];
	add.s64 	%rd13, %rd9, %rd12;
	ld.global.f32 	%f21, [%rd13];
	fma.rn.f32 	%f22, %f20, %f21, %f19;
	add.s64 	%rd14, %rd11, %rd10;
	ld.global.f32 	%f23, [%rd14];
	add.s64 	%rd15, %rd13, %rd12;
	ld.global.f32 	%f24, [%rd15];
	fma.rn.f32 	%f25, %f23, %f24, %f22;
	add.s64 	%rd16, %rd14, %rd10;
	ld.global.f32 	%f26, [%rd16];
	add.s64 	%rd17, %rd15, %rd12;
	ld.global.f32 	%f27, [%rd17];
	fma.rn.f32 	%f28, %f26, %f27, %f25;
	add.s64 	%rd18, %rd16, %rd10;
	ld.global.f32 	%f29, [%rd18];
	add.s64 	%rd19, %rd17, %rd12;
	ld.global.f32 	%f30, [%rd19];
	fma.rn.f32 	%f31, %f29, %f30, %f28;
	add.s64 	%rd20, %rd18, %rd10;
	ld.global.f32 	%f32, [%rd20];
	add.s64 	%rd21, %rd19, %rd12;
	ld.global.f32 	%f33, [%rd21];
	fma.rn.f32 	%f34, %f32, %f33, %f31;
	add.s64 	%rd22, %rd20, %rd10;
	ld.global.f32 	%f35, [%rd22];
	add.s64 	%rd23, %rd21, %rd12;
	ld.global.f32 	%f36, [%rd23];
	fma.rn.f32 	%f37, %f35, %f36, %f34;
	add.s64 	%rd24, %rd22, %rd10;
	ld.global.f32 	%f38, [%rd24];
	add.s64 	%rd25, %rd23, %rd12;
	ld.global.f32 	%f39, [%rd25];
	fma.rn.f32 	%f69, %f38, %f39, %f37;
	add.s32 	%r40, %r40, 8;
	add.s32 	%r39, %r39, %r6;
	add.s32 	%r38, %r38, %r7;
	setp.ne.s32 	%p6, %r40, 0;
	@%p6 bra 	$L__BB6_4;
$L__BB6_5:
	setp.eq.s32 	%p7, %r3, 0;
	@%p7 bra 	$L__BB6_13;
	and.b32  	%r15, %r22, 3;
	setp.lt.u32 	%p8, %r3, 4;
	@%p8 bra 	$L__BB6_8;
	mad.lo.s32 	%r30, %r42, %r20, %r1;
	mul.wide.s32 	%rd26, %r30, 4;
	add.s64 	%rd27, %rd2, %rd26;
	ld.global.f32 	%f41, [%rd27];
	mad.lo.s32 	%r31, %r42, %r21, %r2;
	mul.wide.s32 	%rd28, %r31, 4;
	add.s64 	%rd29, %rd1, %rd28;
	ld.global.f32 	%f42, [%rd29];
	fma.rn.f32 	%f43, %f41, %f42, %f69;
	mul.wide.s32 	%rd30, %r20, 4;
	add.s64 	%rd31, %rd27, %rd30;
	ld.global.f32 	%f44, [%rd31];
	mul.wide.s32 	%rd32, %r21, 4;
	add.s64 	%rd33, %rd29, %rd32;
	ld.global.f32 	%f45, [%rd33];
	fma.rn.f32 	%f46, %f44, %f45, %f43;
	add.s64 	%rd34, %rd31, %rd30;
	ld.global.f32 	%f47, [%rd34];
	add.s64 	%rd35, %rd33, %rd32;
	ld.global.f32 	%f48, [%rd35];
	fma.rn.f32 	%f49, %f47, %f48, %f46;
	add.s64 	%rd36, %rd34, %rd30;
	ld.global.f32 	%f50, [%rd36];
	add.s64 	%rd37, %rd35, %rd32;
	ld.global.f32 	%f51, [%rd37];
	fma.rn.f32 	%f69, %f50, %f51, %f49;
	add.s32 	%r42, %r42, 4;
$L__BB6_8:
	setp.eq.s32 	%p9, %r15, 0;
	@%p9 bra 	$L__BB6_13;
	setp.eq.s32 	%p10, %r15, 1;
	@%p10 bra 	$L__BB6_11;
	mad.lo.s32 	%r32, %r42, %r20, %r1;
	mul.wide.s32 	%rd38, %r32, 4;
	add.s64 	%rd39, %rd2, %rd38;
	ld.global.f32 	%f53, [%rd39];
	mad.lo.s32 	%r33, %r42, %r21, %r2;
	mul.wide.s32 	%rd40, %r33, 4;
	add.s64 	%rd41, %rd1, %rd40;
	ld.global.f32 	%f54, [%rd41];
	fma.rn.f32 	%f55, %f53, %f54, %f69;
	mul.wide.s32 	%rd42, %r20, 4;
	add.s64 	%rd43, %rd39, %rd42;
	ld.global.f32 	%f56, [%rd43];
	mul.wide.s32 	%rd44, %r21, 4;
	add.s64 	%rd45, %rd41, %rd44;
	ld.global.f32 	%f57, [%rd45];
	fma.rn.f32 	%f69, %f56, %f57, %f55;
	add.s32 	%r42, %r42, 2;
$L__BB6_11:
	and.b32  	%r34, %r22, 1;
	setp.eq.b32 	%p11, %r34, 1;
	not.pred 	%p12, %p11;
	@%p12 bra 	$L__BB6_13;
	mad.lo.s32 	%r35, %r42, %r20, %r1;
	mul.wide.s32 	%rd46, %r35, 4;
	add.s64 	%rd47, %rd2, %rd46;
	ld.global.f32 	%f58, [%rd47];
	mad.lo.s32 	%r36, %r42, %r21, %r2;
	mul.wide.s32 	%rd48, %r36, 4;
	add.s64 	%rd49, %rd1, %rd48;
	ld.global.f32 	%f59, [%rd49];
	fma.rn.f32 	%f69, %f58, %f59, %f69;
$L__BB6_13:
	cvt.rn.f32.s32 	%f60, %r22;
	div.rn.f32 	%f61, %f69, %f60;
	mad.lo.s32 	%r37, %r21, %r1, %r2;
	cvta.to.global.u64 	%rd50, %rd3;
	mul.wide.s32 	%rd51, %r37, 4;
	add.s64 	%rd52, %rd50, %rd51;
	st.global.f32 	[%rd52], %f61;
$L__BB6_14:
	ret;

}
	// .globl	_Z26_hhlpLinearBackwardWeightsILi4EdEvPKT0_S2_PS0_iii
.visible .entry _Z26_hhlpLinearBackwardWeightsILi4EdEvPKT0_S2_PS0_iii(
	.param .u64 .ptr .align 1 _Z26_hhlpLinearBackwardWeightsILi4EdEvPKT0_S2_PS0_iii_param_0,
	.param .u64 .ptr .align 1 _Z26_hhlpLinearBackwardWeightsILi4EdEvPKT0_S2_PS0_iii_param_1,
	.param .u64 .ptr .align 1 _Z26_hhlpLinearBackwardWeightsILi4EdEvPKT0_S2_PS0_iii_param_2,
	.param .u32 _Z26_hhlpLinearBackwardWeightsILi4EdEvPKT0_S2_PS0_iii_param_3,
	.param .u32 _Z26_hhlpLinearBackwardWeightsILi4EdEvPKT0_S2_PS0_iii_param_4,
	.param .u32 _Z26_hhlpLinearBackwardWeightsILi4EdEvPKT0_S2_PS0_iii_param_5
)
{
	.reg .pred 	%p<13>;
	.reg .b32 	%r<44>;
	.reg .b64 	%rd<54>;
	.reg .b64 	%fd<70>;

	ld.param.u64 	%rd4, [_Z26_hhlpLinearBackwardWeightsILi4EdEvPKT0_S2_PS0_iii_param_0];
	ld.param.u64 	%rd5, [_Z26_hhlpLinearBackwardWeightsILi4EdEvPKT0_S2_PS0_iii_param_1];
	ld.param.u32 	%r20, [_Z26_hhlpLinearBackwardWeightsILi4EdEvPKT0_S2_PS0_iii_param_3];
	ld.param.u32 	%r21, [_Z26_hhlpLinearBackwardWeightsILi4EdEvPKT0_S2_PS0_iii_param_4];
	ld.param.u32 	%r22, [_Z26_hhlpLinearBackwardWeightsILi4EdEvPKT0_S2_PS0_iii_param_5];
	cvta.to.global.u64 	%rd1, %rd5;
	cvta.to.global.u64 	%rd2, %rd4;
	mov.u32 	%r23, %ctaid.y;
	shl.b32 	%r24, %r23, 2;
	mov.u32 	%r25, %tid.y;
	add.s32 	%r1, %r24, %r25;
	mov.u32 	%r26, %ctaid.x;
	shl.b32 	%r27, %r26, 2;
	mov.u32 	%r28, %tid.x;
	add.s32 	%r2, %r27, %r28;
	setp.ge.s32 	%p1, %r1, %r20;
	setp.ge.s32 	%p2, %r2, %r21;
	or.pred  	%p3, %p1, %p2;
	@%p3 bra 	$L__BB7_14;
	setp.lt.s32 	%p4, %r22, 1;
	mov.f64 	%fd69, 0d0000000000000000;
	@%p4 bra 	$L__BB7_13;
	and.b32  	%r3, %r22, 7;
	setp.lt.u32 	%p5, %r22, 8;
	mov.f64 	%fd69, 0d0000000000000000;
	mov.b32 	%r42, 0;
	@%p5 bra 	$L__BB7_5;
	and.b32  	%r42, %r22, 2147483640;
	neg.s32 	%r40, %r42;
	shl.b32 	%r6, %r21, 3;
	shl.b32 	%r7, %r20, 3;
	mov.f64 	%fd69, 0d0000000000000000;
	mul.wide.s32 	%rd10, %r20, 8;
	mul.wide.s32 	%rd12, %r21, 8;
	mov.u32 	%r38, %r1;
	mov.u32 	%r39, %r2;
$L__BB7_4:
	.pragma "nounroll";
	mul.wide.s32 	%rd6, %r38, 8;
	add.s64 	%rd7, %rd2, %rd6;
	ld.global.f64 	%fd17, [%rd7];
	mul.wide.s32 	%rd8, %r39, 8;
	add.s64 	%rd9, %rd1, %rd8;
	ld.global.f64 	%fd18, [%rd9];
	fma.rn.f64 	%fd19, %fd17, %fd18, %fd69;
	add.s64 	%rd11, %rd7, %rd10;
	ld.global.f64 	%fd20, [%rd11];
	add.s64 	%rd13, %rd9, %rd12;
	ld.global.f64 	%fd21, [%rd13];
	fma.rn.f64 	%fd22, %fd20, %fd21, %fd19;
	add.s64 	%rd14, %rd11, %rd10;
	ld.global.f64 	%fd23, [%rd14];
	add.s64 	%rd15, %rd13, %rd12;
	ld.global.f64 	%fd24, [%rd15];
	fma.rn.f64 	%fd25, %fd23, %fd24, %fd22;
	add.s64 	%rd16, %rd14, %rd10;
	ld.global.f64 	%fd26, [%rd16];
	add.s64 	%rd17, %rd15, %rd12;
	ld.global.f64 	%fd27, [%rd17];
	fma.rn.f64 	%fd28, %fd26, %fd27, %fd25;
	add.s64 	%rd18, %rd16, %rd10;
	ld.global.f64 	%fd29, [%rd18];
	add.s64 	%rd19, %rd17, %rd12;
	ld.global.f64 	%fd30, [%rd19];
	fma.rn.f64 	%fd31, %fd29, %fd30, %fd28;
	add.s64 	%rd20, %rd18, %rd10;
	ld.global.f64 	%fd32, [%rd20];
	add.s64 	%rd21, %rd19, %rd12;
	ld.global.f64 	%fd33, [%rd21];
	fma.rn.f64 	%fd34, %fd32, %fd33, %fd31;
	add.s64 	%rd22, %rd20, %rd10;
	ld.global.f64 	%fd35, [%rd22];
	add.s64 	%rd23, %rd21, %rd12;
	ld.global.f64 	%fd36, [%rd23];
	fma.rn.f64 	%fd37, %fd35, %fd36, %fd34;
	add.s64 	%rd24, %rd22, %rd10;
	ld.global.f64 	%fd38, [%rd24];
	add.s64 	%rd25, %rd23, %rd12;
	ld.global.f64 	%fd39, [%rd25];
	fma.rn.f64 	%fd69, %fd38, %fd39, %fd37;
	add.s32 	%r40, %r40, 8;
	add.s32 	%r39, %r39, %r6;
	add.s32 	%r38, %r38, %r7;
	setp.ne.s32 	%p6, %r40, 0;
	@%p6 bra 	$L__BB7_4;
$L__BB7_5:
	setp.eq.s32 	%p7, %r3, 0;
	@%p7 bra 	$L__BB7_13;
	and.b32  	%r15, %r22, 3;
	setp.lt.u32 	%p8, %r3, 4;
	@%p8 bra 	$L__BB7_8;
	mad.lo.s32 	%r30, %r42, %r20, %r1;
	mul.wide.s32 	%rd26, %r30, 8;
	add.s64 	%rd27, %rd2, %rd26;
	ld.global.f64 	%fd41, [%rd27];
	mad.lo.s32 	%r31, %r42, %r21, %r2;
	mul.wide.s32 	%rd28, %r31, 8;
	add.s64 	%rd29, %rd1, %rd28;
	ld.global.f64 	%fd42, [%rd29];
	fma.rn.f64 	%fd43, %fd41, %fd42, %fd69;
	mul.wide.s32 	%rd30, %r20, 8;
	add.s64 	%rd31, %rd27, %rd30;
	ld.global.f64 	%fd44, [%rd31];
	mul.wide.s32 	%rd32, %r21, 8;
	add.s64 	%rd33, %rd29, %rd32;
	ld.global.f64 	%fd45, [%rd33];
	fma.rn.f64 	%fd46, %fd44, %fd45, %fd43;
	add.s64 	%rd34, %rd31, %rd30;
	ld.global.f64 	%fd47, [%rd34];
	add.s64 	%rd35, %rd33, %rd32;
	ld.global.f64 	%fd48, [%rd35];
	fma.rn.f64 	%fd49, %fd47, %fd48, %fd46;
	add.s64 	%rd36, %rd34, %rd30;
	ld.global.f64 	%fd50, [%rd36];
	add.s64 	%rd37, %rd35, %rd32;
	ld.global.f64 	%fd51, [%rd37];
	fma.rn.f64 	%fd69, %fd50, %fd51, %fd49;
	add.s32 	%r42, %r42, 4;
$L__BB7_8:
	setp.eq.s32 	%p9, %r15, 0;
	@%p9 bra 	$L__BB7_13;
	setp.eq.s32 	%p10, %r15, 1;
	@%p10 bra 	$L__BB7_11;
	mad.lo.s32 	%r32, %r42, %r20, %r1;
	mul.wide.s32 	%rd38, %r32, 8;
	add.s64 	%rd39, %rd2, %rd38;
	ld.global.f64 	%fd53, [%rd39];
	mad.lo.s32 	%r33, %r42, %r21, %r2;
	mul.wide.s32 	%rd40, %r33, 8;
	add.s64 	%rd41, %rd1, %rd40;
	ld.global.f64 	%fd54, [%rd41];
	fma.rn.f64 	%fd55, %fd53, %fd54, %fd69;
	mul.wide.s32 	%rd42, %r20, 8;
	add.s64 	%rd43, %rd39, %rd42;
	ld.global.f64 	%fd56, [%rd43];
	mul.wide.s32 	%rd44, %r21, 8;
	add.s64 	%rd45, %rd41, %rd44;
	ld.global.f64 	%fd57, [%rd45];
	fma.rn.f64 	%fd69, %fd56, %fd57, %fd55;
	add.s32 	%r42, %r42, 2;
$L__BB7_11:
	and.b32  	%r34, %r22, 1;
	setp.eq.b32 	%p11, %r34, 1;
	not.pred 	%p12, %p11;
	@%p12 bra 	$L__BB7_13;
	mad.lo.s32 	%r35, %r42, %r20, %r1;
	mul.wide.s32 	%rd46, %r35, 8;
	add.s64 	%rd47, %rd2, %rd46;
	ld.global.f64 	%fd58, [%rd47];
	mad.lo.s32 	%r36, %r42, %r21, %r2;
	mul.wide.s32 	%rd48, %r36, 8;
	add.s64 	%rd49, %rd1, %rd48;
	ld.global.f64 	%fd59, [%rd49];
	fma.rn.f64 	%fd69, %fd58, %fd59, %fd69;
$L__BB7_13:
	ld.param.u64 	%rd53, [_Z26_hhlpLinearBackwardWeightsILi4EdEvPKT0_S2_PS0_iii_param_2];
	cvt.rn.f64.s32 	%fd60, %r22;
	div.rn.f64 	%fd61, %fd69, %fd60;
	mad.lo.s32 	%r37, %r21, %r1, %r2;
	cvta.to.global.u64 	%rd50, %rd53;
	mul.wide.s32 	%rd51, %r37, 8;
	add.s64 	%rd52, %rd50, %rd51;
	st.global.f64 	[%rd52], %fd61;
$L__BB7_14:
	ret;

}
	// .globl	_Z26_hhlpLinearBackwardWeightsILi4E6__halfEvPKT0_S3_PS1_iii
.visible .entry _Z26_hhlpLinearBackwardWeightsILi4E6__halfEvPKT0_S3_PS1_iii(
	.param .u64 .ptr .align 1 _Z26_hhlpLinearBackwardWeightsILi4E6__halfEvPKT0_S3_PS1_iii_param_0,
	.param .u64 .ptr .align 1 _Z26_hhlpLinearBackwardWeightsILi4E6__halfEvPKT0_S3_PS1_iii_param_1,
	.param .u64 .ptr .align 1 _Z26_hhlpLinearBackwardWeightsILi4E6__halfEvPKT0_S3_PS1_iii_param_2,
	.param .u32 _Z26_hhlpLinearBackwardWeightsILi4E6__halfEvPKT0_S3_PS1_iii_param_3,
	.param .u32 _Z26_hhlpLinearBackwardWeightsILi4E6__halfEvPKT0_S3_PS1_iii_param_4,
	.param .u32 _Z26_hhlpLinearBackwardWeightsILi4E6__halfEvPKT0_S3_PS1_iii_param_5
)
{
	.reg .pred 	%p<15>;
	.reg .b16 	%rs<221>;
	.reg .b32 	%r<58>;
	.reg .b32 	%f<14>;
	.reg .b64 	%rd<82>;

	ld.param.u64 	%rd4, [_Z26_hhlpLinearBackwardWeightsILi4E6__halfEvPKT0_S3_PS1_iii_param_0];
	ld.param.u64 	%rd5, [_Z26_hhlpLinearBackwardWeightsILi4E6__halfEvPKT0_S3_PS1_iii_param_1];
	ld.param.u32 	%r34, [_Z26_hhlpLinearBackwardWeightsILi4E6__halfEvPKT0_S3_PS1_iii_param_3];
	ld.param.u32 	%r35, [_Z26_hhlpLinearBackwardWeightsILi4E6__halfEvPKT0_S3_PS1_iii_param_4];
	ld.param.u32 	%r36, [_Z26_hhlpLinearBackwardWeightsILi4E6__halfEvPKT0_S3_PS1_iii_param_5];
	cvta.to.global.u64 	%rd1, %rd5;
	cvta.to.global.u64 	%rd2, %rd4;
	mov.u32 	%r37, %ctaid.y;
	shl.b32 	%r1, %r37, 2;
	mov.u32 	%r2, %tid.y;
	add.s32 	%r3, %r1, %r2;
	mov.u32 	%r38, %ctaid.x;
	shl.b32 	%r4, %r38, 2;
	mov.u32 	%r5, %tid.x;
	add.s32 	%r6, %r4, %r5;
	setp.ge.s32 	%p1, %r3, %r34;
	setp.ge.s32 	%p2, %r6, %r35;
	or.pred  	%p3, %p1, %p2;
	@%p3 bra 	$L__BB8_18;
	mov.b32 	%r39, 0;
	// begin inline asm
	cvt.rn.f16.s32 %rs219, %r39;
	// end inline asm
	setp.lt.s32 	%p4, %r36, 1;
	@%p4 bra 	$L__BB8_14;
	and.b32  	%r7, %r36, 15;
	setp.lt.u32 	%p5, %r36, 16;
	mov.b32 	%r53, 0;
	@%p5 bra 	$L__BB8_5;
	and.b32  	%r53, %r36, 2147483632;
	neg.s32 	%r51, %r53;
	shl.b32 	%r10, %r35, 4;
	shl.b32 	%r11, %r34, 4;
	mul.wide.s32 	%rd10, %r34, 2;
	mul.wide.s32 	%rd12, %r35, 2;
	mov.u32 	%r49, %r3;
	mov.u32 	%r50, %r6;
$L__BB8_4:
	.pragma "nounroll";
	mul.wide.s32 	%rd6, %r49, 2;
	add.s64 	%rd7, %rd2, %rd6;
	mul.wide.s32 	%rd8, %r50, 2;
	add.s64 	%rd9, %rd1, %rd8;
	ld.global.u16 	%rs22, [%rd7];
	ld.global.u16 	%rs23, [%rd9];
	// begin inline asm
	{mul.f16 %rs21,%rs22,%rs23;
}
	// end inline asm
	// begin inline asm
	{add.f16 %rs24,%rs219,%rs21;
}
	// end inline asm
	add.s64 	%rd11, %rd7, %rd10;
	add.s64 	%rd13, %rd9, %rd12;
	ld.global.u16 	%rs28, [%rd11];
	ld.global.u16 	%rs29, [%rd13];
	// begin inline asm
	{mul.f16 %rs27,%rs28,%rs29;
}
	// end inline asm
	// begin inline asm
	{add.f16 %rs30,%rs24,%rs27;
}
	// end inline asm
	add.s64 	%rd14, %rd11, %rd10;
	add.s64 	%rd15, %rd13, %rd12;
	ld.global.u16 	%rs34, [%rd14];
	ld.global.u16 	%rs35, [%rd15];
	// begin inline asm
	{mul.f16 %rs33,%rs34,%rs35;
}
	// end inline asm
	// begin inline asm
	{add.f16 %rs36,%rs30,%rs33;
}
	// end inline asm
	add.s64 	%rd16, %rd14, %rd10;
	add.s64 	%rd17, %rd15, %rd12;
	ld.global.u16 	%rs40, [%rd16];
	ld.global.u16 	%rs41, [%rd17];
	// begin inline asm
	{mul.f16 %rs39,%rs40,%rs41;
}
	// end inline asm
	// begin inline asm
	{add.f16 %rs42,%rs36,%rs39;
}
	// end inline asm
	add.s64 	%rd18, %rd16, %rd10;
	add.s64 	%rd19, %rd17, %rd12;
	ld.global.u16 	%rs46, [%rd18];
	ld.global.u16 	%rs47, [%rd19];
	// begin inline asm
	{mul.f16 %rs45,%rs46,%rs47;
}
	// end inline asm
	// begin inline asm
	{add.f16 %rs48,%rs42,%rs45;
}
	// end inline asm
	add.s64 	%rd20, %rd18, %rd10;
	add.s64 	%rd21, %rd19, %rd12;
	ld.global.u16 	%rs52, [%rd20];
	ld.global.u16 	%rs53, [%rd21];
	// begin inline asm
	{mul.f16 %rs51,%rs52,%rs53;
}
	// end inline asm
	// begin inline asm
	{add.f16 %rs54,%rs48,%rs51;
}
	// end inline asm
	add.s64 	%rd22, %rd20, %rd10;
	add.s64 	%rd23, %rd21, %rd12;
	ld.global.u16 	%rs58, [%rd22];
	ld.global.u16 	%rs59, [%rd23];
	// begin inline asm
	{mul.f16 %rs57,%rs58,%rs59;
}
	// end inline asm
	// begin inline asm
	{add.f16 %rs60,%rs54,%rs57;
}
	// end inline asm
	add.s64 	%rd24, %rd22, %rd10;
	add.s64 	%rd25, %rd23, %rd12;
	ld.global.u16 	%rs64, [%rd24];
	ld.global.u16 	%rs65, [%rd25];
	// begin inline asm
	{mul.f16 %rs63,%rs64,%rs65;
}
	// end inline asm
	// begin inline asm
	{add.f16 %rs66,%rs60,%rs63;
}
	// end inline asm
	add.s64 	%rd26, %rd24, %rd10;
	add.s64 	%rd27, %rd25, %rd12;
	ld.global.u16 	%rs70, [%rd26];
	ld.global.u16 	%rs71, [%rd27];
	// begin inline asm
	{mul.f16 %rs69,%rs70,%rs71;
}
	// end inline asm
	// begin inline asm
	{add.f16 %rs72,%rs66,%rs69;
}
	// end inline asm
	add.s64 	%rd28, %rd26, %rd10;
	add.s64 	%rd29, %rd27, %rd12;
	ld.global.u16 	%rs76, [%rd28];
	ld.global.u16 	%rs77, [%rd29];
	// begin inline asm
	{mul.f16 %rs75,%rs76,%rs77;
}
	// end inline asm
	// begin inline asm
	{add.f16 %rs78,%rs72,%rs75;
}
	// end inline asm
	add.s64 	%rd30, %rd28, %rd10;
	add.s64 	%rd31, %rd29, %rd12;
	ld.global.u16 	%rs82, [%rd30];
	ld.global.u16 	%rs83, [%rd31];
	// begin inline asm
	{mul.f16 %rs81,%rs82,%rs83;
}
	// end inline asm
	// begin inline asm
	{add.f16 %rs84,%rs78,%rs81;
}
	// end inline asm
	add.s64 	%rd32, %rd30, %rd10;
	add.s64 	%rd33, %rd31, %rd12;
	ld.global.u16 	%rs88, [%rd32];
	ld.global.u16 	%rs89, [%rd33];
	// begin inline asm
	{mul.f16 %rs87,%rs88,%rs89;
}
	// end inline asm
	// begin inline asm
	{add.f16 %rs90,%rs84,%rs87;
}
	// end inline asm
	add.s64 	%rd34, %rd32, %rd10;
	add.s64 	%rd35, %rd33, %rd12;
	ld.global.u16 	%rs94, [%rd34];
	ld.global.u16 	%rs95, [%rd35];
	// begin inline asm
	{mul.f16 %rs93,%rs94,%rs95;
}
	// end inline asm
	// begin inline asm
	{add.f16 %rs96,%rs90,%rs93;
}
	// end inline asm
	add.s64 	%rd36, %rd34, %rd10;
	add.s64 	%rd37, %rd35, %rd12;
	ld.global.u16 	%rs100, [%rd36];
	ld.global.u16 	%rs101, [%rd37];
	// begin inline asm
	{mul.f16 %rs99,%rs100,%rs101;
}
	// end inline asm
	// begin inline asm
	{add.f16 %rs102,%rs96,%rs99;
}
	// end inline asm
	add.s64 	%rd38, %rd36, %rd10;
	add.s64 	%rd39, %rd37, %rd12;
	ld.global.u16 	%rs106, [%rd38];
	ld.global.u16 	%rs107, [%rd39];
	// begin inline asm
	{mul.f16 %rs105,%rs106,%rs107;
}
	// end inline asm
	// begin inline asm
	{add.f16 %rs108,%rs102,%rs105;
}
	// end inline asm
	add.s64 	%rd40, %rd38, %rd10;
	add.s64 	%rd41, %rd39, %rd12;
	ld.global.u16 	%rs112, [%rd40];
	ld.global.u16 	%rs113, [%rd41];
	// begin inline asm
	{mul.f16 %rs111,%rs112,%rs113;
}
	// end inline asm
	// begin inline asm
	{add.f16 %rs219,%rs108,%rs111;
}
	// end inline asm
	add.s32 	%r51, %r51, 16;
	add.s32 	%r50, %r50, %r10;
	add.s32 	%r49, %r49, %r11;
	setp.ne.s32 	%p6, %r51, 0;
	@%p6 bra 	$L__BB8_4;
$L__BB8_5:
	setp.eq.s32 	%p7, %r7, 0;
	@%p7 bra 	$L__BB8_14;
	and.b32  	%r19, %r36, 7;
	setp.lt.u32 	%p8, %r7, 8;
	@%p8 bra 	$L__BB8_8;
	mad.lo.s32 	%r41, %r53, %r34, %r3;
	mul.wide.s32 	%rd42, %r41, 2;
	add.s64 	%rd43, %rd2, %rd42;
	mad.lo.s32 	%r42, %r53, %r35, %r6;
	mul.wide.s32 	%rd44, %r42, 2;
	add.s64 	%rd45, %rd1, %rd44;
	ld.global.u16 	%rs119, [%rd43];
	ld.global.u16 	%rs120, [%rd45];
	// begin inline asm
	{mul.f16 %rs118,%rs119,%rs120;
}
	// end inline asm
	// begin inline asm
	{add.f16 %rs121,%rs219,%rs118;
}
	// end inline asm
	mul.wide.s32 	%rd46, %r34, 2;
	add.s64 	%rd47, %rd43, %rd46;
	mul.wide.s32 	%rd48, %r35, 2;
	add.s64 	%rd49, %rd45, %rd48;
	ld.global.u16 	%rs125, [%rd47];
	ld.global.u16 	%rs126, [%rd49];
	// begin inline asm
	{mul.f16 %rs124,%rs125,%rs126;
}
	// end inline asm
	// begin inline asm
	{add.f16 %rs127,%rs121,%rs124;
}
	// end inline asm
	add.s64 	%rd50, %rd47, %rd46;
	add.s64 	%rd51, %rd49, %rd48;
	ld.global.u16 	%rs131, [%rd50];
	ld.global.u16 	%rs132, [%rd51];
	// begin inline asm
	{mul.f16 %rs130,%rs131,%rs132;
}
	// end inline asm
	// begin inline asm
	{add.f16 %rs133,%rs127,%rs130;
}
	// end inline asm
	add.s64 	%rd52, %rd50, %rd46;
	add.s64 	%rd53, %rd51, %rd48;
	ld.global.u16 	%rs137, [%rd52];
	ld.global.u16 	%rs138, [%rd53];
	// begin inline asm
	{mul.f16 %rs136,%rs137,%rs138;
}
	// end inline asm
	// begin inline asm
	{add.f16 %rs139,%rs133,%rs136;
}
	// end inline asm
	add.s64 	%rd54, %rd52, %rd46;
	add.s64 	%rd55, %rd53, %rd48;
	ld.global.u16 	%rs143, [%rd54];
	ld.global.u16 	%rs144, [%rd55];
	// begin inline asm
	{mul.f16 %rs142,%rs143,%rs144;
}
	// end inline asm
	// begin inline asm
	{add.f16 %rs145,%rs139,%rs142;
}
	// end inline asm
	add.s64 	%rd56, %rd54, %rd46;
	add.s64 	%rd57, %rd55, %rd48;
	ld.global.u16 	%rs149, [%rd56];
	ld.global.u16 	%rs150, [%rd57];
	// begin inline asm
	{mul.f16 %rs148,%rs149,%rs150;
}
	// end inline asm
	// begin inline asm
	{add.f16 %rs151,%rs145,%rs148;
}
	// end inline asm
	add.s64 	%rd58, %rd56, %rd46;
	add.s64 	%rd59, %rd57, %rd48;
	ld.global.u16 	%rs155, [%rd58];
	ld.global.u16 	%rs156, [%rd59];
	// begin inline asm
	{mul.f16 %rs154,%rs155,%rs156;
}
	// end inline asm
	// begin inline asm
	{add.f16 %rs157,%rs151,%rs154;
}
	// end inline asm
	add.s64 	%rd60, %rd58, %rd46;
	add.s64 	%rd61, %rd59, %rd48;
	ld.global.u16 	%rs161, [%rd60];
	ld.global.u16 	%rs162, [%rd61];
	// begin inline asm
	{mul.f16 %rs160,%rs161,%rs162;
}
	// end inline asm
	// begin inline asm
	{add.f16 %rs219,%rs157,%rs160;
}
	// end inline asm
	add.s32 	%r53, %r53, 8;
$L__BB8_8:
	setp.eq.s32 	%p9, %r19, 0;
	@%p9 bra 	$L__BB8_14;
	and.b32  	%r22, %r36, 3;
	setp.lt.u32 	%p10, %r19, 4;
	@%p10 bra 	$L__BB8_11;
	mad.lo.s32 	%r43, %r53, %r34, %r3;
	mul.wide.s32 	%rd62, %r43, 2;
	add.s64 	%rd63, %rd2, %rd62;
	mad.lo.s32 	%r44, %r53, %r35, %r6;
	mul.wide.s32 	%rd64, %r44, 2;
	add.s64 	%rd65, %rd1, %rd64;
	ld.global.u16 	%rs168, [%rd63];
	ld.global.u16 	%rs169, [%rd65];
	// begin inline asm
	{mul.f16 %rs167,%rs168,%rs169;
}
	// end inline asm
	// begin inline asm
	{add.f16 %rs170,%rs219,%rs167;
}
	// end inline asm
	mul.wide.s32 	%rd66, %r34, 2;
	add.s64 	%rd67, %rd63, %rd66;
	mul.wide.s32 	%rd68, %r35, 2;
	add.s64 	%rd69, %rd65, %rd68;
	ld.global.u16 	%rs174, [%rd67];
	ld.global.u16 	%rs175, [%rd69];
	// begin inline asm
	{mul.f16 %rs173,%rs174,%rs175;
}
	// end inline asm
	// begin inline asm
	{add.f16 %rs176,%rs170,%rs173;
}
	// end inline asm
	add.s64 	%rd70, %rd67, %rd66;
	add.s64 	%rd71, %rd69, %rd68;
	ld.global.u16 	%rs180, [%rd70];
	ld.global.u16 	%rs181, [%rd71];
	// begin inline asm
	{mul.f16 %rs179,%rs180,%rs181;
}
	// end inline asm
	// begin inline asm
	{add.f16 %rs182,%rs176,%rs179;
}
	// end inline asm
	add.s64 	%rd72, %rd70, %rd66;
	add.s64 	%rd73, %rd71, %rd68;
	ld.global.u16 	%rs186, [%rd72];
	ld.global.u16 	%rs187, [%rd73];
	// begin inline asm
	{mul.f16 %rs185,%rs186,%rs187;
}
	// end inline asm
	// begin inline asm
	{add.f16 %rs219,%rs182,%rs185;
}
	// end inline asm
	add.s32 	%r53, %r53, 4;
$L__BB8_11:
	setp.eq.s32 	%p11, %r22, 0;
	@%p11 bra 	$L__BB8_14;
	mad.lo.s32 	%r45, %r53, %r35, %r5;
	add.s32 	%r57, %r45, %r4;
	mad.lo.s32 	%r46, %r53, %r34, %r2;
	add.s32 	%r56, %r46, %r1;
	neg.s32 	%r55, %r22;
$L__BB8_13:
	.pragma "nounroll";
	mul.wide.s32 	%rd74, %r56, 2;
	add.s64 	%rd75, %rd2, %rd74;
	mul.wide.s32 	%rd76, %r57, 2;
	add.s64 	%rd77, %rd1, %rd76;
	ld.global.u16 	%rs192, [%rd75];
	ld.global.u16 	%rs193, [%rd77];
	// begin inline asm
	{mul.f16 %rs191,%rs192,%rs193;
}
	// end inline asm
	// begin inline asm
	{add.f16 %rs219,%rs219,%rs191;
}
	// end inline asm
	add.s32 	%r57, %r57, %r35;
	add.s32 	%r56, %r56, %r34;
	add.s32 	%r55, %r55, 1;
	setp.ne.s32 	%p12, %r55, 0;
	@%p12 bra 	$L__BB8_13;
$L__BB8_14:
	// begin inline asm
	cvt.rn.f16.s32 %rs197, %r36;
	// end inline asm
	// begin inline asm
	{  cvt.f32.f16 %f5, %rs219;}

	// end inline asm
	// begin inline asm
	{  cvt.f32.f16 %f6, %rs197;}

	// end inline asm
	// begin inline asm
	{rcp.approx.ftz.f32 %f7, %f6;
}
	// end inline asm
	mul.f32 	%f9, %f5, %f7;
	// begin inline asm
	{  cvt.rn.f16.f32 %rs220, %f9;}

	// end inline asm
	// begin inline asm
	{abs.f16 %rs201,%rs220;
}
	// end inline asm
	mov.b16 	%rs205, 143;
	// begin inline asm
	{ .reg .pred __$temp3;
  setp.lt.f16  __$temp3, %rs201, %rs205;
  selp.u16 %rs203, 1, 0, __$temp3;}
	// end inline asm
	setp.eq.s16 	%p13, %rs203, 0;
	@%p13 bra 	$L__BB8_17;
	mov.f32 	%f10, 0f00000000;
	// begin inline asm
	{  cvt.rn.f16.f32 %rs206, %f10;}

	// end inline asm
	// begin inline asm
	{ .reg .pred __$temp3;
  setp.lt.f16  __$temp3, %rs206, %rs201;
  selp.u16 %rs207, 1, 0, __$temp3;}
	// end inline asm
	setp.eq.s16 	%p14, %rs207, 0;
	@%p14 bra 	$L__BB8_17;
	neg.f32 	%f12, %f6;
	fma.rn.f32 	%f13, %f12, %f9, %f5;
	fma.rn.f32 	%f11, %f7, %f13, %f9;
	// begin inline asm
	{  cvt.rn.f16.f32 %rs220, %f11;}

	// end inline asm
$L__BB8_17:
	ld.param.u64 	%rd81, [_Z26_hhlpLinearBackwardWeightsILi4E6__halfEvPKT0_S3_PS1_iii_param_2];
	mad.lo.s32 	%r48, %r35, %r3, %r6;
	cvta.to.global.u64 	%rd78, %rd81;
	mul.wide.s32 	%rd79, %r48, 2;
	add.s64 	%rd80, %rd78, %rd79;
	st.global.u16 	[%rd80], %rs220;
$L__BB8_18:
	ret;

}
	// .globl	_Z23_hhlpLinearBackwardDataILi32EfEvPKT0_S2_PS0_iii
.visible .entry _Z23_hhlpLinearBackwardDataILi32EfEvPKT0_S2_PS0_iii(
	.param .u64 .ptr .align 1 _Z23_hhlpLinearBackwardDataILi32EfEvPKT0_S2_PS0_iii_param_0,
	.param .u64 .ptr .align 1 _Z23_hhlpLinearBackwardDataILi32EfEvPKT0_S2_PS0_iii_param_1,
	.param .u64 .ptr .align 1 _Z23_hhlpLinearBackwardDataILi32EfEvPKT0_S2_PS0_iii_param_2,
	.param .u32 _Z23_hhlpLinearBackwardDataILi32EfEvPKT0_S2_PS0_iii_param_3,
	.param .u32 _Z23_hhlpLinearBackwardDataILi32EfEvPKT0_S2_PS0_iii_param_4,
	.param .u32 _Z23_hhlpLinearBackwardDataILi32EfEvPKT0_S2_PS0_iii_param_5
)
{
	.reg .pred 	%p<13>;
	.reg .b32 	%r<72>;
	.reg .b32 	%f<68>;
	.reg .b64 	%rd<90>;

	ld.param.u64 	%rd9, [_Z23_hhlpLinearBackwardDataILi32EfEvPKT0_S2_PS0_iii_param_0];
	ld.param.u64 	%rd10, [_Z23_hhlpLinearBackwardDataILi32EfEvPKT0_S2_PS0_iii_param_1];
	ld.param.u32 	%r37, [_Z23_hhlpLinearBackwardDataILi32EfEvPKT0_S2_PS0_iii_param_3];
	ld.param.u32 	%r39, [_Z23_hhlpLinearBackwardDataILi32EfEvPKT0_S2_PS0_iii_param_4];
	ld.param.u32 	%r40, [_Z23_hhlpLinearBackwardDataILi32EfEvPKT0_S2_PS0_iii_param_5];
	cvta.to.global.u64 	%rd1, %rd10;
	cvta.to.global.u64 	%rd2, %rd9;
	mov.u32 	%r41, %ctaid.x;
	shl.b32 	%r42, %r41, 5;
	mov.u32 	%r43, %tid.x;
	add.s32 	%r1, %r42, %r43;
	mov.u32 	%r44, %ctaid.y;
	shl.b32 	%r45, %r44, 5;
	mov.u32 	%r46, %tid.y;
	add.s32 	%r47, %r45, %r46;
	setp.ge.s32 	%p1, %r1, %r40;
	setp.ge.s32 	%p2, %r47, %r39;
	or.pred  	%p3, %p1, %p2;
	@%p3 bra 	$L__BB9_14;
	cvt.u64.u32 	%rd3, %r47;
	mul.lo.s32 	%r48, %r37, %r1;
	cvt.s64.s32 	%rd4, %r48;
	setp.lt.s32 	%p4, %r37, 1;
	mov.f32 	%f67, 0f00000000;
	@%p4 bra 	$L__BB9_13;
	and.b32  	%r3, %r37, 7;
	setp.lt.u32 	%p5, %r37, 8;
	mov.f32 	%f67, 0f00000000;
	mov.b32 	%r70, 0;
	@%p5 bra 	$L__BB9_5;
	and.b32  	%r70, %r37, 2147483640;
	neg.s32 	%r68, %r70;
	shl.b32 	%r6, %r39, 3;
	shl.b32 	%r66, %r39, 1;
	mul.lo.s32 	%r65, %r39, 3;
	shl.b32 	%r64, %r39, 2;
	mul.lo.s32 	%r63, %r39, 5;
	mul.lo.s32 	%r62, %r39, 6;
	mul.lo.s32 	%r61, %r39, 7;
	shl.b64 	%rd11, %rd4, 2;
	add.s64 	%rd12, %rd11, %rd2;
	add.s64 	%rd89, %rd12, 16;
	mov.f32 	%f67, 0f00000000;
	mov.b32 	%r60, 0;
	mov.u32 	%r67, %r39;
$L__BB9_4:
	.pragma "nounroll";
	ld.global.f32 	%f17, [%rd89+-16];
	cvt.s64.s32 	%rd13, %r60;
	add.s64 	%rd14, %rd13, %rd3;
	shl.b64 	%rd15, %rd14, 2;
	add.s64 	%rd16, %rd1, %rd15;
	ld.global.f32 	%f18, [%rd16];
	fma.rn.f32 	%f19, %f17, %f18, %f67;
	ld.global.f32 	%f20, [%rd89+-12];
	cvt.s64.s32 	%rd17, %r67;
	add.s64 	%rd18, %rd17, %rd3;
	shl.b64 	%rd19, %rd18, 2;
	add.s64 	%rd20, %rd1, %rd19;
	ld.global.f32 	%f21, [%rd20];
	fma.rn.f32 	%f22, %f20, %f21, %f19;
	ld.global.f32 	%f23, [%rd89+-8];
	cvt.s64.s32 	%rd21, %r66;
	add.s64 	%rd22, %rd21, %rd3;
	shl.b64 	%rd23, %rd22, 2;
	add.s64 	%rd24, %rd1, %rd23;
	ld.global.f32 	%f24, [%rd24];
	fma.rn.f32 	%f25, %f23, %f24, %f22;
	ld.global.f32 	%f26, [%rd89+-4];
	cvt.s64.s32 	%rd25, %r65;
	add.s64 	%rd26, %rd25, %rd3;
	shl.b64 	%rd27, %rd26, 2;
	add.s64 	%rd28, %rd1, %rd27;
	ld.global.f32 	%f27, [%rd28];
	fma.rn.f32 	%f28, %f26, %f27, %f25;
	ld.global.f32 	%f29, [%rd89];
	cvt.s64.s32 	%rd29, %r64;
	add.s64 	%rd30, %rd29, %rd3;
	shl.b64 	%rd31, %rd30, 2;
	add.s64 	%rd32, %rd1, %rd31;
	ld.global.f32 	%f30, [%rd32];
	fma.rn.f32 	%f31, %f29, %f30, %f28;
	ld.global.f32 	%f32, [%rd89+4];
	cvt.s64.s32 	%rd33, %r63;
	add.s64 	%rd34, %rd33, %rd3;
	shl.b64 	%rd35, %rd34, 2;
	add.s64 	%rd36, %rd1, %rd35;
	ld.global.f32 	%f33, [%rd36];
	fma.rn.f32 	%f34, %f32, %f33, %f31;
	ld.global.f32 	%f35, [%rd89+8];
	cvt.s64.s32 	%rd37, %r62;
	add.s64 	%rd38, %rd37, %rd3;
	shl.b64 	%rd39, %rd38, 2;
	add.s64 	%rd40, %rd1, %rd39;
	ld.global.f32 	%f36, [%rd40];
	fma.rn.f32 	%f37, %f35, %f36, %f34;
	ld.global.f32 	%f38, [%rd89+12];
	cvt.s64.s32 	%rd41, %r61;
	add.s64 	%rd42, %rd41, %rd3;
	shl.b64 	%rd43, %rd42, 2;
	add.s64 	%rd44, %rd1, %rd43;
	ld.global.f32 	%f39, [%rd44];
	fma.rn.f32 	%f67, %f38, %f39, %f37;
	add.s32 	%r68, %r68, 8;
	add.s32 	%r67, %r67, %r6;
	add.s32 	%r66, %r66, %r6;
	add.s32 	%r65, %r65, %r6;
	add.s32 	%r64, %r64, %r6;
	add.s32 	%r63, %r63, %r6;
	add.s32 	%r62, %r62, %r6;
	add.s32 	%r61, %r61, %r6;
	add.s32 	%r60, %r60, %r6;
	add.s64 	%rd89, %rd89, 32;
	setp.ne.s32 	%p6, %r68, 0;
	@%p6 bra 	$L__BB9_4;
$L__BB9_5:
	setp.eq.s32 	%p7, %r3, 0;
	@%p7 bra 	$L__BB9_13;
	and.b32  	%r32, %r37, 3;
	setp.lt.u32 	%p8, %r3, 4;
	@%p8 bra 	$L__BB9_8;
	cvt.u64.u32 	%rd45, %r70;
	add.s64 	%rd46, %rd45, %rd4;
	shl.b64 	%rd47, %rd46, 2;
	add.s64 	%rd48, %rd2, %rd47;
	ld.global.f32 	%f41, [%rd48];
	mul.lo.s32 	%r51, %r70, %r39;
	cvt.s64.s32 	%rd49, %r51;
	add.s64 	%rd50, %rd49, %rd3;
	shl.b64 	%rd51, %rd50, 2;
	add.s64 	%rd52, %rd1, %rd51;
	ld.global.f32 	%f42, [%rd52];
	fma.rn.f32 	%f43, %f41, %f42, %f67;
	ld.global.f32 	%f44, [%rd48+4];
	add.s32 	%r52, %r51, %r39;
	cvt.s64.s32 	%rd53, %r52;
	add.s64 	%rd54, %rd53, %rd3;
	shl.b64 	%rd55, %rd54, 2;
	add.s64 	%rd56, %rd1, %rd55;
	ld.global.f32 	%f45, [%rd56];
	fma.rn.f32 	%f46, %f44, %f45, %f43;
	ld.global.f32 	%f47, [%rd48+8];
	add.s32 	%r53, %r52, %r39;
	cvt.s64.s32 	%rd57, %r53;
	add.s64 	%rd58, %rd57, %rd3;
	shl.b64 	%rd59, %rd58, 2;
	add.s64 	%rd60, %rd1, %rd59;
	ld.global.f32 	%f48, [%rd60];
	fma.rn.f32 	%f49, %f47, %f48, %f46;
	ld.global.f32 	%f50, [%rd48+12];
	add.s32 	%r54, %r53, %r39;
	cvt.s64.s32 	%rd61, %r54;
	add.s64 	%rd62, %rd61, %rd3;
	shl.b64 	%rd63, %rd62, 2;
	add.s64 	%rd64, %rd1, %rd63;
	ld.global.f32 	%f51, [%rd64];
	fma.rn.f32 	%f67, %f50, %f51, %f49;
	add.s32 	%r70, %r70, 4;
$L__BB9_8:
	setp.eq.s32 	%p9, %r32, 0;
	@%p9 bra 	$L__BB9_13;
	setp.eq.s32 	%p10, %r32, 1;
	@%p10 bra 	$L__BB9_11;
	cvt.u64.u32 	%rd65, %r70;
	add.s64 	%rd66, %rd65, %rd4;
	shl.b64 	%rd67, %rd66, 2;
	add.s64 	%rd68, %rd2, %rd67;
	ld.global.f32 	%f53, [%rd68];
	mul.lo.s32 	%r55, %r70, %r39;
	cvt.s64.s32 	%rd69, %r55;
	add.s64 	%rd70, %rd69, %rd3;
	shl.b64 	%rd71, %rd70, 2;
	add.s64 	%rd72, %rd1, %rd71;
	ld.global.f32 	%f54, [%rd72];
	fma.rn.f32 	%f55, %f53, %f54, %f67;
	ld.global.f32 	%f56, [%rd68+4];
	add.s32 	%r56, %r55, %r39;
	cvt.s64.s32 	%rd73, %r56;
	add.s64 	%rd74, %rd73, %rd3;
	shl.b64 	%rd75, %rd74, 2;
	add.s64 	%rd76, %rd1, %rd75;
	ld.global.f32 	%f57, [%rd76];
	fma.rn.f32 	%f67, %f56, %f57, %f55;
	add.s32 	%r70, %r70, 2;
$L__BB9_11:
	and.b32  	%r57, %r37, 1;
	setp.eq.b32 	%p11, %r57, 1;
	not.pred 	%p12, %p11;
	@%p12 bra 	$L__BB9_13;
	cvt.u64.u32 	%rd77, %r70;
	add.s64 	%rd78, %rd77, %rd4;
	shl.b64 	%rd79, %rd78, 2;
	add.s64 	%rd80, %rd2, %rd79;
	ld.global.f32 	%f58, [%rd80];
	mul.lo.s32 	%r58, %r70, %r39;
	cvt.s64.s32 	%rd81, %r58;
	add.s64 	%rd82, %rd81, %rd3;
	shl.b64 	%rd83, %rd82, 2;
	add.s64 	%rd84, %rd1, %rd83;
	ld.global.f32 	%f59, [%rd84];
	fma.rn.f32 	%f67, %f58, %f59, %f67;
$L__BB9_13:
	ld.param.u64 	%rd88, [_Z23_hhlpLinearBackwardDataILi32EfEvPKT0_S2_PS0_iii_param_2];
	mad.lo.s32 	%r59, %r39, %r1, %r47;
	cvta.to.global.u64 	%rd85, %rd88;
	mul.wide.s32 	%rd86, %r59, 4;
	add.s64 	%rd87, %rd85, %rd86;
	st.global.f32 	[%rd87], %f67;
$L__BB9_14:
	ret;

}
	// .globl	_Z23_hhlpLinearBackwardDataILi32EdEvPKT0_S2_PS0_iii
.visible .entry _Z23_hhlpLinearBackwardDataILi32EdEvPKT0_S2_PS0_iii(
	.param .u64 .ptr .align 1 _Z23_hhlpLinearBackwardDataILi32EdEvPKT0_S2_PS0_iii_param_0,
	.param .u64 .ptr .align 1 _Z23_hhlpLinearBackwardDataILi32EdEvPKT0_S2_PS0_iii_param_1,
	.param .u64 .ptr .align 1 _Z23_hhlpLinearBackwardDataILi32EdEvPKT0_S2_PS0_iii_param_2,
	.param .u32 _Z23_hhlpLinearBackwardDataILi32EdEvPKT0_S2_PS0_iii_param_3,
	.param .u32 _Z23_hhlpLinearBackwardDataILi32EdEvPKT0_S2_PS0_iii_param_4,
	.param .u32 _Z23_hhlpLinearBackwardDataILi32EdEvPKT0_S2_PS0_iii_param_5
)
{
	.reg .pred 	%p<13>;
	.reg .b32 	%r<72>;
	.reg .b64 	%rd<91>;
	.reg .b64 	%fd<68>;

	ld.param.u64 	%rd9, [_Z23_hhlpLinearBackwardDataILi32EdEvPKT0_S2_PS0_iii_param_0];
	ld.param.u64 	%rd10, [_Z23_hhlpLinearBackwardDataILi32EdEvPKT0_S2_PS0_iii_param_1];
	ld.param.u32 	%r37, [_Z23_hhlpLinearBackwardDataILi32EdEvPKT0_S2_PS0_iii_param_3];
	ld.param.u32 	%r39, [_Z23_hhlpLinearBackwardDataILi32EdEvPKT0_S2_PS0_iii_param_4];
	ld.param.u32 	%r40, [_Z23_hhlpLinearBackwardDataILi32EdEvPKT0_S2_PS0_iii_param_5];
	cvta.to.global.u64 	%rd1, %rd10;
	cvta.to.global.u64 	%rd2, %rd9;
	mov.u32 	%r41, %ctaid.x;
	shl.b32 	%r42, %r41, 5;
	mov.u32 	%r43, %tid.x;
	add.s32 	%r1, %r42, %r43;
	mov.u32 	%r44, %ctaid.y;
	shl.b32 	%r45, %r44, 5;
	mov.u32 	%r46, %tid.y;
	add.s32 	%r47, %r45, %r46;
	setp.ge.s32 	%p1, %r1, %r40;
	setp.ge.s32 	%p2, %r47, %r39;
	or.pred  	%p3, %p1, %p2;
	@%p3 bra 	$L__BB10_14;
	mul.lo.s32 	%r48, %r37, %r1;
	cvt.s64.s32 	%rd3, %r48;
	setp.lt.s32 	%p4, %r37, 1;
	mov.f64 	%fd67, 0d0000000000000000;
	@%p4 bra 	$L__BB10_13;
	and.b32  	%r3, %r37, 7;
	setp.lt.u32 	%p5, %r37, 8;
	mov.f64 	%fd67, 0d0000000000000000;
	mov.b32 	%r70, 0;
	@%p5 bra 	$L__BB10_5;
	and.b32  	%r70, %r37, 2147483640;
	neg.s32 	%r68, %r70;
	shl.b32 	%r6, %r39, 3;
	shl.b32 	%r66, %r39, 1;
	mul.lo.s32 	%r65, %r39, 3;
	shl.b32 	%r64, %r39, 2;
	mul.lo.s32 	%r63, %r39, 5;
	mul.lo.s32 	%r62, %r39, 6;
	mul.lo.s32 	%r61, %r39, 7;
	shl.b64 	%rd11, %rd3, 3;
	add.s64 	%rd12, %rd11, %rd2;
	add.s64 	%rd90, %rd12, 32;
	mov.f64 	%fd67, 0d0000000000000000;
	mov.b32 	%r60, 0;
	cvt.u64.u32 	%rd14, %r47;
	mov.u32 	%r67, %r39;
$L__BB10_4:
	.pragma "nounroll";
	ld.global.f64 	%fd17, [%rd90+-32];
	cvt.s64.s32 	%rd13, %r60;
	add.s64 	%rd15, %rd13, %rd14;
	shl.b64 	%rd16, %rd15, 3;
	add.s64 	%rd17, %rd1, %rd16;
	ld.global.f64 	%fd18, [%rd17];
	fma.rn.f64 	%fd19, %fd17, %fd18, %fd67;
	ld.global.f64 	%fd20, [%rd90+-24];
	cvt.s64.s32 	%rd18, %r67;
	add.s64 	%rd19, %rd18, %rd14;
	shl.b64 	%rd20, %rd19, 3;
	add.s64 	%rd21, %rd1, %rd20;
	ld.global.f64 	%fd21, [%rd21];
	fma.rn.f64 	%fd22, %fd20, %fd21, %fd19;
	ld.global.f64 	%fd23, [%rd90+-16];
	cvt.s64.s32 	%rd22, %r66;
	add.s64 	%rd23, %rd22, %rd14;
	shl.b64 	%rd24, %rd23, 3;
	add.s64 	%rd25, %rd1, %rd24;
	ld.global.f64 	%fd24, [%rd25];
	fma.rn.f64 	%fd25, %fd23, %fd24, %fd22;
	ld.global.f64 	%fd26, [%rd90+-8];
	cvt.s64.s32 	%rd26, %r65;
	add.s64 	%rd27, %rd26, %rd14;
	shl.b64 	%rd28, %rd27, 3;
	add.s64 	%rd29, %rd1, %rd28;
	ld.global.f64 	%fd27, [%rd29];
	fma.rn.f64 	%fd28, %fd26, %fd27, %fd25;
	ld.global.f64 	%fd29, [%rd90];
	cvt.s64.s32 	%rd30, %r64;
	add.s64 	%rd31, %rd30, %rd14;
	shl.b64 	%rd32, %rd31, 3;
	add.s64 	%rd33, %rd1, %rd32;
	ld.global.f64 	%fd30, [%rd33];
	fma.rn.f64 	%fd31, %fd29, %fd30, %fd28;
	ld.global.f64 	%fd32, [%rd90+8];
	cvt.s64.s32 	%rd34, %r63;
	add.s64 	%rd35, %rd34, %rd14;
	shl.b64 	%rd36, %rd35, 3;
	add.s64 	%rd37, %rd1, %rd36;
	ld.global.f64 	%fd33, [%rd37];
	fma.rn.f64 	%fd34, %fd32, %fd33, %fd31;
	ld.global.f64 	%fd35, [%rd90+16];
	cvt.s64.s32 	%rd38, %r62;
	add.s64 	%rd39, %rd38, %rd14;
	shl.b64 	%rd40, %rd39, 3;
	add.s64 	%rd41, %rd1, %rd40;
	ld.global.f64 	%fd36, [%rd41];
	fma.rn.f64 	%fd37, %fd35, %fd36, %fd34;
	ld.global.f64 	%fd38, [%rd90+24];
	cvt.s64.s32 	%rd42, %r61;
	add.s64 	%rd43, %rd42, %rd14;
	shl.b64 	%rd44, %rd43, 3;
	add.s64 	%rd45, %rd1, %rd44;
	ld.global.f64 	%fd39, [%rd45];
	fma.rn.f64 	%fd67, %fd38, %fd39, %fd37;
	add.s32 	%r68, %r68, 8;
	add.s32 	%r67, %r67, %r6;
	add.s32 	%r66, %r66, %r6;
	add.s32 	%r65, %r65, %r6;
	add.s32 	%r64, %r64, %r6;
	add.s32 	%r63, %r63, %r6;
	add.s32 	%r62, %r62, %r6;
	add.s32 	%r61, %r61, %r6;
	add.s32 	%r60, %r60, %r6;
	add.s64 	%rd90, %rd90, 64;
	setp.ne.s32 	%p6, %r68, 0;
	@%p6 bra 	$L__BB10_4;
$L__BB10_5:
	setp.eq.s32 	%p7, %r3, 0;
	@%p7 bra 	$L__BB10_13;
	cvt.u64.u32 	%rd7, %r47;
	and.b32  	%r32, %r37, 3;
	setp.lt.u32 	%p8, %r3, 4;
	@%p8 bra 	$L__BB10_8;
	cvt.u64.u32 	%rd46, %r70;
	add.s64 	%rd47, %rd46, %rd3;
	shl.b64 	%rd48, %rd47, 3;
	add.s64 	%rd49, %rd2, %rd48;
	ld.global.f64 	%fd41, [%rd49];
	mul.lo.s32 	%r51, %r70, %r39;
	cvt.s64.s32 	%rd50, %r51;
	add.s64 	%rd51, %rd50, %rd7;
	shl.b64 	%rd52, %rd51, 3;
	add.s64 	%rd53, %rd1, %rd52;
	ld.global.f64 	%fd42, [%rd53];
	fma.rn.f64 	%fd43, %fd41, %fd42, %fd67;
	ld.global.f64 	%fd44, [%rd49+8];
	add.s32 	%r52, %r51, %r39;
	cvt.s64.s32 	%rd54, %r52;
	add.s64 	%rd55, %rd54, %rd7;
	shl.b64 	%rd56, %rd55, 3;
	add.s64 	%rd57, %rd1, %rd56;
	ld.global.f64 	%fd45, [%rd57];
	fma.rn.f64 	%fd46, %fd44, %fd45, %fd43;
	ld.global.f64 	%fd47, [%rd49+16];
	add.s32 	%r53, %r52, %r39;
	cvt.s64.s32 	%rd58, %r53;
	add.s64 	%rd59, %rd58, %rd7;
	shl.b64 	%rd60, %rd59, 3;
	add.s64 	%rd61, %rd1, %rd60;
	ld.global.f64 	%fd48, [%rd61];
	fma.rn.f64 	%fd49, %fd47, %fd48, %fd46;
	ld.global.f64 	%fd50, [%rd49+24];
	add.s32 	%r54, %r53, %r39;
	cvt.s64.s32 	%rd62, %r54;
	add.s64 	%rd63, %rd62, %rd7;
	shl.b64 	%rd64, %rd63, 3;
	add.s64 	%rd65, %rd1, %rd64;
	ld.global.f64 	%fd51, [%rd65];
	fma.rn.f64 	%fd67, %fd50, %fd51, %fd49;
	add.s32 	%r70, %r70, 4;
$L__BB10_8:
	setp.eq.s32 	%p9, %r32, 0;
	@%p9 bra 	$L__BB10_13;
	setp.eq.s32 	%p10, %r32, 1;
	@%p10 bra 	$L__BB10_11;
	cvt.u64.u32 	%rd66, %r70;
	add.s64 	%rd67, %rd66, %rd3;
	shl.b64 	%rd68, %rd67, 3;
	add.s64 	%rd69, %rd2, %rd68;
	ld.global.f64 	%fd53, [%rd69];
	mul.lo.s32 	%r55, %r70, %r39;
	cvt.s64.s32 	%rd70, %r55;
	add.s64 	%rd71, %rd70, %rd7;
	shl.b64 	%rd72, %rd71, 3;
	add.s64 	%rd73, %rd1, %rd72;
	ld.global.f64 	%fd54, [%rd73];
	fma.rn.f64 	%fd55, %fd53, %fd54, %fd67;
	ld.global.f64 	%fd56, [%rd69+8];
	add.s32 	%r56, %r55, %r39;
	cvt.s64.s32 	%rd74, %r56;
	add.s64 	%rd75, %rd74, %rd7;
	shl.b64 	%rd76, %rd75, 3;
	add.s64 	%rd77, %rd1, %rd76;
	ld.global.f64 	%fd57, [%rd77];
	fma.rn.f64 	%fd67, %fd56, %fd57, %fd55;
	add.s32 	%r70, %r70, 2;
$L__BB10_11:
	and.b32  	%r57, %r37, 1;
	setp.eq.b32 	%p11, %r57, 1;
	not.pred 	%p12, %p11;
	@%p12 bra 	$L__BB10_13;
	cvt.u64.u32 	%rd78, %r70;
	add.s64 	%rd79, %rd78, %rd3;
	shl.b64 	%rd80, %rd79, 3;
	add.s64 	%rd81, %rd2, %rd80;
	ld.global.f64 	%fd58, [%rd81];
	mul.lo.s32 	%r58, %r70, %r39;
	cvt.s64.s32 	%rd82, %r58;
	add.s64 	%rd83, %rd82, %rd7;
	shl.b64 	%rd84, %rd83, 3;
	add.s64 	%rd85, %rd1, %rd84;
	ld.global.f64 	%fd59, [%rd85];
	fma.rn.f64 	%fd67, %fd58, %fd59, %fd67;
$L__BB10_13:
	ld.param.u64 	%rd89, [_Z23_hhlpLinearBackwardDataILi32EdEvPKT0_S2_PS0_iii_param_2];
	mad.lo.s32 	%r59, %r39, %r1, %r47;
	cvta.to.global.u64 	%rd86, %rd89;
	mul.wide.s32 	%rd87, %r59, 8;
	add.s64 	%rd88, %rd86, %rd87;
	st.global.f64 	[%rd88], %fd67;
$L__BB10_14:
	ret;

}
	// .globl	_Z23_hhlpLinearBackwardDataILi32E6__halfEvPKT0_S3_PS1_iii
.visible .entry _Z23_hhlpLinearBackwardDataILi32E6__halfEvPKT0_S3_PS1_iii(
	.param .u64 .ptr .align 1 _Z23_hhlpLinearBackwardDataILi32E6__halfEvPKT0_S3_PS1_iii_param_0,
	.param .u64 .ptr .align 1 _Z23_hhlpLinearBackwardDataILi32E6__halfEvPKT0_S3_PS1_iii_param_1,
	.param .u64 .ptr .align 1 _Z23_hhlpLinearBackwardDataILi32E6__halfEvPKT0_S3_PS1_iii_param_2,
	.param .u32 _Z23_hhlpLinearBackwardDataILi32E6__halfEvPKT0_S3_PS1_iii_param_3,
	.param .u32 _Z23_hhlpLinearBackwardDataILi32E6__halfEvPKT0_S3_PS1_iii_param_4,
	.param .u32 _Z23_hhlpLinearBackwardDataILi32E6__halfEvPKT0_S3_PS1_iii_param_5
)
{
	.reg .pred 	%p<13>;
	.reg .b16 	%rs<116>;
	.reg .b32 	%r<73>;
	.reg .b64 	%rd<91>;

	ld.param.u64 	%rd9, [_Z23_hhlpLinearBackwardDataILi32E6__halfEvPKT0_S3_PS1_iii_param_0];
	ld.param.u64 	%rd10, [_Z23_hhlpLinearBackwardDataILi32E6__halfEvPKT0_S3_PS1_iii_param_1];
	ld.param.u32 	%r37, [_Z23_hhlpLinearBackwardDataILi32E6__halfEvPKT0_S3_PS1_iii_param_3];
	ld.param.u32 	%r39, [_Z23_hhlpLinearBackwardDataILi32E6__halfEvPKT0_S3_PS1_iii_param_4];
	ld.param.u32 	%r40, [_Z23_hhlpLinearBackwardDataILi32E6__halfEvPKT0_S3_PS1_iii_param_5];
	cvta.to.global.u64 	%rd1, %rd10;
	cvta.to.global.u64 	%rd2, %rd9;
	mov.u32 	%r41, %ctaid.x;
	shl.b32 	%r42, %r41, 5;
	mov.u32 	%r43, %tid.x;
	add.s32 	%r1, %r42, %r43;
	mov.u32 	%r44, %ctaid.y;
	shl.b32 	%r45, %r44, 5;
	mov.u32 	%r46, %tid.y;
	add.s32 	%r47, %r45, %r46;
	setp.ge.s32 	%p1, %r1, %r40;
	setp.ge.s32 	%p2, %r47, %r39;
	or.pred  	%p3, %p1, %p2;
	@%p3 bra 	$L__BB11_14;
	mov.b32 	%r48, 0;
	// begin inline asm
	cvt.rn.f16.s32 %rs115, %r48;
	// end inline asm
	mul.lo.s32 	%r49, %r37, %r1;
	cvt.s64.s32 	%rd3, %r49;
	setp.lt.s32 	%p4, %r37, 1;
	@%p4 bra 	$L__BB11_13;
	and.b32  	%r3, %r37, 7;
	setp.lt.u32 	%p5, %r37, 8;
	mov.b32 	%r71, 0;
	@%p5 bra 	$L__BB11_5;
	and.b32  	%r71, %r37, 2147483640;
	neg.s32 	%r69, %r71;
	shl.b32 	%r6, %r39, 3;
	shl.b32 	%r67, %r39, 1;
	mul.lo.s32 	%r66, %r39, 3;
	shl.b32 	%r65, %r39, 2;
	mul.lo.s32 	%r64, %r39, 5;
	mul.lo.s32 	%r63, %r39, 6;
	mul.lo.s32 	%r62, %r39, 7;
	shl.b64 	%rd11, %rd3, 1;
	add.s64 	%rd12, %rd11, %rd2;
	add.s64 	%rd90, %rd12, 8;
	mov.b32 	%r61, 0;
	cvt.u64.u32 	%rd14, %r47;
	mov.u32 	%r68, %r39;
$L__BB11_4:
	.pragma "nounroll";
	cvt.s64.s32 	%rd13, %r61;
	add.s64 	%rd15, %rd13, %rd14;
	shl.b64 	%rd16, %rd15, 1;
	add.s64 	%rd17, %rd1, %rd16;
	ld.global.u16 	%rs17, [%rd90+-8];
	ld.global.u16 	%rs18, [%rd17];
	// begin inline asm
	{mul.f16 %rs16,%rs17,%rs18;
}
	// end inline asm
	// begin inline asm
	{add.f16 %rs19,%rs115,%rs16;
}
	// end inline asm
	cvt.s64.s32 	%rd18, %r68;
	add.s64 	%rd19, %rd18, %rd14;
	shl.b64 	%rd20, %rd19, 1;
	add.s64 	%rd21, %rd1, %rd20;
	ld.global.u16 	%rs23, [%rd90+-6];
	ld.global.u16 	%rs24, [%rd21];
	// begin inline asm
	{mul.f16 %rs22,%rs23,%rs24;
}
	// end inline asm
	// begin inline asm
	{add.f16 %rs25,%rs19,%rs22;
}
	// end inline asm
	cvt.s64.s32 	%rd22, %r67;
	add.s64 	%rd23, %rd22, %rd14;
	shl.b64 	%rd24, %rd23, 1;
	add.s64 	%rd25, %rd1, %rd24;
	ld.global.u16 	%rs29, [%rd90+-4];
	ld.global.u16 	%rs30, [%rd25];
	// begin inline asm
	{mul.f16 %rs28,%rs29,%rs30;
}
	// end inline asm
	// begin inline asm
	{add.f16 %rs31,%rs25,%rs28;
}
	// end inline asm
	cvt.s64.s32 	%rd26, %r66;
	add.s64 	%rd27, %rd26, %rd14;
	shl.b64 	%rd28, %rd27, 1;
	add.s64 	%rd29, %rd1, %rd28;
	ld.global.u16 	%rs35, [%rd90+-2];
	ld.global.u16 	%rs36, [%rd29];
	// begin inline asm
	{mul.f16 %rs34,%rs35,%rs36;
}
	// end inline asm
	// begin inline asm
	{add.f16 %rs37,%rs31,%rs34;
}
	// end inline asm
	cvt.s64.s32 	%rd30, %r65;
	add.s64 	%rd31, %rd30, %rd14;
	shl.b64 	%rd32, %rd31, 1;
	add.s64 	%rd33, %rd1, %rd32;
	ld.global.u16 	%rs41, [%rd90];
	ld.global.u16 	%rs42, [%rd33];
	// begin inline asm
	{mul.f16 %rs40,%rs41,%rs42;
}
	// end inline asm
	// begin inline asm
	{add.f16 %rs43,%rs37,%rs40;
}
	// end inline asm
	cvt.s64.s32 	%rd34, %r64;
	add.s64 	%rd35, %rd34, %rd14;
	shl.b64 	%rd36, %rd35, 1;
	add.s64 	%rd37, %rd1, %rd36;
	ld.global.u16 	%rs47, [%rd90+2];
	ld.global.u16 	%rs48, [%rd37];
	// begin inline asm
	{mul.f16 %rs46,%rs47,%rs48;
}
	// end inline asm
	// begin inline asm
	{add.f16 %rs49,%rs43,%rs46;
}
	// end inline asm
	cvt.s64.s32 	%rd38, %r63;
	add.s64 	%rd39, %rd38, %rd14;
	shl.b64 	%rd40, %rd39, 1;
	add.s64 	%rd41, %rd1, %rd40;
	ld.global.u16 	%rs53, [%rd90+4];
	ld.global.u16 	%rs54, [%rd41];
	// begin inline asm
	{mul.f16 %rs52,%rs53,%rs54;
}
	// end inline asm
	// begin inline asm
	{add.f16 %rs55,%rs49,%rs52;
}
	// end inline asm
	cvt.s64.s32 	%rd42, %r62;
	add.s64 	%rd43, %rd42, %rd14;
	shl.b64 	%rd44, %rd43, 1;
	add.s64 	%rd45, %rd1, %rd44;
	ld.global.u16 	%rs59, [%rd90+6];
	ld.global.u16 	%rs60, [%rd45];
	// begin inline asm
	{mul.f16 %rs58,%rs59,%rs60;
}
	// end inline asm
	// begin inline asm
	{add.f16 %rs115,%rs55,%rs58;
}
	// end inline asm
	add.s32 	%r69, %r69, 8;
	add.s32 	%r68, %r68, %r6;
	add.s32 	%r67, %r67, %r6;
	add.s32 	%r66, %r66, %r6;
	add.s32 	%r65, %r65, %r6;
	add.s32 	%r64, %r64, %r6;
	add.s32 	%r63, %r63, %r6;
	add.s32 	%r62, %r62, %r6;
	add.s32 	%r61, %r61, %r6;
	add.s64 	%rd90, %rd90, 16;
	setp.ne.s32 	%p6, %r69, 0;
	@%p6 bra 	$L__BB11_4;
$L__BB11_5:
	setp.eq.s32 	%p7, %r3, 0;
	@%p7 bra 	$L__BB11_13;
	cvt.u64.u32 	%rd7, %r47;
	and.b32  	%r32, %r37, 3;
	setp.lt.u32 	%p8, %r3, 4;
	@%p8 bra 	$L__BB11_8;
	cvt.u64.u32 	%rd46, %r71;
	add.s64 	%rd47, %rd46, %rd3;
	shl.b64 	%rd48, %rd47, 1;
	add.s64 	%rd49, %rd2, %rd48;
	mul.lo.s32 	%r52, %r71, %r39;
	cvt.s64.s32 	%rd50, %r52;
	add.s64 	%rd51, %rd50, %rd7;
	shl.b64 	%rd52, %rd51, 1;
	add.s64 	%rd53, %rd1, %rd52;
	ld.global.u16 	%rs66, [%rd49];
	ld.global.u16 	%rs67, [%rd53];
	// begin inline asm
	{mul.f16 %rs65,%rs66,%rs67;
}
	// end inline asm
	// begin inline asm
	{add.f16 %rs68,%rs115,%rs65;
}
	// end inline asm
	add.s32 	%r53, %r52, %r39;
	cvt.s64.s32 	%rd54, %r53;
	add.s64 	%rd55, %rd54, %rd7;
	shl.b64 	%rd56, %rd55, 1;
	add.s64 	%rd57, %rd1, %rd56;
	ld.global.u16 	%rs72, [%rd49+2];
	ld.global.u16 	%rs73, [%rd57];
	// begin inline asm
	{mul.f16 %rs71,%rs72,%rs73;
}
	// end inline asm
	// begin inline asm
	{add.f16 %rs74,%rs68,%rs71;
}
	// end inline asm
	add.s32 	%r54, %r53, %r39;
	cvt.s64.s32 	%rd58, %r54;
	add.s64 	%rd59, %rd58, %rd7;
	shl.b64 	%rd60, %rd59, 1;
	add.s64 	%rd61, %rd1, %rd60;
	ld.global.u16 	%rs78, [%rd49+4];
	ld.global.u16 	%rs79, [%rd61];
	// begin inline asm
	{mul.f16 %rs77,%rs78,%rs79;
}
	// end inline asm
	// begin inline asm
	{add.f16 %rs80,%rs74,%rs77;
}
	// end inline asm
	add.s32 	%r55, %r54, %r39;
	cvt.s64.s32 	%rd62, %r55;
	add.s64 	%rd63, %rd62, %rd7;
	shl.b64 	%rd64, %rd63, 1;
	add.s64 	%rd65, %rd1, %rd64;
	ld.global.u16 	%rs84, [%rd49+6];
	ld.global.u16 	%rs85, [%rd65];
	// begin inline asm
	{mul.f16 %rs83,%rs84,%rs85;
}
	// end inline asm
	// begin inline asm
	{add.f16 %rs115,%rs80,%rs83;
}
	// end inline asm
	add.s32 	%r71, %r71, 4;
$L__BB11_8:
	setp.eq.s32 	%p9, %r32, 0;
	@%p9 bra 	$L__BB11_13;
	setp.eq.s32 	%p10, %r32, 1;
	@%p10 bra 	$L__BB11_11;
	cvt.u64.u32 	%rd66, %r71;
	add.s64 	%rd67, %rd66, %rd3;
	shl.b64 	%rd68, %rd67, 1;
	add.s64 	%rd69, %rd2, %rd68;
	mul.lo.s32 	%r56, %r71, %r39;
	cvt.s64.s32 	%rd70, %r56;
	add.s64 	%rd71, %rd70, %rd7;
	shl.b64 	%rd72, %rd71, 1;
	add.s64 	%rd73, %rd1, %rd72;
	ld.global.u16 	%rs91, [%rd69];
	ld.global.u16 	%rs92, [%rd73];
	// begin inline asm
	{mul.f16 %rs90,%rs91,%rs92;
}
	// end inline asm
	// begin inline asm
	{add.f16 %rs93,%rs115,%rs90;
}
	// end inline asm
	add.s32 	%r57, %r56, %r39;
	cvt.s64.s32 	%rd74, %r57;
	add.s64 	%rd75, %rd74, %rd7;
	shl.b64 	%rd76, %rd75, 1;
	add.s64 	%rd77, %rd1, %rd76;
	ld.global.u16 	%rs97, [%rd69+2];
	ld.global.u16 	%rs98, [%rd77];
	// begin inline asm
	{mul.f16 %rs96,%rs97,%rs98;
}
	// end inline asm
	// begin inline asm
	{add.f16 %rs115,%rs93,%rs96;
}
	// end inline asm
	add.s32 	%r71, %r71, 2;
$L__BB11_11:
	and.b32  	%r58, %r37, 1;
	setp.eq.b32 	%p11, %r58, 1;
	not.pred 	%p12, %p11;
	@%p12 bra 	$L__BB11_13;
	cvt.u64.u32 	%rd78, %r71;
	add.s64 	%rd79, %rd78, %rd3;
	shl.b64 	%rd80, %rd79, 1;
	add.s64 	%rd81, %rd2, %rd80;
	mul.lo.s32 	%r59, %r71, %r39;
	cvt.s64.s32 	%rd82, %r59;
	add.s64 	%rd83, %rd82, %rd7;
	shl.b64 	%rd84, %rd83, 1;
	add.s64 	%rd85, %rd1, %rd84;
	ld.global.u16 	%rs103, [%rd81];
	ld.global.u16 	%rs104, [%rd85];
	// begin inline asm
	{mul.f16 %rs102,%rs103,%rs104;
}
	// end inline asm
	// begin inline asm
	{add.f16 %rs115,%rs115,%rs102;
}
	// end inline asm
$L__BB11_13:
	ld.param.u64 	%rd89, [_Z23_hhlpLinearBackwardDataILi32E6__halfEvPKT0_S3_PS1_iii_param_2];
	mad.lo.s32 	%r60, %r39, %r1, %r47;
	cvta.to.global.u64 	%rd86, %rd89;
	mul.wide.s32 	%rd87, %r60, 2;
	add.s64 	%rd88, %rd86, %rd87;
	st.global.u16 	[%rd88], %rs115;
$L__BB11_14:
	ret;

}


// ===== COMPILED SASS (sm_100) =====

	.target	sm_100

	.elftype	@"ET_EXEC"


//--------------------- .note.nv.tkinfo           --------------------------
	.section	.note.nv.tkinfo,"",@"SHT_NOTE"
	.sectionflags	@"SHF_NOTE_NV_TKINFO"
	.tkinfo
        /*0018*/ 	.word	0x00000002
        /*0030*/ 	.string	""
        /*0030*/ 	.string	"ptxas"
        /*0030*/ 	.string	"Cuda compilation tools, release 13.0, V13.0.88"
        /*0030*/ 	.string	"Build cuda_13.0.r13.0/compiler.36424714_0"
        /*0030*/ 	.string	"-arch sm_100 -m 64 "



//--------------------- .note.nv.cuinfo           --------------------------
	.section	.note.nv.cuinfo,"",@"SHT_NOTE"
	.sectionflags	@"SHF_NOTE_NV_CUINFO"
        /*0018*/ 	.short	0x0002
        /*001a*/ 	.short	0x0064
        /*001c*/ 	.short	0x0082
	.zero		2


//--------------------- .nv.info                  --------------------------
	.section	.nv.info,"",@"SHT_CUDA_INFO"
	.align	4


	//----- nvinfo : EIATTR_REGCOUNT
	.align		4
        /*0000*/ 	.byte	0x04, 0x2f
        /*0002*/ 	.short	(.L_1 - .L_0)
	.align		4
.L_0:
        /*0004*/ 	.word	index@(_Z18_hhlpLinearForwardILi32EfEvPKT0_S2_S2_PS0_iii)
        /*0008*/ 	.word	0x0000001d


	//----- nvinfo : EIATTR_FRAME_SIZE
	.align		4
.L_1:
        /*000c*/ 	.byte	0x04, 0x11
        /*000e*/ 	.short	(.L_3 - .L_2)
	.align		4
.L_2:
        /*0010*/ 	.word	index@(_Z18_hhlpLinearForwardILi32EfEvPKT0_S2_S2_PS0_iii)
        /*0014*/ 	.word	0x00000000


	//----- nvinfo : EIATTR_REGCOUNT
	.align		4
.L_3:
        /*0018*/ 	.byte	0x04, 0x2f
        /*001a*/ 	.short	(.L_5 - .L_4)
	.align		4
.L_4:
        /*001c*/ 	.word	index@(_Z18_hhlpLinearForwardILi32EdEvPKT0_S2_S2_PS0_iii)
        /*0020*/ 	.word	0x00000020


	//----- nvinfo : EIATTR_FRAME_SIZE
	.align		4
.L_5:
        /*0024*/ 	.byte	0x04, 0x11
        /*0026*/ 	.short	(.L_7 - .L_6)
	.align		4
.L_6:
        /*0028*/ 	.word	index@(_Z18_hhlpLinearForwardILi32EdEvPKT0_S2_S2_PS0_iii)
        /*002c*/ 	.word	0x00000000


	//----- nvinfo : EIATTR_REGCOUNT
	.align		4
.L_7:
        /*0030*/ 	.byte	0x04, 0x2f
        /*0032*/ 	.short	(.L_9 - .L_8)
	.align		4
.L_8:
        /*0034*/ 	.word	index@(_Z18_hhlpLinearForwardILi32E6__halfEvPKT0_S3_S3_PS1_iii)
        /*0038*/ 	.word	0x0000001e


	//----- nvinfo : EIATTR_FRAME_SIZE
	.align		4
.L_9:
        /*003c*/ 	.byte	0x04, 0x11
        /*003e*/ 	.short	(.L_11 - .L_10)
	.align		4
.L_10:
        /*0040*/ 	.word	index@(_Z18_hhlpLinearForwardILi32E6__halfEvPKT0_S3_S3_PS1_iii)
        /*0044*/ 	.word	0x00000000


	//----- nvinfo : EIATTR_REGCOUNT
	.align		4
.L_11:
        /*0048*/ 	.byte	0x04, 0x2f
        /*004a*/ 	.short	(.L_13 - .L_12)
	.align		4
.L_12:
        /*004c*/ 	.word	index@(_Z23_hhlpLinearBackwardBiasILi32EfEvPKT0_PS0_ii)
        /*0050*/ 	.word	0x00000020


	//----- nvinfo : EIATTR_FRAME_SIZE
	.align		4
.L_13:
        /*0054*/ 	.byte	0x04, 0x11
        /*0056*/ 	.short	(.L_15 - .L_14)
	.align		4
.L_14:
        /*0058*/ 	.word	index@($__internal_3_$__cuda_sm3x_div_rn_noftz_f32_slowpath)
        /*005c*/ 	.word	0x00000000


	//----- nvinfo : EIATTR_FRAME_SIZE
	.align		4
.L_15:
        /*0060*/ 	.byte	0x04, 0x11
        /*0062*/ 	.short	(.L_17 - .L_16)
	.align		4
.L_16:
        /*0064*/ 	.word	index@(_Z23_hhlpLinearBackwardBiasILi32EfEvPKT0_PS0_ii)
        /*0068*/ 	.word	0x00000000


	//----- nvinfo : EIATTR_REGCOUNT
	.align		4
.L_17:
        /*006c*/ 	.byte	0x04, 0x2f
        /*006e*/ 	.short	(.L_19 - .L_18)
	.align		4
.L_18:
        /*0070*/ 	.word	index@(_Z23_hhlpLinearBackwardBiasILi32EdEvPKT0_PS0_ii)
        /*0074*/ 	.word	0x00000020


	//----- nvinfo : EIATTR_FRAME_SIZE
	.align		4
.L_19:
        /*0078*/ 	.byte	0x04, 0x11
        /*007a*/ 	.short	(.L_21 - .L_20)
	.align		4
.L_20:
        /*007c*/ 	.word	index@($__internal_2_$__cuda_sm20_div_rn_f64_full)
        /*0080*/ 	.word	0x00000000


	//----- nvinfo : EIATTR_FRAME_SIZE
	.align		4
.L_21:
        /*0084*/ 	.byte	0x04, 0x11
        /*0086*/ 	.short	(.L_23 - .L_22)
	.align		4
.L_22:
        /*0088*/ 	.word	index@(_Z23_hhlpLinearBackwardBiasILi32EdEvPKT0_PS0_ii)
        /*008c*/ 	.word	0x00000000


	//----- nvinfo : EIATTR_REGCOUNT
	.align		4
.L_23:
        /*0090*/ 	.byte	0x04, 0x2f
        /*0092*/ 	.short	(.L_25 - .L_24)
	.align		4
.L_24:
        /*0094*/ 	.word	index@(_Z23_hhlpLinearBackwardBiasILi32E6__halfEvPKT0_PS1_ii)
        /*0098*/ 	.word	0x00000020


	//----- nvinfo : EIATTR_FRAME_SIZE
	.align		4
.L_25:
        /*009c*/ 	.byte	0x04, 0x11
        /*009e*/ 	.short	(.L_27 - .L_26)
	.align		4
.L_26:
        /*00a0*/ 	.word	index@(_Z23_hhlpLinearBackwardBiasILi32E6__halfEvPKT0_PS1_ii)
        /*00a4*/ 	.word	0x00000000


	//----- nvinfo : EIATTR_REGCOUNT
	.align		4
.L_27:
        /*00a8*/ 	.byte	0x04, 0x2f
        /*00aa*/ 	.short	(.L_29 - .L_28)
	.align		4
.L_28:
        /*00ac*/ 	.word	index@(_Z26_hhlpLinearBackwardWeightsILi4EfEvPKT0_S2_PS0_iii)
        /*00b0*/ 	.word	0x00000020


	//----- nvinfo : EIATTR_FRAME_SIZE
	.align		4
.L_29:
        /*00b4*/ 	.byte	0x04, 0x11
        /*00b6*/ 	.short	(.L_31 - .L_30)
	.align		4
.L_30:
        /*00b8*/ 	.word	index@($__internal_1_$__cuda_sm3x_div_rn_noftz_f32_slowpath)
        /*00bc*/ 	.word	0x00000000


	//----- nvinfo : EIATTR_FRAME_SIZE
	.align		4
.L_31:
        /*00c0*/ 	.byte	0x04, 0x11
        /*00c2*/ 	.short	(.L_33 - .L_32)
	.align		4
.L_32:
        /*00c4*/ 	.word	index@(_Z26_hhlpLinearBackwardWeightsILi4EfEvPKT0_S2_PS0_iii)
        /*00c8*/ 	.word	0x00000000


	//----- nvinfo : EIATTR_REGCOUNT
	.align		4
.L_33:
        /*00cc*/ 	.byte	0x04, 0x2f
        /*00ce*/ 	.short	(.L_35 - .L_34)
	.align		4
.L_34:
        /*00d0*/ 	.word	index@(_Z26_hhlpLinearBackwardWeightsILi4EdEvPKT0_S2_PS0_iii)
        /*00d4*/ 	.word	0x00000020


	//----- nvinfo : EIATTR_FRAME_SIZE
	.align		4
.L_35:
        /*00d8*/ 	.byte	0x04, 0x11
        /*00da*/ 	.short	(.L_37 - .L_36)
	.align		4
.L_36:
        /*00dc*/ 	.word	index@($__internal_0_$__cuda_sm20_div_rn_f64_full)
        /*00e0*/ 	.word	0x00000000


	//----- nvinfo : EIATTR_FRAME_SIZE
	.align		4
.L_37:
        /*00e4*/ 	.byte	0x04, 0x11
        /*00e6*/ 	.short	(.L_39 - .L_38)
	.align		4
.L_38:
        /*00e8*/ 	.word	index@(_Z26_hhlpLinearBackwardWeightsILi4EdEvPKT0_S2_PS0_iii)
        /*00ec*/ 	.word	0x00000000


	//----- nvinfo : EIATTR_REGCOUNT
	.align		4
.L_39:
        /*00f0*/ 	.byte	0x04, 0x2f
        /*00f2*/ 	.short	(.L_41 - .L_40)
	.align		4
.L_40:
        /*00f4*/ 	.word	index@(_Z26_hhlpLinearBackwardWeightsILi4E6__halfEvPKT0_S3_PS1_iii)
        /*00f8*/ 	.word	0x00000020


	//----- nvinfo : EIATTR_FRAME_SIZE
	.align		4
.L_41:
        /*00fc*/ 	.byte	0x04, 0x11
        /*00fe*/ 	.short	(.L_43 - .L_42)
	.align		4
.L_42:
        /*0100*/ 	.word	index@(_Z26_hhlpLinearBackwardWeightsILi4E6__halfEvPKT0_S3_PS1_iii)
        /*0104*/ 	.word	0x00000000


	//----- nvinfo : EIATTR_REGCOUNT
	.align		4
.L_43:
        /*0108*/ 	.byte	0x04, 0x2f
        /*010a*/ 	.short	(.L_45 - .L_44)
	.align		4
.L_44:
        /*010c*/ 	.word	index@(_Z23_hhlpLinearBackwardDataILi32EfEvPKT0_S2_PS0_iii)
        /*0110*/ 	.word	0x00000020


	//----- nvinfo : EIATTR_FRAME_SIZE
	.align		4
.L_45:
        /*0114*/ 	.byte	0x04, 0x11
        /*0116*/ 	.short	(.L_47 - .L_46)
	.align		4
.L_46:
        /*0118*/ 	.word	index@(_Z23_hhlpLinearBackwardDataILi32EfEvPKT0_S2_PS0_iii)
        /*011c*/ 	.word	0x00000000


	//----- nvinfo : EIATTR_REGCOUNT
	.align		4
.L_47:
        /*0120*/ 	.byte	0x04, 0x2f
        /*0122*/ 	.short	(.L_49 - .L_48)
	.align		4
.L_48:
        /*0124*/ 	.word	index@(_Z23_hhlpLinearBackwardDataILi32EdEvPKT0_S2_PS0_iii)
        /*0128*/ 	.word	0x00000020


	//----- nvinfo : EIATTR_FRAME_SIZE
	.align		4
.L_49:
        /*012c*/ 	.byte	0x04, 0x11
        /*012e*/ 	.short	(.L_51 - .L_50)
	.align		4
.L_50:
        /*0130*/ 	.word	index@(_Z23_hhlpLinearBackwardDataILi32EdEvPKT0_S2_PS0_iii)
        /*0134*/ 	.word	0x00000000


	//----- nvinfo : EIATTR_REGCOUNT
	.align		4
.L_51:
        /*0138*/ 	.byte	0x04, 0x2f
        /*013a*/ 	.short	(.L_53 - .L_52)
	.align		4
.L_52:
        /*013c*/ 	.word	index@(_Z23_hhlpLinearBackwardDataILi32E6__halfEvPKT0_S3_PS1_iii)
        /*0140*/ 	.word	0x00000020


	//----- nvinfo : EIATTR_FRAME_SIZE
	.align		4
.L_53:
        /*0144*/ 	.byte	0x04, 0x11
        /*0146*/ 	.short	(.L_55 - .L_54)
	.align		4
.L_54:
        /*0148*/ 	.word	index@(_Z23_hhlpLinearBackwardDataILi32E6__halfEvPKT0_S3_PS1_iii)
        /*014c*/ 	.word	0x00000000


	//----- nvinfo : EIATTR_MIN_STACK_SIZE
	.align		4
.L_55:
        /*0150*/ 	.byte	0x04, 0x12
        /*0152*/ 	.short	(.L_57 - .L_56)
	.align		4
.L_56:
        /*0154*/ 	.word	index@(_Z23_hhlpLinearBackwardDataILi32E6__halfEvPKT0_S3_PS1_iii)
        /*0158*/ 	.word	0x00000000


	//----- nvinfo : EIATTR_MIN_STACK_SIZE
	.align		4
.L_57:
        /*015c*/ 	.byte	0x04, 0x12
        /*015e*/ 	.short	(.L_59 - .L_58)
	.align		4
.L_58:
        /*0160*/ 	.word	index@(_Z23_hhlpLinearBackwardDataILi32EdEvPKT0_S2_PS0_iii)
        /*0164*/ 	.word	0x00000000


	//----- nvinfo : EIATTR_MIN_STACK_SIZE
	.align		4
.L_59:
        /*0168*/ 	.byte	0x04, 0x12
        /*016a*/ 	.short	(.L_61 - .L_60)
	.align		4
.L_60:
        /*016c*/ 	.word	index@(_Z23_hhlpLinearBackwardDataILi32EfEvPKT0_S2_PS0_iii)
        /*0170*/ 	.word	0x00000000


	//----- nvinfo : EIATTR_MIN_STACK_SIZE
	.align		4
.L_61:
        /*0174*/ 	.byte	0x04, 0x12
        /*0176*/ 	.short	(.L_63 - .L_62)
	.align		4
.L_62:
        /*0178*/ 	.word	index@(_Z26_hhlpLinearBackwardWeightsILi4E6__halfEvPKT0_S3_PS1_iii)
        /*017c*/ 	.word	0x00000000


	//----- nvinfo : EIATTR_MIN_STACK_SIZE
	.align		4
.L_63:
        /*0180*/ 	.byte	0x04, 0x12
        /*0182*/ 	.short	(.L_65 - .L_64)
	.align		4
.L_64:
        /*0184*/ 	.word	index@(_Z26_hhlpLinearBackwardWeightsILi4EdEvPKT0_S2_PS0_iii)
        /*0188*/ 	.word	0x00000000


	//----- nvinfo : EIATTR_MIN_STACK_SIZE
	.align		4
.L_65:
        /*018c*/ 	.byte	0x04, 0x12
        /*018e*/ 	.short	(.L_67 - .L_66)
	.align		4
.L_66:
        /*0190*/ 	.word	index@(_Z26_hhlpLinearBackwardWeightsILi4EfEvPKT0_S2_PS0_iii)
        /*0194*/ 	.word	0x00000000


	//----- nvinfo : EIATTR_MIN_STACK_SIZE
	.align		4
.L_67:
        /*0198*/ 	.byte	0x04, 0x12
        /*019a*/ 	.short	(.L_69 - .L_68)
	.align		4
.L_68:
        /*019c*/ 	.word	index@(_Z23_hhlpLinearBackwardBiasILi32E6__halfEvPKT0_PS1_ii)
        /*01a0*/ 	.word	0x00000000


	//----- nvinfo : EIATTR_MIN_STACK_SIZE
	.align		4
.L_69:
        /*01a4*/ 	.byte	0x04, 0x12
        /*01a6*/ 	.short	(.L_71 - .L_70)
	.align		4
.L_70:
        /*01a8*/ 	.word	index@(_Z23_hhlpLinearBackwardBiasILi32EdEvPKT0_PS0_ii)
        /*01ac*/ 	.word	0x00000000


	//----- nvinfo : EIATTR_MIN_STACK_SIZE
	.align		4
.L_71:
        /*01b0*/ 	.byte	0x04, 0x12
        /*01b2*/ 	.short	(.L_73 - .L_72)
	.align		4
.L_72:
        /*01b4*/ 	.word	index@(_Z23_hhlpLinearBackwardBiasILi32EfEvPKT0_PS0_ii)
        /*01b8*/ 	.word	0x00000000


	//----- nvinfo : EIATTR_MIN_STACK_SIZE
	.align		4
.L_73:
        /*01bc*/ 	.byte	0x04, 0x12
        /*01be*/ 	.short	(.L_75 - .L_74)
	.align		4
.L_74:
        /*01c0*/ 	.word	index@(_Z18_hhlpLinearForwardILi32E6__halfEvPKT0_S3_S3_PS1_iii)
        /*01c4*/ 	.word	0x00000000


	//----- nvinfo : EIATTR_MIN_STACK_SIZE
	.align		4
.L_75:
        /*01c8*/ 	.byte	0x04, 0x12
        /*01ca*/ 	.short	(.L_77 - .L_76)
	.align		4
.L_76:
        /*01cc*/ 	.word	index@(_Z18_hhlpLinearForwardILi32EdEvPKT0_S2_S2_PS0_iii)
        /*01d0*/ 	.word	0x00000000


	//----- nvinfo : EIATTR_MIN_STACK_SIZE
	.align		4
.L_77:
        /*01d4*/ 	.byte	0x04, 0x12
        /*01d6*/ 	.short	(.L_79 - .L_78)
	.align		4
.L_78:
        /*01d8*/ 	.word	index@(_Z18_hhlpLinearForwardILi32EfEvPKT0_S2_S2_PS0_iii)
        /*01dc*/ 	.word	0x00000000
.L_79:


//--------------------- .nv.compat                --------------------------
	.section	.nv.compat,"",@"SHT_CUDA_COMPAT_INFO"
	.align	4
        /*0000*/ 	.byte	0x02, 0x09, 0x00, 0x00, 0x02, 0x02, 0x01, 0x00, 0x02, 0x05, 0x05, 0x00, 0x03, 0x07, 0x01, 0x01
        /*0010*/ 	.byte	0x02, 0x03, 0x00, 0x00, 0x02, 0x06, 0x01, 0x00, 0x04, 0x0b, 0x08, 0x00, 0x01, 0x00, 0x00, 0x00
        /*0020*/ 	.byte	0x00, 0x00, 0x00, 0x00


//--------------------- .nv.info._Z23_hhlpLinearBackwardDataILi32E6__halfEvPKT0_S3_PS1_iii --------------------------
	.section	.nv.info._Z23_hhlpLinearBackwardDataILi32E6__halfEvPKT0_S3_PS1_iii,"",@"SHT_CUDA_INFO"
	.sectionflags	@""
	.align	4


	//----- nvinfo : EIATTR_CUDA_API_VERSION
	.align		4
        /*0000*/ 	.byte	0x04, 0x37
        /*0002*/ 	.short	(.L_81 - .L_80)
.L_80:
        /*0004*/ 	.word	0x00000082


	//----- nvinfo : EIATTR_KPARAM_INFO
	.align		4
.L_81:
        /*0008*/ 	.byte	0x04, 0x17
        /*000a*/ 	.short	(.L_83 - .L_82)
.L_82:
        /*000c*/ 	.word	0x00000000
        /*0010*/ 	.short	0x0005
        /*0012*/ 	.short	0x0020
        /*0014*/ 	.byte	0x00, 0xf0, 0x11, 0x00


	//----- nvinfo : EIATTR_KPARAM_INFO
	.align		4
.L_83:
        /*0018*/ 	.byte	0x04, 0x17
        /*001a*/ 	.short	(.L_85 - .L_84)
.L_84:
        /*001c*/ 	.word	0x00000000
        /*0020*/ 	.short	0x0004
        /*0022*/ 	.short	0x001c
        /*0024*/ 	.byte	0x00, 0xf0, 0x11, 0x00


	//----- nvinfo : EIATTR_KPARAM_INFO
	.align		4
.L_85:
        /*0028*/ 	.byte	0x04, 0x17
        /*002a*/ 	.short	(.L_87 - .L_86)
.L_86:
        /*002c*/ 	.word	0x00000000
        /*0030*/ 	.short	0x0003
        /*0032*/ 	.short	0x0018
        /*0034*/ 	.byte	0x00, 0xf0, 0x11, 0x00


	//----- nvinfo : EIATTR_KPARAM_INFO
	.align		4
.L_87:
        /*0038*/ 	.byte	0x04, 0x17
        /*003a*/ 	.short	(.L_89 - .L_88)
.L_88:
        /*003c*/ 	.word	0x00000000
        /*0040*/ 	.short	0x0002
        /*0042*/ 	.short	0x0010
        /*0044*/ 	.byte	0x00, 0xf5, 0x21, 0x00


	//----- nvinfo : EIATTR_KPARAM_INFO
	.align		4
.L_89:
        /*0048*/ 	.byte	0x04, 0x17
        /*004a*/ 	.short	(.L_91 - .L_90)
.L_90:
        /*004c*/ 	.word	0x00000000
        /*0050*/ 	.short	0x0001
        /*0052*/ 	.short	0x0008
        /*0054*/ 	.byte	0x00, 0xf5, 0x21, 0x00


	//----- nvinfo : EIATTR_KPARAM_INFO
	.align		4
.L_91:
        /*0058*/ 	.byte	0x04, 0x17
        /*005a*/ 	.short	(.L_93 - .L_92)
.L_92:
        /*005c*/ 	.word	0x00000000
        /*0060*/ 	.short	0x0000
        /*0062*/ 	.short	0x0000
        /*0064*/ 	.byte	0x00, 0xf5, 0x21, 0x00


	//----- nvinfo : EIATTR_SPARSE_MMA_MASK
	.align		4
.L_93:
        /*0068*/ 	.byte	0x03, 0x50
        /*006a*/ 	.short	0x0000


	//----- nvinfo : EIATTR_MAXREG_COUNT
	.align		4
        /*006c*/ 	.byte	0x03, 0x1b
        /*006e*/ 	.short	0x00ff


	//----- nvinfo : EIATTR_MERCURY_ISA_VERSION
	.align		4
        /*0070*/ 	.byte	0x03, 0x5f
        /*0072*/ 	.short	0x0101


	//----- nvinfo : EIATTR_VRC_CTA_INIT_COUNT
	.align		4
        /*0074*/ 	.byte	0x02, 0x4a
	.zero		1
	.zero		1


	//----- nvinfo : EIATTR_EXIT_INSTR_OFFSETS
	.align		4
        /*0078*/ 	.byte	0x04, 0x1c
        /*007a*/ 	.short	(.L_95 - .L_94)


	//   ....[0]....
.L_94:
        /*007c*/ 	.word	0x000000b0


	//   ....[1]....
        /*0080*/ 	.word	0x00000c70


	//----- nvinfo : EIATTR_CBANK_PARAM_SIZE
	.align		4
.L_95:
        /*0084*/ 	.byte	0x03, 0x19
        /*0086*/ 	.short	0x0024


	//----- nvinfo : EIATTR_PARAM_CBANK
	.align		4
        /*0088*/ 	.byte	0x04, 0x0a
        /*008a*/ 	.short	(.L_97 - .L_96)
	.align		4
.L_96:
        /*008c*/ 	.word	index@(.nv.constant0._Z23_hhlpLinearBackwardDataILi32E6__halfEvPKT0_S3_PS1_iii)
        /*0090*/ 	.short	0x0380
        /*0092*/ 	.short	0x0024


	//----- nvinfo : EIATTR_SW_WAR
	.align		4
.L_97:
        /*0094*/ 	.byte	0x04, 0x36
        /*0096*/ 	.short	(.L_99 - .L_98)
.L_98:
        /*0098*/ 	.word	0x00000008
.L_99:


//--------------------- .nv.info._Z23_hhlpLinearBackwardDataILi32EdEvPKT0_S2_PS0_iii --------------------------
	.section	.nv.info._Z23_hhlpLinearBackwardDataILi32EdEvPKT0_S2_PS0_iii,"",@"SHT_CUDA_INFO"
	.sectionflags	@""
	.align	4


	//----- nvinfo : EIATTR_CUDA_API_VERSION
	.align		4
        /*0000*/ 	.byte	0x04, 0x37
        /*0002*/ 	.short	(.L_101 - .L_100)
.L_100:
        /*0004*/ 	.word	0x00000082


	//----- nvinfo : EIATTR_KPARAM_INFO
	.align		4
.L_101:
        /*0008*/ 	.byte	0x04, 0x17
        /*000a*/ 	.short	(.L_103 - .L_102)
.L_102:
        /*000c*/ 	.word	0x00000000
        /*0010*/ 	.short	0x0005
        /*0012*/ 	.short	0x0020
        /*0014*/ 	.byte	0x00, 0xf0, 0x11, 0x00


	//----- nvinfo : EIATTR_KPARAM_INFO
	.align		4
.L_103:
        /*0018*/ 	.byte	0x04, 0x17
        /*001a*/ 	.short	(.L_105 - .L_104)
.L_104:
        /*001c*/ 	.word	0x00000000
        /*0020*/ 	.short	0x0004
        /*0022*/ 	.short	0x001c
        /*0024*/ 	.byte	0x00, 0xf0, 0x11, 0x00


	//----- nvinfo : EIATTR_KPARAM_INFO
	.align		4
.L_105:
        /*0028*/ 	.byte	0x04, 0x17
        /*002a*/ 	.short	(.L_107 - .L_106)
.L_106:
        /*002c*/ 	.word	0x00000000
        /*0030*/ 	.short	0x0003
        /*0032*/ 	.short	0x0018
        /*0034*/ 	.byte	0x00, 0xf0, 0x11, 0x00


	//----- nvinfo : EIATTR_KPARAM_INFO
	.align		4
.L_107:
        /*0038*/ 	.byte	0x04, 0x17
        /*003a*/ 	.short	(.L_109 - .L_108)
.L_108:
        /*003c*/ 	.word	0x00000000
        /*0040*/ 	.short	0x0002
        /*0042*/ 	.short	0x0010
        /*0044*/ 	.byte	0x00, 0xf5, 0x21, 0x00


	//----- nvinfo : EIATTR_KPARAM_INFO
	.align		4
.L_109:
        /*0048*/ 	.byte	0x04, 0x17
        /*004a*/ 	.short	(.L_111 - .L_110)
.L_110:
        /*004c*/ 	.word	0x00000000
        /*0050*/ 	.short	0x0001
        /*0052*/ 	.short	0x0008
        /*0054*/ 	.byte	0x00, 0xf5, 0x21, 0x00


	//----- nvinfo : EIATTR_KPARAM_INFO
	.align		4
.L_111:
        /*0058*/ 	.byte	0x04, 0x17
        /*005a*/ 	.short	(.L_113 - .L_112)
.L_112:
        /*005c*/ 	.word	0x00000000
        /*0060*/ 	.short	0x0000
        /*0062*/ 	.short	0x0000
        /*0064*/ 	.byte	0x00, 0xf5, 0x21, 0x00


	//----- nvinfo : EIATTR_SPARSE_MMA_MASK
	.align		4
.L_113:
        /*0068*/ 	.byte	0x03, 0x50
        /*006a*/ 	.short	0x0000


	//----- nvinfo : EIATTR_MAXREG_COUNT
	.align		4
        /*006c*/ 	.byte	0x03, 0x1b
        /*006e*/ 	.short	0x00ff


	//----- nvinfo : EIATTR_MERCURY_ISA_VERSION
	.align		4
        /*0070*/ 	.byte	0x03, 0x5f
        /*0072*/ 	.short	0x0101


	//----- nvinfo : EIATTR_VRC_CTA_INIT_COUNT
	.align		4
        /*0074*/ 	.byte	0x02, 0x4a
	.zero		1
	.zero		1


	//----- nvinfo : EIATTR_EXIT_INSTR_OFFSETS
	.align		4
        /*0078*/ 	.byte	0x04, 0x1c
        /*007a*/ 	.short	(.L_115 - .L_114)


	//   ....[0]....
.L_114:
        /*007c*/ 	.word	0x000000b0


	//   ....[1]....
        /*0080*/ 	.word	0x00000c90


	//----- nvinfo : EIATTR_CBANK_PARAM_SIZE
	.align		4
.L_115:
        /*0084*/ 	.byte	0x03, 0x19
        /*0086*/ 	.short	0x0024


	//----- nvinfo : EIATTR_PARAM_CBANK
	.align		4
        /*0088*/ 	.byte	0x04, 0x0a
        /*008a*/ 	.short	(.L_117 - .L_116)
	.align		4
.L_116:
        /*008c*/ 	.word	index@(.nv.constant0._Z23_hhlpLinearBackwardDataILi32EdEvPKT0_S2_PS0_iii)
        /*0090*/ 	.short	0x0380
        /*0092*/ 	.short	0x0024


	//----- nvinfo : EIATTR_SW_WAR
	.align		4
.L_117:
        /*0094*/ 	.byte	0x04, 0x36
        /*0096*/ 	.short	(.L_119 - .L_118)
.L_118:
        /*0098*/ 	.word	0x00000008
.L_119:


//--------------------- .nv.info._Z23_hhlpLinearBackwardDataILi32EfEvPKT0_S2_PS0_iii --------------------------
	.section	.nv.info._Z23_hhlpLinearBackwardDataILi32EfEvPKT0_S2_PS0_iii,"",@"SHT_CUDA_INFO"
	.sectionflags	@""
	.align	4


	//----- nvinfo : EIATTR_CUDA_API_VERSION
	.align		4
        /*0000*/ 	.byte	0x04, 0x37
        /*0002*/ 	.short	(.L_121 - .L_120)
.L_120:
        /*0004*/ 	.word	0x00000082


	//----- nvinfo : EIATTR_KPARAM_INFO
	.align		4
.L_121:
        /*0008*/ 	.byte	0x04, 0x17
        /*000a*/ 	.short	(.L_123 - .L_122)
.L_122:
        /*000c*/ 	.word	0x00000000
        /*0010*/ 	.short	0x0005
        /*0012*/ 	.short	0x0020
        /*0014*/ 	.byte	0x00, 0xf0, 0x11, 0x00


	//----- nvinfo : EIATTR_KPARAM_INFO
	.align		4
.L_123:
        /*0018*/ 	.byte	0x04, 0x17
        /*001a*/ 	.short	(.L_125 - .L_124)
.L_124:
        /*001c*/ 	.word	0x00000000
        /*0020*/ 	.short	0x0004
        /*0022*/ 	.short	0x001c
        /*0024*/ 	.byte	0x00, 0xf0, 0x11, 0x00


	//----- nvinfo : EIATTR_KPARAM_INFO
	.align		4
.L_125:
        /*0028*/ 	.byte	0x04, 0x17
        /*002a*/ 	.short	(.L_127 - .L_126)
.L_126:
        /*002c*/ 	.word	0x00000000
        /*0030*/ 	.short	0x0003
        /*0032*/ 	.short	0x0018
        /*0034*/ 	.byte	0x00, 0xf0, 0x11, 0x00


	//----- nvinfo : EIATTR_KPARAM_INFO
	.align		4
.L_127:
        /*0038*/ 	.byte	0x04, 0x17
        /*003a*/ 	.short	(.L_129 - .L_128)
.L_128:
        /*003c*/ 	.word	0x00000000
        /*0040*/ 	.short	0x0002
        /*0042*/ 	.short	0x0010
        /*0044*/ 	.byte	0x00, 0xf5, 0x21, 0x00


	//----- nvinfo : EIATTR_KPARAM_INFO
	.align		4
.L_129:
        /*0048*/ 	.byte	0x04, 0x17
        /*004a*/ 	.short	(.L_131 - .L_130)
.L_130:
        /*004c*/ 	.word	0x00000000
        /*0050*/ 	.short	0x0001
        /*0052*/ 	.short	0x0008
        /*0054*/ 	.byte	0x00, 0xf5, 0x21, 0x00


	//----- nvinfo : EIATTR_KPARAM_INFO
	.align		4
.L_131:
        /*0058*/ 	.byte	0x04, 0x17
        /*005a*/ 	.short	(.L_133 - .L_132)
.L_132:
        /*005c*/ 	.word	0x00000000
        /*0060*/ 	.short	0x0000
        /*0062*/ 	.short	0x0000
        /*0064*/ 	.byte	0x00, 0xf5, 0x21, 0x00


	//----- nvinfo : EIATTR_SPARSE_MMA_MASK
	.align		4
.L_133:
        /*0068*/ 	.byte	0x03, 0x50
        /*006a*/ 	.short	0x0000


	//----- nvinfo : EIATTR_MAXREG_COUNT
	.align		4
        /*006c*/ 	.byte	0x03, 0x1b
        /*006e*/ 	.short	0x00ff


	//----- nvinfo : EIATTR_MERCURY_ISA_VERSION
	.align		4
        /*0070*/ 	.byte	0x03, 0x5f
        /*0072*/ 	.short	0x0101


	//----- nvinfo : EIATTR_VRC_CTA_INIT_COUNT
	.align		4
        /*0074*/ 	.byte	0x02, 0x4a
	.zero		1
	.zero		1


	//----- nvinfo : EIATTR_EXIT_INSTR_OFFSETS
	.align		4
        /*0078*/ 	.byte	0x04, 0x1c
        /*007a*/ 	.short	(.L_135 - .L_134)


	//   ....[0]....
.L_134:
        /*007c*/ 	.word	0x000000b0


	//   ....[1]....
        /*0080*/ 	.word	0x00000c90


	//----- nvinfo : EIATTR_CBANK_PARAM_SIZE
	.align		4
.L_135:
        /*0084*/ 	.byte	0x03, 0x19
        /*0086*/ 	.short	0x0024


	//----- nvinfo : EIATTR_PARAM_CBANK
	.align		4
        /*0088*/ 	.byte	0x04, 0x0a
        /*008a*/ 	.short	(.L_137 - .L_136)
	.align		4
.L_136:
        /*008c*/ 	.word	index@(.nv.constant0._Z23_hhlpLinearBackwardDataILi32EfEvPKT0_S2_PS0_iii)
        /*0090*/ 	.short	0x0380
        /*0092*/ 	.short	0x0024


	//----- nvinfo : EIATTR_SW_WAR
	.align		4
.L_137:
        /*0094*/ 	.byte	0x04, 0x36
        /*0096*/ 	.short	(.L_139 - .L_138)
.L_138:
        /*0098*/ 	.word	0x00000008
.L_139:


//--------------------- .nv.info._Z26_hhlpLinearBackwardWeightsILi4E6__halfEvPKT0_S3_PS1_iii --------------------------
	.section	.nv.info._Z26_hhlpLinearBackwardWeightsILi4E6__halfEvPKT0_S3_PS1_iii,"",@"SHT_CUDA_INFO"
	.sectionflags	@""
	.align	4


	//----- nvinfo : EIATTR_CUDA_API_VERSION
	.align		4
        /*0000*/ 	.byte	0x04, 0x37
        /*0002*/ 	.short	(.L_141 - .L_140)
.L_140:
        /*0004*/ 	.word	0x00000082


	//----- nvinfo : EIATTR_KPARAM_INFO
	.align		4
.L_141:
        /*0008*/ 	.byte	0x04, 0x17
        /*000a*/ 	.short	(.L_143 - .L_142)
.L_142:
        /*000c*/ 	.word	0x00000000
        /*0010*/ 	.short	0x0005
        /*0012*/ 	.short	0x0020
        /*0014*/ 	.byte	0x00, 0xf0, 0x11, 0x00


	//----- nvinfo : EIATTR_KPARAM_INFO
	.align		4
.L_143:
        /*0018*/ 	.byte	0x04, 0x17
        /*001a*/ 	.short	(.L_145 - .L_144)
.L_144:
        /*001c*/ 	.word	0x00000000
        /*0020*/ 	.short	0x0004
        /*0022*/ 	.short	0x001c
        /*0024*/ 	.byte	0x00, 0xf0, 0x11, 0x00


	//----- nvinfo : EIATTR_KPARAM_INFO
	.align		4
.L_145:
        /*0028*/ 	.byte	0x04, 0x17
        /*002a*/ 	.short	(.L_147 - .L_146)
.L_146:
        /*002c*/ 	.word	0x00000000
        /*0030*/ 	.short	0x0003
        /*0032*/ 	.short	0x0018
        /*0034*/ 	.byte	0x00, 0xf0, 0x11, 0x00


	//----- nvinfo : EIATTR_KPARAM_INFO
	.align		4
.L_147:
        /*0038*/ 	.byte	0x04, 0x17
        /*003a*/ 	.short	(.L_149 - .L_148)
.L_148:
        /*003c*/ 	.word	0x00000000
        /*0040*/ 	.short	0x0002
        /*0042*/ 	.short	0x0010
        /*0044*/ 	.byte	0x00, 0xf5, 0x21, 0x00


	//----- nvinfo : EIATTR_KPARAM_INFO
	.align		4
.L_149:
        /*0048*/ 	.byte	0x04, 0x17
        /*004a*/ 	.short	(.L_151 - .L_150)
.L_150:
        /*004c*/ 	.word	0x00000000
        /*0050*/ 	.short	0x0001
        /*0052*/ 	.short	0x0008
        /*0054*/ 	.byte	0x00, 0xf5, 0x21, 0x00


	//----- nvinfo : EIATTR_KPARAM_INFO
	.align		4
.L_151:
        /*0058*/ 	.byte	0x04, 0x17
        /*005a*/ 	.short	(.L_153 - .L_152)
.L_152:
        /*005c*/ 	.word	0x00000000
        /*0060*/ 	.short	0x0000
        /*0062*/ 	.short	0x0000
        /*0064*/ 	.byte	0x00, 0xf5, 0x21, 0x00


	//----- nvinfo : EIATTR_SPARSE_MMA_MASK
	.align		4
.L_153:
        /*0068*/ 	.byte	0x03, 0x50
        /*006a*/ 	.short	0x0000


	//----- nvinfo : EIATTR_MAXREG_COUNT
	.align		4
        /*006c*/ 	.byte	0x03, 0x1b
        /*006e*/ 	.short	0x00ff


	//----- nvinfo : EIATTR_MERCURY_ISA_VERSION
	.align		4
        /*0070*/ 	.byte	0x03, 0x5f
        /*0072*/ 	.short	0x0101


	//----- nvinfo : EIATTR_VRC_CTA_INIT_COUNT
	.align		4
        /*0074*/ 	.byte	0x02, 0x4a
	.zero		1
	.zero		1


	//----- nvinfo : EIATTR_EXIT_INSTR_OFFSETS
	.align		4
        /*0078*/ 	.byte	0x04, 0x1c
        /*007a*/ 	.short	(.L_155 - .L_154)


	//   ....[0]....
.L_154:
        /*007c*/ 	.word	0x000000a0


	//   ....[1]....
        /*0080*/ 	.word	0x00000e20


	//----- nvinfo : EIATTR_CBANK_PARAM_SIZE
	.align		4
.L_155:
        /*0084*/ 	.byte	0x03, 0x19
        /*0086*/ 	.short	0x0024


	//----- nvinfo : EIATTR_PARAM_CBANK
	.align		4
        /*0088*/ 	.byte	0x04, 0x0a
        /*008a*/ 	.short	(.L_157 - .L_156)
	.align		4
.L_156:
        /*008c*/ 	.word	index@(.nv.constant0._Z26_hhlpLinearBackwardWeightsILi4E6__halfEvPKT0_S3_PS1_iii)
        /*0090*/ 	.short	0x0380
        /*0092*/ 	.short	0x0024


	//----- nvinfo : EIATTR_SW_WAR
	.align		4
.L_157:
        /*0094*/ 	.byte	0x04, 0x36
        /*0096*/ 	.short	(.L_159 - .L_158)
.L_158:
        /*0098*/ 	.word	0x00000008
.L_159:


//--------------------- .nv.info._Z26_hhlpLinearBackwardWeightsILi4EdEvPKT0_S2_PS0_iii --------------------------
	.section	.nv.info._Z26_hhlpLinearBackwardWeightsILi4EdEvPKT0_S2_PS0_iii,"",@"SHT_CUDA_INFO"
	.sectionflags	@""
	.align	4


	//----- nvinfo : EIATTR_CUDA_API_VERSION
	.align		4
        /*0000*/ 	.byte	0x04, 0x37
        /*0002*/ 	.short	(.L_161 - .L_160)
.L_160:
        /*0004*/ 	.word	0x00000082


	//----- nvinfo : EIATTR_KPARAM_INFO
	.align		4
.L_161:
        /*0008*/ 	.byte	0x04, 0x17
        /*000a*/ 	.short	(.L_163 - .L_162)
.L_162:
        /*000c*/ 	.word	0x00000000
        /*0010*/ 	.short	0x0005
        /*0012*/ 	.short	0x0020
        /*0014*/ 	.byte	0x00, 0xf0, 0x11, 0x00


	//----- nvinfo : EIATTR_KPARAM_INFO
	.align		4
.L_163:
        /*0018*/ 	.byte	0x04, 0x17
        /*001a*/ 	.short	(.L_165 - .L_164)
.L_164:
        /*001c*/ 	.word	0x00000000
        /*0020*/ 	.short	0x0004
        /*0022*/ 	.short	0x001c
        /*0024*/ 	.byte	0x00, 0xf0, 0x11, 0x00


	//----- nvinfo : EIATTR_KPARAM_INFO
	.align		4
.L_165:
        /*0028*/ 	.byte	0x04, 0x17
        /*002a*/ 	.short	(.L_167 - .L_166)
.L_166:
        /*002c*/ 	.word	0x00000000
        /*0030*/ 	.short	0x0003
        /*0032*/ 	.short	0x0018
        /*0034*/ 	.byte	0x00, 0xf0, 0x11, 0x00


	//----- nvinfo : EIATTR_KPARAM_INFO
	.align		4
.L_167:
        /*0038*/ 	.byte	0x04, 0x17
        /*003a*/ 	.short	(.L_169 - .L_168)
.L_168:
        /*003c*/ 	.word	0x00000000
        /*0040*/ 	.short	0x0002
        /*0042*/ 	.short	0x0010
        /*0044*/ 	.byte	0x00, 0xf5, 0x21, 0x00


	//----- nvinfo : EIATTR_KPARAM_INFO
	.align		4
.L_169:
        /*0048*/ 	.byte	0x04, 0x17
        /*004a*/ 	.short	(.L_171 - .L_170)
.L_170:
        /*004c*/ 	.word	0x00000000
        /*0050*/ 	.short	0x0001
        /*0052*/ 	.short	0x0008
        /*0054*/ 	.byte	0x00, 0xf5, 0x21, 0x00


	//----- nvinfo : EIATTR_KPARAM_INFO
	.align		4
.L_171:
        /*0058*/ 	.byte	0x04, 0x17
        /*005a*/ 	.short	(.L_173 - .L_172)
.L_172:
        /*005c*/ 	.word	0x00000000
        /*0060*/ 	.short	0x0000
        /*0062*/ 	.short	0x0000
        /*0064*/ 	.byte	0x00, 0xf5, 0x21, 0x00


	//----- nvinfo : EIATTR_SPARSE_MMA_MASK
	.align		4
.L_173:
        /*0068*/ 	.byte	0x03, 0x50
        /*006a*/ 	.short	0x0000


	//----- nvinfo : EIATTR_MAXREG_COUNT
	.align		4
        /*006c*/ 	.byte	0x03, 0x1b
        /*006e*/ 	.short	0x00ff


	//----- nvinfo : EIATTR_MERCURY_ISA_VERSION
	.align		4
        /*0070*/ 	.byte	0x03, 0x5f
        /*0072*/ 	.short	0x0101


	//----- nvinfo : EIATTR_VRC_CTA_INIT_COUNT
	.align		4
        /*0074*/ 	.byte	0x02, 0x4a
	.zero		1
	.zero		1


	//----- nvinfo : EIATTR_EXIT_INSTR_OFFSETS
	.align		4
        /*0078*/ 	.byte	0x04, 0x1c
        /*007a*/ 	.short	(.L_175 - .L_174)


	//   ....[0]....
.L_174:
        /*007c*/ 	.word	0x000000a0


	//   ....[1]....
        /*0080*/ 	.word	0x00000a00


	//----- nvinfo : EIATTR_CRS_STACK_SIZE
	.align		4
.L_175:
        /*0084*/ 	.byte	0x04, 0x1e
        /*0086*/ 	.short	(.L_177 - .L_176)
.L_176:
        /*0088*/ 	.word	0x00000000


	//----- nvinfo : EIATTR_CBANK_PARAM_SIZE
	.align		4
.L_177:
        /*008c*/ 	.byte	0x03, 0x19
        /*008e*/ 	.short	0x0024


	//----- nvinfo : EIATTR_PARAM_CBANK
	.align		4
        /*0090*/ 	.byte	0x04, 0x0a
        /*0092*/ 	.short	(.L_179 - .L_178)
	.align		4
.L_178:
        /*0094*/ 	.word	index@(.nv.constant0._Z26_hhlpLinearBackwardWeightsILi4EdEvPKT0_S2_PS0_iii)
        /*0098*/ 	.short	0x0380
        /*009a*/ 	.short	0x0024


	//----- nvinfo : EIATTR_SW_WAR
	.align		4
.L_179:
        /*009c*/ 	.byte	0x04, 0x36
        /*009e*/ 	.short	(.L_181 - .L_180)
.L_180:
        /*00a0*/ 	.word	0x00000008
.L_181:


//--------------------- .nv.info._Z26_hhlpLinearBackwardWeightsILi4EfEvPKT0_S2_PS0_iii --------------------------
	.section	.nv.info._Z26_hhlpLinearBackwardWeightsILi4EfEvPKT0_S2_PS0_iii,"",@"SHT_CUDA_INFO"
	.sectionflags	@""
	.align	4


	//----- nvinfo : EIATTR_CUDA_API_VERSION
	.align		4
        /*0000*/ 	.byte	0x04, 0x37
        /*0002*/ 	.short	(.L_183 - .L_182)
.L_182:
        /*0004*/ 	.word	0x00000082


	//----- nvinfo : EIATTR_KPARAM_INFO
	.align		4
.L_183:
        /*0008*/ 	.byte	0x04, 0x17
        /*000a*/ 	.short	(.L_185 - .L_184)
.L_184:
        /*000c*/ 	.word	0x00000000
        /*0010*/ 	.short	0x0005
        /*0012*/ 	.short	0x0020
        /*0014*/ 	.byte	0x00, 0xf0, 0x11, 0x00


	//----- nvinfo : EIATTR_KPARAM_INFO
	.align		4
.L_185:
        /*0018*/ 	.byte	0x04, 0x17
        /*001a*/ 	.short	(.L_187 - .L_186)
.L_186:
        /*001c*/ 	.word	0x00000000
        /*0020*/ 	.short	0x0004
        /*0022*/ 	.short	0x001c
        /*0024*/ 	.byte	0x00, 0xf0, 0x11, 0x00


	//----- nvinfo : EIATTR_KPARAM_INFO
	.align		4
.L_187:
        /*0028*/ 	.byte	0x04, 0x17
        /*002a*/ 	.short	(.L_189 - .L_188)
.L_188:
        /*002c*/ 	.word	0x00000000
        /*0030*/ 	.short	0x0003
        /*0032*/ 	.short	0x0018
        /*0034*/ 	.byte	0x00, 0xf0, 0x11, 0x00


	//----- nvinfo : EIATTR_KPARAM_INFO
	.align		4
.L_189:
        /*0038*/ 	.byte	0x04, 0x17
        /*003a*/ 	.short	(.L_191 - .L_190)
.L_190:
        /*003c*/ 	.word	0x00000000
        /*0040*/ 	.short	0x0002
        /*0042*/ 	.short	0x0010
        /*0044*/ 	.byte	0x00, 0xf5, 0x21, 0x00


	//----- nvinfo : EIATTR_KPARAM_INFO
	.align		4
.L_191:
        /*0048*/ 	.byte	0x04, 0x17
        /*004a*/ 	.short	(.L_193 - .L_192)
.L_192:
        /*004c*/ 	.word	0x00000000
        /*0050*/ 	.short	0x0001
        /*0052*/ 	.short	0x0008
        /*0054*/ 	.byte	0x00, 0xf5, 0x21, 0x00


	//----- nvinfo : EIATTR_KPARAM_INFO
	.align		4
.L_193:
        /*0058*/ 	.byte	0x04, 0x17
        /*005a*/ 	.short	(.L_195 - .L_194)
.L_194:
        /*005c*/ 	.word	0x00000000
        /*0060*/ 	.short	0x0000
        /*0062*/ 	.short	0x0000
        /*0064*/ 	.byte	0x00, 0xf5, 0x21, 0x00


	//----- nvinfo : EIATTR_SPARSE_MMA_MASK
	.align		4
.L_195:
        /*0068*/ 	.byte	0x03, 0x50
        /*006a*/ 	.short	0x0000


	//----- nvinfo : EIATTR_MAXREG_COUNT
	.align		4
        /*006c*/ 	.byte	0x03, 0x1b
        /*006e*/ 	.short	0x00ff


	//----- nvinfo : EIATTR_MERCURY_ISA_VERSION
	.align		4
        /*0070*/ 	.byte	0x03, 0x5f
        /*0072*/ 	.short	0x0101


	//----- nvinfo : EIATTR_VRC_CTA_INIT_COUNT
	.align		4
        /*0074*/ 	.byte	0x02, 0x4a
	.zero		1
	.zero		1


	//----- nvinfo : EIATTR_EXIT_INSTR_OFFSETS
	.align		4
        /*0078*/ 	.byte	0x04, 0x1c
        /*007a*/ 	.short	(.L_197 - .L_196)


	//   ....[0]....
.L_196:
        /*007c*/ 	.word	0x000000a0


	//   ....[1]....
        /*0080*/ 	.word	0x00000970


	//----- nvinfo : EIATTR_CRS_STACK_SIZE
	.align		4
.L_197:
        /*0084*/ 	.byte	0x04, 0x1e
        /*0086*/ 	.short	(.L_199 - .L_198)
.L_198:
        /*0088*/ 	.word	0x00000000


	//----- nvinfo : EIATTR_CBANK_PARAM_SIZE
	.align		4
.L_199:
        /*008c*/ 	.byte	0x03, 0x19
        /*008e*/ 	.short	0x0024


	//----- nvinfo : EIATTR_PARAM_CBANK
	.align		4
        /*0090*/ 	.byte	0x04, 0x0a
        /*0092*/ 	.short	(.L_201 - .L_200)
	.align		4
.L_200:
        /*0094*/ 	.word	index@(.nv.constant0._Z26_hhlpLinearBackwardWeightsILi4EfEvPKT0_S2_PS0_iii)
        /*0098*/ 	.short	0x0380
        /*009a*/ 	.short	0x0024


	//----- nvinfo : EIATTR_SW_WAR
	.align		4
.L_201:
        /*009c*/ 	.byte	0x04, 0x36
        /*009e*/ 	.short	(.L_203 - .L_202)
.L_202:
        /*00a0*/ 	.word	0x00000008
.L_203:


//--------------------- .nv.info._Z23_hhlpLinearBackwardBiasILi32E6__halfEvPKT0_PS1_ii --------------------------
	.section	.nv.info._Z23_hhlpLinearBackwardBiasILi32E6__halfEvPKT0_PS1_ii,"",@"SHT_CUDA_INFO"
	.sectionflags	@""
	.align	4


	//----- nvinfo : EIATTR_CUDA_API_VERSION
	.align		4
        /*0000*/ 	.byte	0x04, 0x37
        /*0002*/ 	.short	(.L_205 - .L_204)
.L_204:
        /*0004*/ 	.word	0x00000082


	//----- nvinfo : EIATTR_KPARAM_INFO
	.align		4
.L_205:
        /*0008*/ 	.byte	0x04, 0x17
        /*000a*/ 	.short	(.L_207 - .L_206)
.L_206:
        /*000c*/ 	.word	0x00000000
        /*0010*/ 	.short	0x0003
        /*0012*/ 	.short	0x0014
        /*0014*/ 	.byte	0x00, 0xf0, 0x11, 0x00


	//----- nvinfo : EIATTR_KPARAM_INFO
	.align		4
.L_207:
        /*0018*/ 	.byte	0x04, 0x17
        /*001a*/ 	.short	(.L_209 - .L_208)
.L_208:
        /*001c*/ 	.word	0x00000000
        /*0020*/ 	.short	0x0002
        /*0022*/ 	.short	0x0010
        /*0024*/ 	.byte	0x00, 0xf0, 0x11, 0x00


	//----- nvinfo : EIATTR_KPARAM_INFO
	.align		4
.L_209:
        /*0028*/ 	.byte	0x04, 0x17
        /*002a*/ 	.short	(.L_211 - .L_210)
.L_210:
        /*002c*/ 	.word	0x00000000
        /*0030*/ 	.short	0x0001
        /*0032*/ 	.short	0x0008
        /*0034*/ 	.byte	0x00, 0xf5, 0x21, 0x00


	//----- nvinfo : EIATTR_KPARAM_INFO
	.align		4
.L_211:
        /*0038*/ 	.byte	0x04, 0x17
        /*003a*/ 	.short	(.L_213 - .L_212)
.L_212:
        /*003c*/ 	.word	0x00000000
        /*0040*/ 	.short	0x0000
        /*0042*/ 	.short	0x0000
        /*0044*/ 	.byte	0x00, 0xf5, 0x21, 0x00


	//----- nvinfo : EIATTR_SPARSE_MMA_MASK
	.align		4
.L_213:
        /*0048*/ 	.byte	0x03, 0x50
        /*004a*/ 	.short	0x0000


	//----- nvinfo : EIATTR_MAXREG_COUNT
	.align		4
        /*004c*/ 	.byte	0x03, 0x1b
        /*004e*/ 	.short	0x00ff


	//----- nvinfo : EIATTR_MERCURY_ISA_VERSION
	.align		4
        /*0050*/ 	.byte	0x03, 0x5f
        /*0052*/ 	.short	0x0101


	//----- nvinfo : EIATTR_VRC_CTA_INIT_COUNT
	.align		4
        /*0054*/ 	.byte	0x02, 0x4a
	.zero		1
	.zero		1


	//----- nvinfo : EIATTR_EXIT_INSTR_OFFSETS
	.align		4
        /*0058*/ 	.byte	0x04, 0x1c
        /*005a*/ 	.short	(.L_215 - .L_214)


	//   ....[0]....
.L_214:
        /*005c*/ 	.word	0x00000060


	//   ....[1]....
        /*0060*/ 	.word	0x00000980


	//----- nvinfo : EIATTR_CBANK_PARAM_SIZE
	.align		4
.L_215:
        /*0064*/ 	.byte	0x03, 0x19
        /*0066*/ 	.short	0x0018


	//----- nvinfo : EIATTR_PARAM_CBANK
	.align		4
        /*0068*/ 	.byte	0x04, 0x0a
        /*006a*/ 	.short	(.L_217 - .L_216)
	.align		4
.L_216:
        /*006c*/ 	.word	index@(.nv.constant0._Z23_hhlpLinearBackwardBiasILi32E6__halfEvPKT0_PS1_ii)
        /*0070*/ 	.short	0x0380
        /*0072*/ 	.short	0x0018


	//----- nvinfo : EIATTR_SW_WAR
	.align		4
.L_217:
        /*0074*/ 	.byte	0x04, 0x36
        /*0076*/ 	.short	(.L_219 - .L_218)
.L_218:
        /*0078*/ 	.word	0x00000008
.L_219:


//--------------------- .nv.info._Z23_hhlpLinearBackwardBiasILi32EdEvPKT0_PS0_ii --------------------------
	.section	.nv.info._Z23_hhlpLinearBackwardBiasILi32EdEvPKT0_PS0_ii,"",@"SHT_CUDA_INFO"
	.sectionflags	@""
	.align	4


	//----- nvinfo : EIATTR_CUDA_API_VERSION
	.align		4
        /*0000*/ 	.byte	0x04, 0x37
        /*0002*/ 	.short	(.L_221 - .L_220)
.L_220:
        /*0004*/ 	.word	0x00000082


	//----- nvinfo : EIATTR_KPARAM_INFO
	.align		4
.L_221:
        /*0008*/ 	.byte	0x04, 0x17
        /*000a*/ 	.short	(.L_223 - .L_222)
.L_222:
        /*000c*/ 	.word	0x00000000
        /*0010*/ 	.short	0x0003
        /*0012*/ 	.short	0x0014
        /*0014*/ 	.byte	0x00, 0xf0, 0x11, 0x00


	//----- nvinfo : EIATTR_KPARAM_INFO
	.align		4
.L_223:
        /*0018*/ 	.byte	0x04, 0x17
        /*001a*/ 	.short	(.L_225 - .L_224)
.L_224:
        /*001c*/ 	.word	0x00000000
        /*0020*/ 	.short	0x0002
        /*0022*/ 	.short	0x0010
        /*0024*/ 	.byte	0x00, 0xf0, 0x11, 0x00


	//----- nvinfo : EIATTR_KPARAM_INFO
	.align		4
.L_225:
        /*0028*/ 	.byte	0x04, 0x17
        /*002a*/ 	.short	(.L_227 - .L_226)
.L_226:
        /*002c*/ 	.word	0x00000000
        /*0030*/ 	.short	0x0001
        /*0032*/ 	.short	0x0008
        /*0034*/ 	.byte	0x00, 0xf5, 0x21, 0x00


	//----- nvinfo : EIATTR_KPARAM_INFO
	.align		4
.L_227:
        /*0038*/ 	.byte	0x04, 0x17
        /*003a*/ 	.short	(.L_229 - .L_228)
.L_228:
        /*003c*/ 	.word	0x00000000
        /*0040*/ 	.short	0x0000
        /*0042*/ 	.short	0x0000
        /*0044*/ 	.byte	0x00, 0xf5, 0x21, 0x00


	//----- nvinfo : EIATTR_SPARSE_MMA_MASK
	.align		4
.L_229:
        /*0048*/ 	.byte	0x03, 0x50
        /*004a*/ 	.short	0x0000


	//----- nvinfo : EIATTR_MAXREG_COUNT
	.align		4
        /*004c*/ 	.byte	0x03, 0x1b
        /*004e*/ 	.short	0x00ff


	//----- nvinfo : EIATTR_MERCURY_ISA_VERSION
	.align		4
        /*0050*/ 	.byte	0x03, 0x5f
        /*0052*/ 	.short	0x0101


	//----- nvinfo : EIATTR_VRC_CTA_INIT_COUNT
	.align		4
        /*0054*/ 	.byte	0x02, 0x4a
	.zero		1
	.zero		1


	//----- nvinfo : EIATTR_EXIT_INSTR_OFFSETS
	.align		4
        /*0058*/ 	.byte	0x04, 0x1c
        /*005a*/ 	.short	(.L_231 - .L_230)


	//   ....[0]....
.L_230:
        /*005c*/ 	.word	0x00000060


	//   ....[1]....
        /*0060*/ 	.word	0x00000a50


	//----- nvinfo : EIATTR_CRS_STACK_SIZE
	.align		4
.L_231:
        /*0064*/ 	.byte	0x04, 0x1e
        /*0066*/ 	.short	(.L_233 - .L_232)
.L_232:
        /*0068*/ 	.word	0x00000000


	//----- nvinfo : EIATTR_CBANK_PARAM_SIZE
	.align		4
.L_233:
        /*006c*/ 	.byte	0x03, 0x19
        /*006e*/ 	.short	0x0018


	//----- nvinfo : EIATTR_PARAM_CBANK
	.align		4
        /*0070*/ 	.byte	0x04, 0x0a
        /*0072*/ 	.short	(.L_235 - .L_234)
	.align		4
.L_234:
        /*0074*/ 	.word	index@(.nv.constant0._Z23_hhlpLinearBackwardBiasILi32EdEvPKT0_PS0_ii)
        /*0078*/ 	.short	0x0380
        /*007a*/ 	.short	0x0018


	//----- nvinfo : EIATTR_SW_WAR
	.align		4
.L_235:
        /*007c*/ 	.byte	0x04, 0x36
        /*007e*/ 	.short	(.L_237 - .L_236)
.L_236:
        /*0080*/ 	.word	0x00000008
.L_237:


//--------------------- .nv.info._Z23_hhlpLinearBackwardBiasILi32EfEvPKT0_PS0_ii --------------------------
	.section	.nv.info._Z23_hhlpLinearBackwardBiasILi32EfEvPKT0_PS0_ii,"",@"SHT_CUDA_INFO"
	.sectionflags	@""
	.align	4


	//----- nvinfo : EIATTR_CUDA_API_VERSION
	.align		4
        /*0000*/ 	.byte	0x04, 0x37
        /*0002*/ 	.short	(.L_239 - .L_238)
.L_238:
        /*0004*/ 	.word	0x00000082


	//----- nvinfo : EIATTR_KPARAM_INFO
	.align		4
.L_239:
        /*0008*/ 	.byte	0x04, 0x17
        /*000a*/ 	.short	(.L_241 - .L_240)
.L_240:
        /*000c*/ 	.word	0x00000000
        /*0010*/ 	.short	0x0003
        /*0012*/ 	.short	0x0014
        /*0014*/ 	.byte	0x00, 0xf0, 0x11, 0x00


	//----- nvinfo : EIATTR_KPARAM_INFO
	.align		4
.L_241:
        /*0018*/ 	.byte	0x04, 0x17
        /*001a*/ 	.short	(.L_243 - .L_242)
.L_242:
        /*001c*/ 	.word	0x00000000
        /*0020*/ 	.short	0x0002
        /*0022*/ 	.short	0x0010
        /*0024*/ 	.byte	0x00, 0xf0, 0x11, 0x00


	//----- nvinfo : EIATTR_KPARAM_INFO
	.align		4
.L_243:
        /*0028*/ 	.byte	0x04, 0x17
        /*002a*/ 	.short	(.L_245 - .L_244)
.L_244:
        /*002c*/ 	.word	0x00000000
        /*0030*/ 	.short	0x0001
        /*0032*/ 	.short	0x0008
        /*0034*/ 	.byte	0x00, 0xf5, 0x21, 0x00


	//----- nvinfo : EIATTR_KPARAM_INFO
	.align		4
.L_245:
        /*0038*/ 	.byte	0x04, 0x17
        /*003a*/ 	.short	(.L_247 - .L_246)
.L_246:
        /*003c*/ 	.word	0x00000000
        /*0040*/ 	.short	0x0000
        /*0042*/ 	.short	0x0000
        /*0044*/ 	.byte	0x00, 0xf5, 0x21, 0x00


	//----- nvinfo : EIATTR_SPARSE_MMA_MASK
	.align		4
.L_247:
        /*0048*/ 	.byte	0x03, 0x50
        /*004a*/ 	.short	0x0000


	//----- nvinfo : EIATTR_MAXREG_COUNT
	.align		4
        /*004c*/ 	.byte	0x03, 0x1b
        /*004e*/ 	.short	0x00ff


	//----- nvinfo : EIATTR_MERCURY_ISA_VERSION
	.align		4
        /*0050*/ 	.byte	0x03, 0x5f
        /*0052*/ 	.short	0x0101


	//----- nvinfo : EIATTR_VRC_CTA_INIT_COUNT
	.align		4
        /*0054*/ 	.byte	0x02, 0x4a
	.zero		1
	.zero		1


	//----- nvinfo : EIATTR_EXIT_INSTR_OFFSETS
	.align		4
        /*0058*/ 	.byte	0x04, 0x1c
        /*005a*/ 	.short	(.L_249 - .L_248)


	//   ....[0]....
.L_248:
        /*005c*/ 	.word	0x00000060


	//   ....[1]....
        /*0060*/ 	.word	0x000009c0


	//----- nvinfo : EIATTR_CRS_STACK_SIZE
	.align		4
.L_249:
        /*0064*/ 	.byte	0x04, 0x1e
        /*0066*/ 	.short	(.L_251 - .L_250)
.L_250:
        /*0068*/ 	.word	0x00000000


	//----- nvinfo : EIATTR_CBANK_PARAM_SIZE
	.align		4
.L_251:
        /*006c*/ 	.byte	0x03, 0x19
        /*006e*/ 	.short	0x0018


	//----- nvinfo : EIATTR_PARAM_CBANK
	.align		4
        /*0070*/ 	.byte	0x04, 0x0a
        /*0072*/ 	.short	(.L_253 - .L_252)
	.align		4
.L_252:
        /*0074*/ 	.word	index@(.nv.constant0._Z23_hhlpLinearBackwardBiasILi32EfEvPKT0_PS0_ii)
        /*0078*/ 	.short	0x0380
        /*007a*/ 	.short	0x0018


	//----- nvinfo : EIATTR_SW_WAR
	.align		4
.L_253:
        /*007c*/ 	.byte	0x04, 0x36
        /*007e*/ 	.short	(.L_255 - .L_254)
.L_254:
        /*0080*/ 	.word	0x00000008
.L_255:


//--------------------- .nv.info._Z18_hhlpLinearForwardILi32E6__halfEvPKT0_S3_S3_PS1_iii --------------------------
	.section	.nv.info._Z18_hhlpLinearForwardILi32E6__halfEvPKT0_S3_S3_PS1_iii,"",@"SHT_CUDA_INFO"
	.sectionflags	@""
	.align	4


	//----- nvinfo : EIATTR_CUDA_API_VERSION
	.align		4
        /*0000*/ 	.byte	0x04, 0x37
        /*0002*/ 	.short	(.L_257 - .L_256)
.L_256:
        /*0004*/ 	.word	0x00000082


	//----- nvinfo : EIATTR_KPARAM_INFO
	.align		4
.L_257:
        /*0008*/ 	.byte	0x04, 0x17
        /*000a*/ 	.short	(.L_259 - .L_258)
.L_258:
        /*000c*/ 	.word	0x00000000
        /*0010*/ 	.short	0x0006
        /*0012*/ 	.short	0x0028
        /*0014*/ 	.byte	0x00, 0xf0, 0x11, 0x00


	//----- nvinfo : EIATTR_KPARAM_INFO
	.align		4
.L_259:
        /*0018*/ 	.byte	0x04, 0x17
        /*001a*/ 	.short	(.L_261 - .L_260)
.L_260:
        /*001c*/ 	.word	0x00000000
        /*0020*/ 	.short	0x0005
        /*0022*/ 	.short	0x0024
        /*0024*/ 	.byte	0x00, 0xf0, 0x11, 0x00


	//----- nvinfo : EIATTR_KPARAM_INFO
	.align		4
.L_261:
        /*0028*/ 	.byte	0x04, 0x17
        /*002a*/ 	.short	(.L_263 - .L_262)
.L_262:
        /*002c*/ 	.word	0x00000000
        /*0030*/ 	.short	0x0004
        /*0032*/ 	.short	0x0020
        /*0034*/ 	.byte	0x00, 0xf0, 0x11, 0x00


	//----- nvinfo : EIATTR_KPARAM_INFO
	.align		4
.L_263:
        /*0038*/ 	.byte	0x04, 0x17
        /*003a*/ 	.short	(.L_265 - .L_264)
.L_264:
        /*003c*/ 	.word	0x00000000
        /*0040*/ 	.short	0x0003
        /*0042*/ 	.short	0x0018
        /*0044*/ 	.byte	0x00, 0xf5, 0x21, 0x00


	//----- nvinfo : EIATTR_KPARAM_INFO
	.align		4
.L_265:
        /*0048*/ 	.byte	0x04, 0x17
        /*004a*/ 	.short	(.L_267 - .L_266)
.L_266:
        /*004c*/ 	.word	0x00000000
        /*0050*/ 	.short	0x0002
        /*0052*/ 	.short	0x0010
        /*0054*/ 	.byte	0x00, 0xf5, 0x21, 0x00


	//----- nvinfo : EIATTR_KPARAM_INFO
	.align		4
.L_267:
        /*0058*/ 	.byte	0x04, 0x17
        /*005a*/ 	.short	(.L_269 - .L_268)
.L_268:
        /*005c*/ 	.word	0x00000000
        /*0060*/ 	.short	0x0001
        /*0062*/ 	.short	0x0008
        /*0064*/ 	.byte	0x00, 0xf5, 0x21, 0x00


	//----- nvinfo : EIATTR_KPARAM_INFO
	.align		4
.L_269:
        /*0068*/ 	.byte	0x04, 0x17
        /*006a*/ 	.short	(.L_271 - .L_270)
.L_270:
        /*006c*/ 	.word	0x00000000
        /*0070*/ 	.short	0x0000
        /*0072*/ 	.short	0x0000
        /*0074*/ 	.byte	0x00, 0xf5, 0x21, 0x00


	//----- nvinfo : EIATTR_SPARSE_MMA_MASK
	.align		4
.L_271:
        /*0078*/ 	.byte	0x03, 0x50
        /*007a*/ 	.short	0x0000


	//----- nvinfo : EIATTR_MAXREG_COUNT
	.align		4
        /*007c*/ 	.byte	0x03, 0x1b
        /*007e*/ 	.short	0x00ff


	//----- nvinfo : EIATTR_MERCURY_ISA_VERSION
	.align		4
        /*0080*/ 	.byte	0x03, 0x5f
        /*0082*/ 	.short	0x0101


	//----- nvinfo : EIATTR_VRC_CTA_INIT_COUNT
	.align		4
        /*0084*/ 	.byte	0x02, 0x4a
	.zero		1
	.zero		1


	//----- nvinfo : EIATTR_EXIT_INSTR_OFFSETS
	.align		4
        /*0088*/ 	.byte	0x04, 0x1c
        /*008a*/ 	.short	(.L_273 - .L_272)


	//   ....[0]....
.L_272:
        /*008c*/ 	.word	0x000000b0


	//   ....[1]....
        /*0090*/ 	.word	0x00000c10


	//----- nvinfo : EIATTR_CBANK_PARAM_SIZE
	.align		4
.L_273:
        /*0094*/ 	.byte	0x03, 0x19
        /*0096*/ 	.short	0x002c


	//----- nvinfo : EIATTR_PARAM_CBANK
	.align		4
        /*0098*/ 	.byte	0x04, 0x0a
        /*009a*/ 	.short	(.L_275 - .L_274)
	.align		4
.L_274:
        /*009c*/ 	.word	index@(.nv.constant0._Z18_hhlpLinearForwardILi32E6__halfEvPKT0_S3_S3_PS1_iii)
        /*00a0*/ 	.short	0x0380
        /*00a2*/ 	.short	0x002c


	//----- nvinfo : EIATTR_SW_WAR
	.align		4
.L_275:
        /*00a4*/ 	.byte	0x04, 0x36
        /*00a6*/ 	.short	(.L_277 - .L_276)
.L_276:
        /*00a8*/ 	.word	0x00000008
.L_277:


//--------------------- .nv.info._Z18_hhlpLinearForwardILi32EdEvPKT0_S2_S2_PS0_iii --------------------------
	.section	.nv.info._Z18_hhlpLinearForwardILi32EdEvPKT0_S2_S2_PS0_iii,"",@"SHT_CUDA_INFO"
	.sectionflags	@""
	.align	4


	//----- nvinfo : EIATTR_CUDA_API_VERSION
	.align		4
        /*0000*/ 	.byte	0x04, 0x37
        /*0002*/ 	.short	(.L_279 - .L_278)
.L_278:
        /*0004*/ 	.word	0x00000082


	//----- nvinfo : EIATTR_KPARAM_INFO
	.align		4
.L_279:
        /*0008*/ 	.byte	0x04, 0x17
        /*000a*/ 	.short	(.L_281 - .L_280)
.L_280:
        /*000c*/ 	.word	0x00000000
        /*0010*/ 	.short	0x0006
        /*0012*/ 	.short	0x0028
        /*0014*/ 	.byte	0x00, 0xf0, 0x11, 0x00


	//----- nvinfo : EIATTR_KPARAM_INFO
	.align		4
.L_281:
        /*0018*/ 	.byte	0x04, 0x17
        /*001a*/ 	.short	(.L_283 - .L_282)
.L_282:
        /*001c*/ 	.word	0x00000000
        /*0020*/ 	.short	0x0005
        /*0022*/ 	.short	0x0024
        /*0024*/ 	.byte	0x00, 0xf0, 0x11, 0x00


	//----- nvinfo : EIATTR_KPARAM_INFO
	.align		4
.L_283:
        /*0028*/ 	.byte	0x04, 0x17
        /*002a*/ 	.short	(.L_285 - .L_284)
.L_284:
        /*002c*/ 	.word	0x00000000
        /*0030*/ 	.short	0x0004
        /*0032*/ 	.short	0x0020
        /*0034*/ 	.byte	0x00, 0xf0, 0x11, 0x00


	//----- nvinfo : EIATTR_KPARAM_INFO
	.align		4
.L_285:
        /*0038*/ 	.byte	0x04, 0x17
        /*003a*/ 	.short	(.L_287 - .L_286)
.L_286:
        /*003c*/ 	.word	0x00000000
        /*0040*/ 	.short	0x0003
        /*0042*/ 	.short	0x0018
        /*0044*/ 	.byte	0x00, 0xf5, 0x21, 0x00


	//----- nvinfo : EIATTR_KPARAM_INFO
	.align		4
.L_287:
        /*0048*/ 	.byte	0x04, 0x17
        /*004a*/ 	.short	(.L_289 - .L_288)
.L_288:
        /*004c*/ 	.word	0x00000000
        /*0050*/ 	.short	0x0002
        /*0052*/ 	.short	0x0010
        /*0054*/ 	.byte	0x00, 0xf5, 0x21, 0x00


	//----- nvinfo : EIATTR_KPARAM_INFO
	.align		4
.L_289:
        /*0058*/ 	.byte	0x04, 0x17
        /*005a*/ 	.short	(.L_291 - .L_290)
.L_290:
        /*005c*/ 	.word	0x00000000
        /*0060*/ 	.short	0x0001
        /*0062*/ 	.short	0x0008
        /*0064*/ 	.byte	0x00, 0xf5, 0x21, 0x00


	//----- nvinfo : EIATTR_KPARAM_INFO
	.align		4
.L_291:
        /*0068*/ 	.byte	0x04, 0x17
        /*006a*/ 	.short	(.L_293 - .L_292)
.L_292:
        /*006c*/ 	.word	0x00000000
        /*0070*/ 	.short	0x0000
        /*0072*/ 	.short	0x0000
        /*0074*/ 	.byte	0x00, 0xf5, 0x21, 0x00


	//----- nvinfo : EIATTR_SPARSE_MMA_MASK
	.align		4
.L_293:
        /*0078*/ 	.byte	0x03, 0x50
        /*007a*/ 	.short	0x0000


	//----- nvinfo : EIATTR_MAXREG_COUNT
	.align		4
        /*007c*/ 	.byte	0x03, 0x1b
        /*007e*/ 	.short	0x00ff


	//----- nvinfo : EIATTR_MERCURY_ISA_VERSION
	.align		4
        /*0080*/ 	.byte	0x03, 0x5f
        /*0082*/ 	.short	0x0101


	//----- nvinfo : EIATTR_VRC_CTA_INIT_COUNT
	.align		4
        /*0084*/ 	.byte	0x02, 0x4a
	.zero		1
	.zero		1


	//----- nvinfo : EIATTR_EXIT_INSTR_OFFSETS
	.align		4
        /*0088*/ 	.byte	0x04, 0x1c
        /*008a*/ 	.short	(.L_295 - .L_294)


	//   ....[0]....
.L_294:
        /*008c*/ 	.word	0x000000b0


	//   ....[1]....
        /*0090*/ 	.word	0x00000910


	//----- nvinfo : EIATTR_CBANK_PARAM_SIZE
	.align		4
.L_295:
        /*0094*/ 	.byte	0x03, 0x19
        /*0096*/ 	.short	0x002c


	//----- nvinfo : EIATTR_PARAM_CBANK
	.align		4
        /*0098*/ 	.byte	0x04, 0x0a
        /*009a*/ 	.short	(.L_297 - .L_296)
	.align		4
.L_296:
        /*009c*/ 	.word	index@(.nv.constant0._Z18_hhlpLinearForwardILi32EdEvPKT0_S2_S2_PS0_iii)
        /*00a0*/ 	.short	0x0380
        /*00a2*/ 	.short	0x002c


	//----- nvinfo : EIATTR_SW_WAR
	.align		4
.L_297:
        /*00a4*/ 	.byte	0x04, 0x36
        /*00a6*/ 	.short	(.L_299 - .L_298)
.L_298:
        /*00a8*/ 	.word	0x00000008
.L_299:


//--------------------- .nv.info._Z18_hhlpLinearForwardILi32EfEvPKT0_S2_S2_PS0_iii --------------------------
	.section	.nv.info._Z18_hhlpLinearForwardILi32EfEvPKT0_S2_S2_PS0_iii,"",@"SHT_CUDA_INFO"
	.sectionflags	@""
	.align	4


	//----- nvinfo : EIATTR_CUDA_API_VERSION
	.align		4
        /*0000*/ 	.byte	0x04, 0x37
        /*0002*/ 	.short	(.L_301 - .L_300)
.L_300:
        /*0004*/ 	.word	0x00000082


	//----- nvinfo : EIATTR_KPARAM_INFO
	.align		4
.L_301:
        /*0008*/ 	.byte	0x04, 0x17
        /*000a*/ 	.short	(.L_303 - .L_302)
.L_302:
        /*000c*/ 	.word	0x00000000
        /*0010*/ 	.short	0x0006
        /*0012*/ 	.short	0x0028
        /*0014*/ 	.byte	0x00, 0xf0, 0x11, 0x00


	//----- nvinfo : EIATTR_KPARAM_INFO
	.align		4
.L_303:
        /*0018*/ 	.byte	0x04, 0x17
        /*001a*/ 	.short	(.L_305 - .L_304)
.L_304:
        /*001c*/ 	.word	0x00000000
        /*0020*/ 	.short	0x0005
        /*0022*/ 	.short	0x0024
        /*0024*/ 	.byte	0x00, 0xf0, 0x11, 0x00


	//----- nvinfo : EIATTR_KPARAM_INFO
	.align		4
.L_305:
        /*0028*/ 	.byte	0x04, 0x17
        /*002a*/ 	.short	(.L_307 - .L_306)
.L_306:
        /*002c*/ 	.word	0x00000000
        /*0030*/ 	.short	0x0004
        /*0032*/ 	.short	0x0020
        /*0034*/ 	.byte	0x00, 0xf0, 0x11, 0x00


	//----- nvinfo : EIATTR_KPARAM_INFO
	.align		4
.L_307:
        /*0038*/ 	.byte	0x04, 0x17
        /*003a*/ 	.short	(.L_309 - .L_308)
.L_308:
        /*003c*/ 	.word	0x00000000
        /*0040*/ 	.short	0x0003
        /*0042*/ 	.short	0x0018
        /*0044*/ 	.byte	0x00, 0xf5, 0x21, 0x00


	//----- nvinfo : EIATTR_KPARAM_INFO
	.align		4
.L_309:
        /*0048*/ 	.byte	0x04, 0x17
        /*004a*/ 	.short	(.L_311 - .L_310)
.L_310:
        /*004c*/ 	.word	0x00000000
        /*0050*/ 	.short	0x0002
        /*0052*/ 	.short	0x0010
        /*0054*/ 	.byte	0x00, 0xf5, 0x21, 0x00


	//----- nvinfo : EIATTR_KPARAM_INFO
	.align		4
.L_311:
        /*0058*/ 	.byte	0x04, 0x17
        /*005a*/ 	.short	(.L_313 - .L_312)
.L_312:
        /*005c*/ 	.word	0x00000000
        /*0060*/ 	.short	0x0001
        /*0062*/ 	.short	0x0008
        /*0064*/ 	.byte	0x00, 0xf5, 0x21, 0x00


	//----- nvinfo : EIATTR_KPARAM_INFO
	.align		4
.L_313:
        /*0068*/ 	.byte	0x04, 0x17
        /*006a*/ 	.short	(.L_315 - .L_314)
.L_314:
        /*006c*/ 	.word	0x00000000
        /*0070*/ 	.short	0x0000
        /*0072*/ 	.short	0x0000
        /*0074*/ 	.byte	0x00, 0xf5, 0x21, 0x00


	//----- nvinfo : EIATTR_SPARSE_MMA_MASK
	.align		4
.L_315:
        /*0078*/ 	.byte	0x03, 0x50
        /*007a*/ 	.short	0x0000


	//----- nvinfo : EIATTR_MAXREG_COUNT
	.align		4
        /*007c*/ 	.byte	0x03, 0x1b
        /*007e*/ 	.short	0x00ff


	//----- nvinfo : EIATTR_MERCURY_ISA_VERSION
	.align		4
        /*0080*/ 	.byte	0x03, 0x5f
        /*0082*/ 	.short	0x0101


	//----- nvinfo : EIATTR_VRC_CTA_INIT_COUNT
	.align		4
        /*0084*/ 	.byte	0x02, 0x4a
	.zero		1
	.zero		1


	//----- nvinfo : EIATTR_EXIT_INSTR_OFFSETS
	.align		4
        /*0088*/ 	.byte	0x04, 0x1c
        /*008a*/ 	.short	(.L_317 - .L_316)


	//   ....[0]....
.L_316:
        /*008c*/ 	.word	0x000000b0


	//   ....[1]....
        /*0090*/ 	.word	0x00000910


	//----- nvinfo : EIATTR_CBANK_PARAM_SIZE
	.align		4
.L_317:
        /*0094*/ 	.byte	0x03, 0x19
        /*0096*/ 	.short	0x002c


	//----- nvinfo : EIATTR_PARAM_CBANK
	.align		4
        /*0098*/ 	.byte	0x04, 0x0a
        /*009a*/ 	.short	(.L_319 - .L_318)
	.align		4
.L_318:
        /*009c*/ 	.word	index@(.nv.constant0._Z18_hhlpLinearForwardILi32EfEvPKT0_S2_S2_PS0_iii)
        /*00a0*/ 	.short	0x0380
        /*00a2*/ 	.short	0x002c


	//----- nvinfo : EIATTR_SW_WAR
	.align		4
.L_319:
        /*00a4*/ 	.byte	0x04, 0x36
        /*00a6*/ 	.short	(.L_321 - .L_320)
.L_320:
        /*00a8*/ 	.word	0x00000008
.L_321:


//--------------------- .nv.callgraph             --------------------------
	.section	.nv.callgraph,"",@"SHT_CUDA_CALLGRAPH"
	.align	4
	.sectionentsize	8
	.align		4
        /*0000*/ 	.word	0x00000000
	.align		4
        /*0004*/ 	.word	0xffffffff
	.align		4
        /*0008*/ 	.word	0x00000000
	.align		4
        /*000c*/ 	.word	0xfffffffe
	.align		4
        /*0010*/ 	.word	0x00000000
	.align		4
        /*0014*/ 	.word	0xfffffffd
	.align		4
        /*0018*/ 	.word	0x00000000
	.align		4
        /*001c*/ 	.word	0xfffffffc


//--------------------- .text._Z23_hhlpLinearBackwardDataILi32E6__halfEvPKT0_S3_PS1_iii --------------------------
	.section	.text._Z23_hhlpLinearBackwardDataILi32E6__halfEvPKT0_S3_PS1_iii,"ax",@progbits
	.align	128
        .global         _Z23_hhlpLinearBackwardDataILi32E6__halfEvPKT0_S3_PS1_iii
        .type           _Z23_hhlpLinearBackwardDataILi32E6__halfEvPKT0_S3_PS1_iii,@function
        .size           _Z23_hhlpLinearBackwardDataILi32E6__halfEvPKT0_S3_PS1_iii,(.L_x_117 - _Z23_hhlpLinearBackwardDataILi32E6__halfEvPKT0_S3_PS1_iii)
        .other          _Z23_hhlpLinearBackwardDataILi32E6__halfEvPKT0_S3_PS1_iii,@"STO_CUDA_ENTRY STV_DEFAULT"
_Z23_hhlpLinearBackwardDataILi32E6__halfEvPKT0_S3_PS1_iii:
.text._Z23_hhlpLinearBackwardDataILi32E6__halfEvPKT0_S3_PS1_iii:
[----:B------:R-:W-:Y:S01]  /*0000*/  LDC R1, c[0x0][0x37c] ;  /* 0x0000df00ff017b82 */ /* 0x000fe20000000800 */
[----:B------:R-:W0:Y:S07]  /*0010*/  S2R R3, SR_CTAID.Y ;  /* 0x0000000000037919 */ /* 0x000e2e0000002600 */
[----:B------:R-:W1:Y:S01]  /*0020*/  LDC R0, c[0x0][0x39c] ;  /* 0x0000e700ff007b82 */ /* 0x000e620000000800 */
[----:B------:R-:W2:Y:S01]  /*0030*/  LDCU UR4, c[0x0][0x3a0] ;  /* 0x00007400ff0477ac */ /* 0x000ea20008000800 */
[----:B------:R-:W0:Y:S01]  /*0040*/  S2R R4, SR_TID.Y ;  /* 0x0000000000047919 */ /* 0x000e220000002200 */
[----:B------:R-:W3:Y:S01]  /*0050*/  S2R R2, SR_CTAID.X ;  /* 0x0000000000027919 */ /* 0x000ee20000002500 */
[----:B------:R-:W3:Y:S01]  /*0060*/  S2R R5, SR_TID.X ;  /* 0x0000000000057919 */ /* 0x000ee20000002100 */
[----:B0-----:R-:W-:-:S05]  /*0070*/  IMAD R3, R3, 0x20, R4 ;  /* 0x0000002003037824 */ /* 0x001fca00078e0204 */
[----:B-1----:R-:W-:Y:S01]  /*0080*/  ISETP.GE.AND P0, PT, R3, R0, PT ;  /* 0x000000000300720c */ /* 0x002fe20003f06270 */
[----:B---3--:R-:W-:-:S05]  /*0090*/  IMAD R2, R2, 0x20, R5 ;  /* 0x0000002002027824 */ /* 0x008fca00078e0205 */
[----:B--2---:R-:W-:-:S13]  /*00a0*/  ISETP.GE.OR P0, PT, R2, UR4, P0 ;  /* 0x0000000402007c0c */ /* 0x004fda0008706670 */
[----:B------:R-:W-:Y:S05]  /*00b0*/  @P0 EXIT ;  /* 0x000000000000094d */ /* 0x000fea0003800000 */
[----:B------:R-:W0:Y:S01]  /*00c0*/  LDCU UR5, c[0x0][0x398] ;  /* 0x00007300ff0577ac */ /* 0x000e220008000800 */
[----:B------:R-:W-:Y:S01]  /*00d0*/  PRMT R22, RZ, 0x7610, R22 ;  /* 0x00007610ff167816 */ /* 0x000fe20000000016 */
[----:B------:R-:W1:Y:S01]  /*00e0*/  LDCU.64 UR8, c[0x0][0x358] ;  /* 0x00006b00ff0877ac */ /* 0x000e620008000a00 */
[----:B0-----:R-:W-:-:S09]  /*00f0*/  UISETP.GE.AND UP0, UPT, UR5, 0x1, UPT ;  /* 0x000000010500788c */ /* 0x001fd2000bf06270 */
[----:B-1----:R-:W-:Y:S05]  /*0100*/  BRA.U !UP0, `(.L_x_0) ;  /* 0x0000000908c87547 */ /* 0x002fea000b800000 */
[----:B------:R-:W-:Y:S02]  /*0110*/  UISETP.GE.U32.AND UP1, UPT, UR5, 0x8, UPT ;  /* 0x000000080500788c */ /* 0x000fe4000bf26070 */
[----:B------:R-:W-:Y:S01]  /*0120*/  IMAD R5, R2, UR5, RZ ;  /* 0x0000000502057c24 */ /* 0x000fe2000f8e02ff */
[----:B------:R-:W-:Y:S01]  /*0130*/  ULOP3.LUT UR6, UR5, 0x7, URZ, 0xc0, !UPT ;  /* 0x0000000705067892 */ /* 0x000fe2000f8ec0ff */
[----:B------:R-:W-:-:S03]  /*0140*/  UMOV UR4, URZ ;  /* 0x000000ff00047c82 */ /* 0x000fc60008000000 */
[----:B------:R-:W-:Y:S01]  /*0150*/  SHF.R.S32.HI R6, RZ, 0x1f, R5 ;  /* 0x0000001fff067819 */ /* 0x000fe20000011405 */
[----:B------:R-:W-:Y:S01]  /*0160*/  UISETP.NE.AND UP0, UPT, UR6, URZ, UPT ;  /* 0x000000ff0600728c */ /* 0x000fe2000bf05270 */
[----:B------:R-:W-:Y:S10]  /*0170*/  BRA.U !UP1, `(.L_x_1) ;  /* 0x00000005095c7547 */ /* 0x000ff4000b800000 */
[----:B------:R-:W0:Y:S01]  /*0180*/  LDCU.64 UR10, c[0x0][0x380] ;  /* 0x00007000ff0a77ac */ /* 0x000e220008000a00 */
[----:B------:R-:W1:Y:S01]  /*0190*/  LDC R4, c[0x0][0x39c] ;  /* 0x0000e700ff047b82 */ /* 0x000e620000000800 */
[C---:B------:R-:W-:Y:S01]  /*01a0*/  IMAD.SHL.U32 R7, R0.reuse, 0x2, RZ ;  /* 0x0000000200077824 */ /* 0x040fe200078e00ff */
[----:B------:R-:W-:Y:S01]  /*01b0*/  ULOP3.LUT UR4, UR5, 0x7ffffff8, URZ, 0xc0, !UPT ;  /* 0x7ffffff805047892 */ /* 0x000fe2000f8ec0ff */
[C---:B------:R-:W-:Y:S01]  /*01c0*/  IMAD R8, R0.reuse, 0x3, RZ ;  /* 0x0000000300087824 */ /* 0x040fe200078e02ff */
[----:B------:R-:W2:Y:S01]  /*01d0*/  LDCU.64 UR12, c[0x0][0x388] ;  /* 0x00007100ff0c77ac */ /* 0x000ea20008000a00 */
[C---:B------:R-:W-:Y:S02]  /*01e0*/  IMAD.SHL.U32 R9, R0.reuse, 0x4, RZ ;  /* 0x0000000400097824 */ /* 0x040fe400078e00ff */
[C---:B------:R-:W-:Y:S01]  /*01f0*/  IMAD R10, R0.reuse, 0x5, RZ ;  /* 0x00000005000a7824 */ /* 0x040fe200078e02ff */
[----:B------:R-:W-:Y:S01]  /*0200*/  UIADD3 UR7, UPT, UPT, -UR4, URZ, URZ ;  /* 0x000000ff04077290 */ /* 0x000fe2000fffe1ff */
[----:B------:R-:W-:-:S02]  /*0210*/  IMAD R11, R0, 0x6, RZ ;  /* 0x00000006000b7824 */ /* 0x000fc400078e02ff */
[----:B------:R-:W-:Y:S02]  /*0220*/  IMAD R20, R0, 0x7, RZ ;  /* 0x0000000700147824 */ /* 0x000fe400078e02ff */
[----:B------:R-:W-:Y:S01]  /*0230*/  IMAD.MOV.U32 R21, RZ, RZ, RZ ;  /* 0x000000ffff157224 */ /* 0x000fe200078e00ff */
[----:B0-----:R-:W-:-:S04]  /*0240*/  LEA R23, P0, R5, UR10, 0x1 ;  /* 0x0000000a05177c11 */ /* 0x001fc8000f8008ff */
[----:B------:R-:W-:Y:S02]  /*0250*/  LEA.HI.X R26, R5, UR11, R6, 0x1, P0 ;  /* 0x0000000b051a7c11 */ /* 0x000fe400080f0c06 */
[----:B------:R-:W-:-:S05]  /*0260*/  IADD3 R23, P0, PT, R23, 0x8, RZ ;  /* 0x0000000817177810 */ /* 0x000fca0007f1e0ff */
[----:B--2---:R-:W-:-:S08]  /*0270*/  IMAD.X R26, RZ, RZ, R26, P0 ;  /* 0x000000ffff1a7224 */ /* 0x004fd000000e061a */
.L_x_2:
[C---:B------:R-:W-:Y:S02]  /*0280*/  IADD3 R13, P0, PT, R3.reuse, R21, RZ ;  /* 0x00000015030d7210 */ /* 0x040fe40007f1e0ff */
[----:B-1----:R-:W-:Y:S02]  /*0290*/  IADD3 R15, P1, PT, R3, R4, RZ ;  /* 0x00000004030f7210 */ /* 0x002fe40007f3e0ff */
[----:B------:R-:W-:Y:S02]  /*02a0*/  LEA.HI.X.SX32 R18, R21, RZ, 0x1, P0 ;  /* 0x000000ff15127211 */ /* 0x000fe400000f0eff */
[C---:B------:R-:W-:Y:S02]  /*02b0*/  LEA R12, P0, R13.reuse, UR12, 0x1 ;  /* 0x0000000c0d0c7c11 */ /* 0x040fe4000f8008ff */
[----:B------:R-:W-:Y:S02]  /*02c0*/  LEA.HI.X.SX32 R16, R4, RZ, 0x1, P1 ;  /* 0x000000ff04107211 */ /* 0x000fe400008f0eff */
[----:B------:R-:W-:-:S02]  /*02d0*/  LEA.HI.X R13, R13, UR13, R18, 0x1, P0 ;  /* 0x0000000d0d0d7c11 */ /* 0x000fc400080f0c12 */
[----:B------:R-:W-:Y:S02]  /*02e0*/  LEA R14, P1, R15, UR12, 0x1 ;  /* 0x0000000c0f0e7c11 */ /* 0x000fe4000f8208ff */
[----:B------:R-:W-:Y:S01]  /*02f0*/  IADD3 R17, P0, PT, R3, R7, RZ ;  /* 0x0000000703117210 */ /* 0x000fe20007f1e0ff */
[----:B------:R0:W2:Y:S01]  /*0300*/  LDG.E.U16 R24, desc[UR8][R12.64] ;  /* 0x000000080c187981 */ /* 0x0000a2000c1e1500 */
[----:B------:R-:W-:Y:S02]  /*0310*/  LEA.HI.X R15, R15, UR13, R16, 0x1, P1 ;  /* 0x0000000d0f0f7c11 */ /* 0x000fe400088f0c10 */
[----:B------:R-:W-:Y:S02]  /*0320*/  LEA.HI.X.SX32 R18, R7, RZ, 0x1, P0 ;  /* 0x000000ff07127211 */ /* 0x000fe400000f0eff */
[----:B------:R-:W-:Y:S01]  /*0330*/  LEA R16, P0, R17, UR12, 0x1 ;  /* 0x0000000c11107c11 */ /* 0x000fe2000f8008ff */
[----:B------:R1:W3:Y:S01]  /*0340*/  LDG.E.U16 R14, desc[UR8][R14.64] ;  /* 0x000000080e0e7981 */ /* 0x0002e2000c1e1500 */
[----:B0-----:R-:W-:-:S02]  /*0350*/  IMAD.MOV.U32 R12, RZ, RZ, R23 ;  /* 0x000000ffff0c7224 */ /* 0x001fc400078e0017 */
[----:B------:R-:W-:Y:S01]  /*0360*/  IMAD.MOV.U32 R13, RZ, RZ, R26 ;  /* 0x000000ffff0d7224 */ /* 0x000fe200078e001a */
[----:B------:R-:W-:-:S04]  /*0370*/  LEA.HI.X R17, R17, UR13, R18, 0x1, P0 ;  /* 0x0000000d11117c11 */ /* 0x000fc800080f0c12 */
[----:B------:R-:W2:Y:S01]  /*0380*/  LDG.E.U16 R23, desc[UR8][R12.64+-0x8] ;  /* 0xfffff8080c177981 */ /* 0x000ea2000c1e1500 */
[----:B------:R-:W-:-:S03]  /*0390*/  IADD3 R19, P0, PT, R3, R8, RZ ;  /* 0x0000000803137210 */ /* 0x000fc60007f1e0ff */
[----:B------:R-:W3:Y:S01]  /*03a0*/  LDG.E.U16 R25, desc[UR8][R12.64+-0x6] ;  /* 0xfffffa080c197981 */ /* 0x000ee2000c1e1500 */
[----:B------:R-:W-:Y:S02]  /*03b0*/  LEA.HI.X.SX32 R26, R8, RZ, 0x1, P0 ;  /* 0x000000ff081a7211 */ /* 0x000fe400000f0eff */
[C---:B------:R-:W-:Y:S01]  /*03c0*/  LEA R18, P0, R19.reuse, UR12, 0x1 ;  /* 0x0000000c13127c11 */ /* 0x040fe2000f8008ff */
[----:B------:R-:W4:Y:S04]  /*03d0*/  LDG.E.U16 R17, desc[UR8][R16.64] ;  /* 0x0000000810117981 */ /* 0x000f28000c1e1500 */
[----:B------:R-:W4:Y:S01]  /*03e0*/  LDG.E.U16 R27, desc[UR8][R12.64+-0x4] ;  /* 0xfffffc080c1b7981 */ /* 0x000f22000c1e1500 */
[----:B------:R-:W-:-:S03]  /*03f0*/  LEA.HI.X R19, R19, UR13, R26, 0x1, P0 ;  /* 0x0000000d13137c11 */ /* 0x000fc600080f0c1a */
[----:B------:R-:W5:Y:S04]  /*0400*/  LDG.E.U16 R26, desc[UR8][R12.64+-0x2] ;  /* 0xfffffe080c1a7981 */ /* 0x000f68000c1e1500 */
[----:B------:R0:W5:Y:S01]  /*0410*/  LDG.E.U16 R19, desc[UR8][R18.64] ;  /* 0x0000000812137981 */ /* 0x000162000c1e1500 */
[----:B------:R-:W-:-:S03]  /*0420*/  IADD3 R28, P0, PT, R3, R9, RZ ;  /* 0x00000009031c7210 */ /* 0x000fc60007f1e0ff */
[----:B------:R-:W5:Y:S01]  /*0430*/  LDG.E.U16 R29, desc[UR8][R12.64+0x6] ;  /* 0x000006080c1d7981 */ /* 0x000f62000c1e1500 */
[----:B-1----:R-:W-:Y:S01]  /*0440*/  LEA.HI.X.SX32 R15, R9, RZ, 0x1, P0 ;  /* 0x000000ff090f7211 */ /* 0x002fe200000f0eff */
[----:B--2---:R-:W-:Y:S01]  /*0450*/  HFMA2 R24, R23.H0_H0, R24.H0_H0, R22.H0_H0 ;  /* 0x2000001817187231 */ /* 0x004fe20000040816 */
[----:B------:R-:W-:-:S03]  /*0460*/  LEA R22, P0, R28, UR12, 0x1 ;  /* 0x0000000c1c167c11 */ /* 0x000fc6000f8008ff */
[----:B---3--:R-:W-:Y:S01]  /*0470*/  HFMA2 R14, R25.H0_H0, R14.H0_H0, R24.H0_H0 ;  /* 0x2000000e190e7231 */ /* 0x008fe20000040818 */
[----:B------:R-:W-:Y:S02]  /*0480*/  LEA.HI.X R23, R28, UR13, R15, 0x1, P0 ;  /* 0x0000000d1c177c11 */ /* 0x000fe400080f0c0f */
[C---:B------:R-:W-:Y:S02]  /*0490*/  IADD3 R15, P0, PT, R3.reuse, R10, RZ ;  /* 0x0000000a030f7210 */ /* 0x040fe40007f1e0ff */
[----:B------:R-:W-:Y:S02]  /*04a0*/  IADD3 R25, P1, PT, R3, R11, RZ ;  /* 0x0000000b03197210 */ /* 0x000fe40007f3e0ff */
[----:B------:R-:W-:Y:S01]  /*04b0*/  LEA.HI.X.SX32 R24, R10, RZ, 0x1, P0 ;  /* 0x000000ff0a187211 */ /* 0x000fe200000f0eff */
[----:B----4-:R-:W-:Y:S01]  /*04c0*/  HFMA2 R27, R27.H0_H0, R17.H0_H0, R14.H0_H0 ;  /* 0x200000111b1b7231 */ /* 0x010fe2000004080e */
[----:B------:R-:W-:Y:S01]  /*04d0*/  LEA R14, P0, R15, UR12, 0x1 ;  /* 0x0000000c0f0e7c11 */ /* 0x000fe2000f8008ff */
[----:B------:R-:W2:Y:S01]  /*04e0*/  LDG.E.U16 R23, desc[UR8][R22.64] ;  /* 0x0000000816177981 */ /* 0x000ea2000c1e1500 */
[----:B0-----:R-:W-:-:S02]  /*04f0*/  LEA.HI.X.SX32 R18, R11, RZ, 0x1, P1 ;  /* 0x000000ff0b127211 */ /* 0x001fc400008f0eff */
[----:B------:R-:W-:Y:S02]  /*0500*/  LEA.HI.X R15, R15, UR13, R24, 0x1, P0 ;  /* 0x0000000d0f0f7c11 */ /* 0x000fe400080f0c18 */
[----:B------:R-:W-:Y:S02]  /*0510*/  LEA R16, P1, R25, UR12, 0x1 ;  /* 0x0000000c19107c11 */ /* 0x000fe4000f8208ff */
[----:B------:R-:W-:Y:S01]  /*0520*/  IADD3 R24, P0, PT, R3, R20, RZ ;  /* 0x0000001403187210 */ /* 0x000fe20007f1e0ff */
[----:B-----5:R-:W-:Y:S01]  /*0530*/  HFMA2 R26, R26.H0_H0, R19.H0_H0, R27.H0_H0 ;  /* 0x200000131a1a7231 */ /* 0x020fe2000004081b */
[----:B------:R-:W2:Y:S01]  /*0540*/  LDG.E.U16 R22, desc[UR8][R12.64] ;  /* 0x000000080c167981 */ /* 0x000ea2000c1e1500 */
[----:B------:R-:W-:Y:S02]  /*0550*/  LEA.HI.X R17, R25, UR13, R18, 0x1, P1 ;  /* 0x0000000d19117c11 */ /* 0x000fe400088f0c12 */
[----:B------:R-:W-:Y:S01]  /*0560*/  LEA.HI.X.SX32 R19, R20, RZ, 0x1, P0 ;  /* 0x000000ff14137211 */ /* 0x000fe200000f0eff */
[----:B------:R-:W3:Y:S01]  /*0570*/  LDG.E.U16 R14, desc[UR8][R14.64] ;  /* 0x000000080e0e7981 */ /* 0x000ee2000c1e1500 */
[----:B------:R-:W-:-:S03]  /*0580*/  LEA R18, P0, R24, UR12, 0x1 ;  /* 0x0000000c18127c11 */ /* 0x000fc6000f8008ff */
[----:B------:R-:W3:Y:S01]  /*0590*/  LDG.E.U16 R25, desc[UR8][R12.64+0x2] ;  /* 0x000002080c197981 */ /* 0x000ee2000c1e1500 */
[----:B------:R-:W-:-:S03]  /*05a0*/  LEA.HI.X R19, R24, UR13, R19, 0x1, P0 ;  /* 0x0000000d18137c11 */ /* 0x000fc600080f0c13 */
[----:B------:R-:W4:Y:S04]  /*05b0*/  LDG.E.U16 R16, desc[UR8][R16.64] ;  /* 0x0000000810107981 */ /* 0x000f28000c1e1500 */
[----:B------:R-:W4:Y:S04]  /*05c0*/  LDG.E.U16 R27, desc[UR8][R12.64+0x4] ;  /* 0x000004080c1b7981 */ /* 0x000f28000c1e1500 */
[----:B------:R-:W5:Y:S01]  /*05d0*/  LDG.E.U16 R18, desc[UR8][R18.64] ;  /* 0x0000000812127981 */ /* 0x000f62000c1e1500 */
[----:B------:R-:W-:-:S04]  /*05e0*/  UIADD3 UR7, UPT, UPT, UR7, 0x8, URZ ;  /* 0x0000000807077890 */ /* 0x000fc8000fffe0ff */
[----:B------:R-:W-:Y:S01]  /*05f0*/  UISETP.NE.AND UP1, UPT, UR7, URZ, UPT ;  /* 0x000000ff0700728c */ /* 0x000fe2000bf25270 */
[C---:B------:R-:W-:Y:S02]  /*0600*/  IMAD R4, R0.reuse, 0x8, R4 ;  /* 0x0000000800047824 */ /* 0x040fe400078e0204 */
[C---:B------:R-:W-:Y:S02]  /*0610*/  IMAD R7, R0.reuse, 0x8, R7 ;  /* 0x0000000800077824 */ /* 0x040fe400078e0207 */
[C---:B------:R-:W-:Y:S02]  /*0620*/  IMAD R8, R0.reuse, 0x8, R8 ;  /* 0x0000000800087824 */ /* 0x040fe400078e0208 */
[C---:B------:R-:W-:Y:S02]  /*0630*/  IMAD R9, R0.reuse, 0x8, R9 ;  /* 0x0000000800097824 */ /* 0x040fe400078e0209 */
[C---:B------:R-:W-:Y:S02]  /*0640*/  IMAD R10, R0.reuse, 0x8, R10 ;  /* 0x00000008000a7824 */ /* 0x040fe400078e020a */
[----:B------:R-:W-:-:S02]  /*0650*/  IMAD R11, R0, 0x8, R11 ;  /* 0x00000008000b7824 */ /* 0x000fc400078e020b */
[C---:B------:R-:W-:Y:S02]  /*0660*/  IMAD R20, R0.reuse, 0x8, R20 ;  /* 0x0000000800147824 */ /* 0x040fe400078e0214 */
[----:B------:R-:W-:Y:S02]  /*0670*/  IMAD R21, R0, 0x8, R21 ;  /* 0x0000000800157824 */ /* 0x000fe400078e0215 */
[----:B--2---:R-:W-:Y:S01]  /*0680*/  HFMA2 R22, R22.H0_H0, R23.H0_H0, R26.H0_H0 ;  /* 0x2000001716167231 */ /* 0x004fe2000004081a */
[----:B------:R-:W-:-:S03]  /*0690*/  IADD3 R23, P0, PT, R12, 0x10, RZ ;  /* 0x000000100c177810 */ /* 0x000fc60007f1e0ff */
[----:B---3--:R-:W-:Y:S02]  /*06a0*/  HFMA2 R22, R25.H0_H0, R14.H0_H0, R22.H0_H0 ;  /* 0x2000000e19167231 */ /* 0x008fe40000040816 */
[----:B------:R-:W-:Y:S02]  /*06b0*/  IMAD.X R26, RZ, RZ, R13, P0 ;  /* 0x000000ffff1a7224 */ /* 0x000fe400000e060d */
[----:B----4-:R-:W-:-:S04]  /*06c0*/  HFMA2 R22, R27.H0_H0, R16.H0_H0, R22.H0_H0 ;  /* 0x200000101b167231 */ /* 0x010fc80000040816 */
[----:B-----5:R-:W-:Y:S01]  /*06d0*/  HFMA2 R22, R29.H0_H0, R18.H0_H0, R22.H0_H0 ;  /* 0x200000121d167231 */ /* 0x020fe20000040816 */
[----:B------:R-:W-:Y:S06]  /*06e0*/  BRA.U UP1, `(.L_x_2) ;  /* 0xfffffff901e47547 */ /* 0x000fec000b83ffff */
.L_x_1:
[----:B------:R-:W-:Y:S05]  /*06f0*/  BRA.U !UP0, `(.L_x_0) ;  /* 0x00000005084c7547 */ /* 0x000fea000b800000 */
[----:B------:R-:W-:Y:S02]  /*0700*/  UISETP.GE.U32.AND UP0, UPT, UR6, 0x4, UPT ;  /* 0x000000040600788c */ /* 0x000fe4000bf06070 */
[----:B------:R-:W-:-:S04]  /*0710*/  ULOP3.LUT UR7, UR5, 0x3, URZ, 0xc0, !UPT ;  /* 0x0000000305077892 */ /* 0x000fc8000f8ec0ff */
[----:B------:R-:W-:-:S03]  /*0720*/  UISETP.NE.AND UP1, UPT, UR7, URZ, UPT ;  /* 0x000000ff0700728c */ /* 0x000fc6000bf25270 */
[----:B------:R-:W-:Y:S08]  /*0730*/  BRA.U !UP0, `(.L_x_3) ;  /* 0x0000000108987547 */ /* 0x000ff0000b800000 */
[----:B------:R-:W0:Y:S01]  /*0740*/  LDCU.128 UR12, c[0x0][0x380] ;  /* 0x00007000ff0c77ac */ /* 0x000e220008000c00 */
[----:B------:R-:W-:Y:S01]  /*0750*/  IMAD R4, R0, UR4, RZ ;  /* 0x0000000400047c24 */ /* 0x000fe2000f8e02ff */
[----:B------:R-:W-:-:S03]  /*0760*/  IADD3 R9, P1, PT, R5, UR4, RZ ;  /* 0x0000000405097c10 */ /* 0x000fc6000ff3e0ff */
[----:B------:R-:W-:Y:S01]  /*0770*/  IMAD.IADD R7, R4, 0x1, R0 ;  /* 0x0000000104077824 */ /* 0x000fe200078e0200 */
[----:B------:R-:W-:Y:S01]  /*0780*/  IADD3 R12, P2, PT, R3, R4, RZ ;  /* 0x00000004030c7210 */ /* 0x000fe20007f5e0ff */
[----:B------:R-:W-:-:S03]  /*0790*/  IMAD.X R18, RZ, RZ, R6, P1 ;  /* 0x000000ffff127224 */ /* 0x000fc600008e0606 */
[----:B------:R-:W-:Y:S01]  /*07a0*/  LEA.HI.X.SX32 R13, R4, RZ, 0x1, P2 ;  /* 0x000000ff040d7211 */ /* 0x000fe200010f0eff */
[----:B------:R-:W-:Y:S01]  /*07b0*/  IMAD.IADD R4, R7, 0x1, R0 ;  /* 0x0000000107047824 */ /* 0x000fe200078e0200 */
[----:B------:R-:W-:-:S04]  /*07c0*/  IADD3 R10, P1, PT, R3, R7, RZ ;  /* 0x00000007030a7210 */ /* 0x000fc80007f3e0ff */
[----:B------:R-:W-:Y:S02]  /*07d0*/  LEA.HI.X.SX32 R11, R7, RZ, 0x1, P1 ;  /* 0x000000ff070b7211 */ /* 0x000fe400008f0eff */
[C---:B0-----:R-:W-:Y:S02]  /*07e0*/  LEA R8, P0, R9.reuse, UR12, 0x1 ;  /* 0x0000000c09087c11 */ /* 0x041fe4000f8008ff */
[----:B------:R-:W-:Y:S02]  /*07f0*/  LEA R14, P1, R10, UR14, 0x1 ;  /* 0x0000000e0a0e7c11 */ /* 0x000fe4000f8208ff */
[----:B------:R-:W-:Y:S01]  /*0800*/  LEA.HI.X R9, R9, UR13, R18, 0x1, P0 ;  /* 0x0000000d09097c11 */ /* 0x000fe200080f0c12 */
[----:B------:R-:W-:Y:S01]  /*0810*/  IMAD.IADD R18, R4, 0x1, R0 ;  /* 0x0000000104127824 */ /* 0x000fe200078e0200 */
[----:B------:R-:W-:Y:S02]  /*0820*/  IADD3 R7, P0, PT, R3, R4, RZ ;  /* 0x0000000403077210 */ /* 0x000fe40007f1e0ff */
[----:B------:R-:W-:Y:S01]  /*0830*/  LEA R16, P2, R12, UR14, 0x1 ;  /* 0x0000000e0c107c11 */ /* 0x000fe2000f8408ff */
[----:B------:R-:W2:Y:S01]  /*0840*/  LDG.E.U16 R19, desc[UR8][R8.64+0x4] ;  /* 0x0000040808137981 */ /* 0x000ea2000c1e1500 */
[----:B------:R-:W-:-:S02]  /*0850*/  LEA.HI.X R15, R10, UR15, R11, 0x1, P1 ;  /* 0x0000000f0a0f7c11 */ /* 0x000fc400088f0c0b */
[----:B------:R-:W-:Y:S02]  /*0860*/  LEA.HI.X.SX32 R4, R4, RZ, 0x1, P0 ;  /* 0x000000ff04047211 */ /* 0x000fe400000f0eff */
[----:B------:R-:W-:Y:S01]  /*0870*/  LEA.HI.X R17, R12, UR15, R13, 0x1, P2 ;  /* 0x0000000f0c117c11 */ /* 0x000fe200090f0c0d */
[----:B------:R-:W3:Y:S01]  /*0880*/  LDG.E.U16 R14, desc[UR8][R14.64] ;  /* 0x000000080e0e7981 */ /* 0x000ee2000c1e1500 */
[----:B------:R-:W-:Y:S02]  /*0890*/  LEA R10, P0, R7, UR14, 0x1 ;  /* 0x0000000e070a7c11 */ /* 0x000fe4000f8008ff */
[----:B------:R-:W-:Y:S01]  /*08a0*/  IADD3 R13, P1, PT, R3, R18, RZ ;  /* 0x00000012030d7210 */ /* 0x000fe20007f3e0ff */
[----:B------:R-:W4:Y:S01]  /*08b0*/  LDG.E.U16 R16, desc[UR8][R16.64] ;  /* 0x0000000810107981 */ /* 0x000f22000c1e1500 */
[----:B------:R-:W-:-:S03]  /*08c0*/  LEA.HI.X R11, R7, UR15, R4, 0x1, P0 ;  /* 0x0000000f070b7c11 */ /* 0x000fc600080f0c04 */
[----:B------:R-:W4:Y:S01]  /*08d0*/  LDG.E.U16 R7, desc[UR8][R8.64] ;  /* 0x0000000808077981 */ /* 0x000f22000c1e1500 */
[C---:B------:R-:W-:Y:S02]  /*08e0*/  LEA R12, P0, R13.reuse, UR14, 0x1 ;  /* 0x0000000e0d0c7c11 */ /* 0x040fe4000f8008ff */
[----:B------:R-:W-:Y:S01]  /*08f0*/  LEA.HI.X.SX32 R18, R18, RZ, 0x1, P1 ;  /* 0x000000ff12127211 */ /* 0x000fe200008f0eff */
[----:B------:R-:W3:Y:S03]  /*0900*/  LDG.E.U16 R4, desc[UR8][R8.64+0x2] ;  /* 0x0000020808047981 */ /* 0x000ee6000c1e1500 */
[----:B------:R-:W-:Y:S01]  /*0910*/  LEA.HI.X R13, R13, UR15, R18, 0x1, P0 ;  /* 0x0000000f0d0d7c11 */ /* 0x000fe200080f0c12 */
[----:B------:R-:W2:Y:S04]  /*0920*/  LDG.E.U16 R10, desc[UR8][R10.64] ;  /* 0x000000080a0a7981 */ /* 0x000ea8000c1e1500 */
[----:B------:R-:W5:Y:S04]  /*0930*/  LDG.E.U16 R17, desc[UR8][R8.64+0x6] ;  /* 0x0000060808117981 */ /* 0x000f68000c1e1500 */
[----:B------:R-:W5:Y:S01]  /*0940*/  LDG.E.U16 R12, desc[UR8][R12.64] ;  /* 0x000000080c0c7981 */ /* 0x000f62000c1e1500 */
[----:B------:R-:W-:Y:S01]  /*0950*/  UIADD3 UR4, UPT, UPT, UR4, 0x4, URZ ;  /* 0x0000000404047890 */ /* 0x000fe2000fffe0ff */
[----:B----4-:R-:W-:-:S04]  /*0960*/  HFMA2 R7, R7.H0_H0, R16.H0_H0, R22.H0_H0 ;  /* 0x2000001007077231 */ /* 0x010fc80000040816 */
[----:B---3--:R-:W-:-:S04]  /*0970*/  HFMA2 R4, R4.H0_H0, R14.H0_H0, R7.H0_H0 ;  /* 0x2000000e04047231 */ /* 0x008fc80000040807 */
[----:B--2---:R-:W-:-:S04]  /*0980*/  HFMA2 R4, R19.H0_H0, R10.H0_H0, R4.H0_H0 ;  /* 0x2000000a13047231 */ /* 0x004fc80000040804 */
[----:B-----5:R-:W-:-:S07]  /*0990*/  HFMA2 R22, R17.H0_H0, R12.H0_H0, R4.H0_H0 ;  /* 0x2000000c11167231 */ /* 0x020fce0000040804 */
.L_x_3:
[----:B------:R-:W-:Y:S05]  /*09a0*/  BRA.U !UP1, `(.L_x_0) ;  /* 0x0000000109a07547 */ /* 0x000fea000b800000 */
[----:B------:R-:W-:Y:S02]  /*09b0*/  UISETP.NE.AND UP0, UPT, UR7, 0x1, UPT ;  /* 0x000000010700788c */ /* 0x000fe4000bf05270 */
[----:B------:R-:W-:-:S04]  /*09c0*/  ULOP3.LUT UR5, UR5, 0x1, URZ, 0xc0, !UPT ;  /* 0x0000000105057892 */ /* 0x000fc8000f8ec0ff */
[----:B------:R-:W-:-:S03]  /*09d0*/  UISETP.NE.U32.AND UP1, UPT, UR5, 0x1, UPT ;  /* 0x000000010500788c */ /* 0x000fc6000bf25070 */
[----:B------:R-:W-:Y:S08]  /*09e0*/  BRA.U !UP0, `(.L_x_4) ;  /* 0x0000000108587547 */ /* 0x000ff0000b800000 */
[----:B------:R-:W0:Y:S01]  /*09f0*/  LDCU.128 UR12, c[0x0][0x380] ;  /* 0x00007000ff0c77ac */ /* 0x000e220008000c00 */
[----:B------:R-:W-:Y:S01]  /*0a00*/  IMAD R9, R0, UR4, RZ ;  /* 0x0000000400097c24 */ /* 0x000fe2000f8e02ff */
[----:B------:R-:W-:-:S03]  /*0a10*/  IADD3 R4, P1, PT, R5, UR4, RZ ;  /* 0x0000000405047c10 */ /* 0x000fc6000ff3e0ff */
[----:B------:R-:W-:Y:S01]  /*0a20*/  IMAD.IADD R14, R9, 0x1, R0 ;  /* 0x00000001090e7824 */ /* 0x000fe200078e0200 */
[----:B------:R-:W-:Y:S01]  /*0a30*/  IADD3 R11, P2, PT, R3, R9, RZ ;  /* 0x00000009030b7210 */ /* 0x000fe20007f5e0ff */
[----:B------:R-:W-:-:S03]  /*0a40*/  IMAD.X R7, RZ, RZ, R6, P1 ;  /* 0x000000ffff077224 */ /* 0x000fc600008e0606 */
[----:B------:R-:W-:Y:S02]  /*0a50*/  LEA.HI.X.SX32 R12, R9, RZ, 0x1, P2 ;  /* 0x000000ff090c7211 */ /* 0x000fe400010f0eff */
[----:B------:R-:W-:-:S04]  /*0a60*/  IADD3 R13, P1, PT, R3, R14, RZ ;  /* 0x0000000e030d7210 */ /* 0x000fc80007f3e0ff */
[----:B------:R-:W-:Y:S02]  /*0a70*/  LEA.HI.X.SX32 R14, R14, RZ, 0x1, P1 ;  /* 0x000000ff0e0e7211 */ /* 0x000fe400008f0eff */
[C---:B0-----:R-:W-:Y:S02]  /*0a80*/  LEA R8, P0, R4.reuse, UR12, 0x1 ;  /* 0x0000000c04087c11 */ /* 0x041fe4000f8008ff */
[C---:B------:R-:W-:Y:S02]  /*0a90*/  LEA R10, P2, R11.reuse, UR14, 0x1 ;  /* 0x0000000e0b0a7c11 */ /* 0x040fe4000f8408ff */
[----:B------:R-:W-:Y:S02]  /*0aa0*/  LEA.HI.X R9, R4, UR13, R7, 0x1, P0 ;  /* 0x0000000d04097c11 */ /* 0x000fe400080f0c07 */
[----:B------:R-:W-:Y:S02]  /*0ab0*/  LEA.HI.X R11, R11, UR15, R12, 0x1, P2 ;  /* 0x0000000f0b0b7c11 */ /* 0x000fe400090f0c0c */
[C---:B------:R-:W-:Y:S01]  /*0ac0*/  LEA R12, P0, R13.reuse, UR14, 0x1 ;  /* 0x0000000e0d0c7c11 */ /* 0x040fe2000f8008ff */
[----:B------:R-:W2:Y:S03]  /*0ad0*/  LDG.E.U16 R7, desc[UR8][R8.64] ;  /* 0x0000000808077981 */ /* 0x000ea6000c1e1500 */
[----:B------:R-:W-:Y:S01]  /*0ae0*/  LEA.HI.X R13, R13, UR15, R14, 0x1, P0 ;  /* 0x0000000f0d0d7c11 */ /* 0x000fe200080f0c0e */
[----:B------:R-:W2:Y:S04]  /*0af0*/  LDG.E.U16 R10, desc[UR8][R10.64] ;  /* 0x000000080a0a7981 */ /* 0x000ea8000c1e1500 */
[----:B------:R-:W3:Y:S04]  /*0b00*/  LDG.E.U16 R4, desc[UR8][R8.64+0x2] ;  /* 0x0000020808047981 */ /* 0x000ee8000c1e1500 */
[----:B------:R-:W3:Y:S01]  /*0b10*/  LDG.E.U16 R12, desc[UR8][R12.64] ;  /* 0x000000080c0c7981 */ /* 0x000ee2000c1e1500 */
[----:B------:R-:W-:Y:S01]  /*0b20*/  UIADD3 UR4, UPT, UPT, UR4, 0x2, URZ ;  /* 0x0000000204047890 */ /* 0x000fe2000fffe0ff */
[----:B--2---:R-:W-:-:S04]  /*0b30*/  HFMA2 R7, R7.H0_H0, R10.H0_H0, R22.H0_H0 ;  /* 0x2000000a07077231 */ /* 0x004fc80000040816 */
[----:B---3--:R-:W-:-:S07]  /*0b40*/  HFMA2 R22, R4.H0_H0, R12.H0_H0, R7.H0_H0 ;  /* 0x2000000c04167231 */ /* 0x008fce0000040807 */
.L_x_4:
[----:B------:R-:W-:Y:S05]  /*0b50*/  BRA.U UP1, `(.L_x_0) ;  /* 0x0000000101347547 */ /* 0x000fea000b800000 */
[----:B------:R-:W0:Y:S01]  /*0b60*/  LDCU.128 UR12, c[0x0][0x380] ;  /* 0x00007000ff0c77ac */ /* 0x000e220008000c00 */
[----:B------:R-:W-:Y:S01]  /*0b70*/  IMAD R8, R0, UR4, RZ ;  /* 0x0000000400087c24 */ /* 0x000fe2000f8e02ff */
[----:B------:R-:W-:-:S04]  /*0b80*/  IADD3 R5, P2, PT, R5, UR4, RZ ;  /* 0x0000000405057c10 */ /* 0x000fc8000ff5e0ff */
[----:B------:R-:W-:Y:S01]  /*0b90*/  IADD3 R7, P1, PT, R3, R8, RZ ;  /* 0x0000000803077210 */ /* 0x000fe20007f3e0ff */
[----:B------:R-:W-:-:S03]  /*0ba0*/  IMAD.X R10, RZ, RZ, R6, P2 ;  /* 0x000000ffff0a7224 */ /* 0x000fc600010e0606 */
[----:B------:R-:W-:Y:S02]  /*0bb0*/  LEA.HI.X.SX32 R8, R8, RZ, 0x1, P1 ;  /* 0x000000ff08087211 */ /* 0x000fe400008f0eff */
[----:B0-----:R-:W-:Y:S02]  /*0bc0*/  LEA R4, P0, R5, UR12, 0x1 ;  /* 0x0000000c05047c11 */ /* 0x001fe4000f8008ff */
[----:B------:R-:W-:Y:S02]  /*0bd0*/  LEA R6, P2, R7, UR14, 0x1 ;  /* 0x0000000e07067c11 */ /* 0x000fe4000f8408ff */
[----:B------:R-:W-:Y:S02]  /*0be0*/  LEA.HI.X R5, R5, UR13, R10, 0x1, P0 ;  /* 0x0000000d05057c11 */ /* 0x000fe400080f0c0a */
[----:B------:R-:W-:-:S04]  /*0bf0*/  LEA.HI.X R7, R7, UR15, R8, 0x1, P2 ;  /* 0x0000000f07077c11 */ /* 0x000fc800090f0c08 */
[----:B------:R-:W2:Y:S04]  /*0c00*/  LDG.E.U16 R5, desc[UR8][R4.64] ;  /* 0x0000000804057981 */ /* 0x000ea8000c1e1500 */
[----:B------:R-:W2:Y:S02]  /*0c10*/  LDG.E.U16 R6, desc[UR8][R6.64] ;  /* 0x0000000806067981 */ /* 0x000ea4000c1e1500 */
[----:B--2---:R-:W-:-:S07]  /*0c20*/  HFMA2 R22, R5.H0_H0, R6.H0_H0, R22.H0_H0 ;  /* 0x2000000605167231 */ /* 0x004fce0000040816 */
.L_x_0:
[----:B------:R-:W0:Y:S01]  /*0c30*/  LDC.64 R4, c[0x0][0x390] ;  /* 0x0000e400ff047b82 */ /* 0x000e220000000a00 */
[----:B------:R-:W-:-:S04]  /*0c40*/  IMAD R3, R2, R0, R3 ;  /* 0x0000000002037224 */ /* 0x000fc800078e0203 */
[----:B0-----:R-:W-:-:S05]  /*0c50*/  IMAD.WIDE R2, R3, 0x2, R4 ;  /* 0x0000000203027825 */ /* 0x001fca00078e0204 */
[----:B------:R-:W-:Y:S01]  /*0c60*/  STG.E.U16 desc[UR8][R2.64], R22 ;  /* 0x0000001602007986 */ /* 0x000fe2000c101508 */
[----:B------:R-:W-:Y:S05]  /*0c70*/  EXIT ;  /* 0x000000000000794d */ /* 0x000fea0003800000 */
.L_x_5:
[----:B------:R-:W-:-:S00]  /*0c80*/  BRA `(.L_x_5) ;  /* 0xfffffffc00fc7947 */ /* 0x000fc0000383ffff */
[----:B------:R-:W-:-:S00]  /*0c90*/  NOP ;  /* 0x0000000000007918 */ /* 0x000fc00000000000 */
        /* <DEDUP_REMOVED lines=14> */
.L_x_117:


//--------------------- .text._Z23_hhlpLinearBackwardDataILi32EdEvPKT0_S2_PS0_iii --------------------------
	.section	.text._Z23_hhlpLinearBackwardDataILi32EdEvPKT0_S2_PS0_iii,"ax",@progbits
	.align	128
        .global         _Z23_hhlpLinearBackwardDataILi32EdEvPKT0_S2_PS0_iii
        .type           _Z23_hhlpLinearBackwardDataILi32EdEvPKT0_S2_PS0_iii,@function
        .size           _Z23_hhlpLinearBackwardDataILi32EdEvPKT0_S2_PS0_iii,(.L_x_118 - _Z23_hhlpLinearBackwardDataILi32EdEvPKT0_S2_PS0_iii)
        .other          _Z23_hhlpLinearBackwardDataILi32EdEvPKT0_S2_PS0_iii,@"STO_CUDA_ENTRY STV_DEFAULT"
_Z23_hhlpLinearBackwardDataILi32EdEvPKT0_S2_PS0_iii:
.text._Z23_hhlpLinearBackwardDataILi32EdEvPKT0_S2_PS0_iii:
        /* <DEDUP_REMOVED lines=13> */
[----:B------:R-:W-:Y:S01]  /*00d0*/  CS2R R26, SRZ ;  /* 0x00000000001a7805 */ /* 0x000fe2000001ff00 */
[----:B------:R-:W1:Y:S01]  /*00e0*/  LDCU.64 UR8, c[0x0][0x358] ;  /* 0x00006b00ff0877ac */ /* 0x000e620008000a00 */
[----:B0-----:R-:W-:-:S09]  /*00f0*/  UISETP.GE.AND UP0, UPT, UR5, 0x1, UPT ;  /* 0x000000010500788c */ /* 0x001fd2000bf06270 */
[----:B-1----:R-:W-:Y:S05]  /*0100*/  BRA.U !UP0, `(.L_x_6) ;  /* 0x0000000908d07547 */ /* 0x002fea000b800000 */
[----:B------:R-:W-:Y:S02]  /*0110*/  UISETP.GE.U32.AND UP1, UPT, UR5, 0x8, UPT ;  /* 0x000000080500788c */ /* 0x000fe4000bf26070 */
[----:B------:R-:W-:Y:S01]  /*0120*/  IMAD R5, R2, UR5, RZ ;  /* 0x0000000502057c24 */ /* 0x000fe2000f8e02ff */
[----:B------:R-:W-:Y:S01]  /*0130*/  ULOP3.LUT UR6, UR5, 0x7, URZ, 0xc0, !UPT ;  /* 0x0000000705067892 */ /* 0x000fe2000f8ec0ff */
[----:B------:R-:W-:Y:S01]  /*0140*/  CS2R R26, SRZ ;  /* 0x00000000001a7805 */ /* 0x000fe2000001ff00 */
[----:B------:R-:W-:Y:S02]  /*0150*/  UMOV UR4, URZ ;  /* 0x000000ff00047c82 */ /* 0x000fe40008000000 */
[----:B------:R-:W-:Y:S01]  /*0160*/  SHF.R.S32.HI R6, RZ, 0x1f, R5 ;  /* 0x0000001fff067819 */ /* 0x000fe20000011405 */
[----:B------:R-:W-:Y:S01]  /*0170*/  UISETP.NE.AND UP0, UPT, UR6, URZ, UPT ;  /* 0x000000ff0600728c */ /* 0x000fe2000bf05270 */
[----:B------:R-:W-:Y:S10]  /*0180*/  BRA.U !UP1, `(.L_x_7) ;  /* 0x0000000509607547 */ /* 0x000ff4000b800000 */
[----:B------:R-:W0:Y:S01]  /*0190*/  LDCU.64 UR10, c[0x0][0x380] ;  /* 0x00007000ff0a77ac */ /* 0x000e220008000a00 */
[----:B------:R-:W1:Y:S01]  /*01a0*/  LDC R4, c[0x0][0x39c] ;  /* 0x0000e700ff047b82 */ /* 0x000e620000000800 */
[C---:B------:R-:W-:Y:S01]  /*01b0*/  IMAD.SHL.U32 R7, R0.reuse, 0x2, RZ ;  /* 0x0000000200077824 */ /* 0x040fe200078e00ff */
[----:B------:R-:W-:Y:S01]  /*01c0*/  CS2R R26, SRZ ;  /* 0x00000000001a7805 */ /* 0x000fe2000001ff00 */
[----:B------:R-:W-:Y:S01]  /*01d0*/  ULOP3.LUT UR4, UR5, 0x7ffffff8, URZ, 0xc0, !UPT ;  /* 0x7ffffff805047892 */ /* 0x000fe2000f8ec0ff */
[C---:B------:R-:W-:Y:S02]  /*01e0*/  IMAD R8, R0.reuse, 0x3, RZ ;  /* 0x0000000300087824 */ /* 0x040fe400078e02ff */
[C---:B------:R-:W-:Y:S01]  /*01f0*/  IMAD.SHL.U32 R9, R0.reuse, 0x4, RZ ;  /* 0x0000000400097824 */ /* 0x040fe200078e00ff */
[----:B------:R-:W-:Y:S01]  /*0200*/  UIADD3 UR7, UPT, UPT, -UR4, URZ, URZ ;  /* 0x000000ff04077290 */ /* 0x000fe2000fffe1ff */
[C---:B------:R-:W-:Y:S02]  /*0210*/  IMAD R22, R0.reuse, 0x5, RZ ;  /* 0x0000000500167824 */ /* 0x040fe400078e02ff */
[----:B------:R-:W-:-:S02]  /*0220*/  IMAD R23, R0, 0x6, RZ ;  /* 0x0000000600177824 */ /* 0x000fc400078e02ff */
[----:B------:R-:W-:Y:S02]  /*0230*/  IMAD R24, R0, 0x7, RZ ;  /* 0x0000000700187824 */ /* 0x000fe400078e02ff */
[----:B------:R-:W-:Y:S01]  /*0240*/  IMAD.MOV.U32 R25, RZ, RZ, RZ ;  /* 0x000000ffff197224 */ /* 0x000fe200078e00ff */
[----:B0-----:R-:W-:-:S04]  /*0250*/  LEA R14, P0, R5, UR10, 0x3 ;  /* 0x0000000a050e7c11 */ /* 0x001fc8000f8018ff */
[----:B------:R-:W-:Y:S01]  /*0260*/  LEA.HI.X R15, R5, UR11, R6, 0x3, P0 ;  /* 0x0000000b050f7c11 */ /* 0x000fe200080f1c06 */
[----:B------:R-:W0:Y:S01]  /*0270*/  LDCU.64 UR10, c[0x0][0x388] ;  /* 0x00007100ff0a77ac */ /* 0x000e220008000a00 */
[----:B------:R-:W-:-:S05]  /*0280*/  IADD3 R14, P0, PT, R14, 0x20, RZ ;  /* 0x000000200e0e7810 */ /* 0x000fca0007f1e0ff */
[----:B------:R-:W-:-:S08]  /*0290*/  IMAD.X R15, RZ, RZ, R15, P0 ;  /* 0x000000ffff0f7224 */ /* 0x000fd000000e060f */
.L_x_8:
[C---:B------:R-:W-:Y:S02]  /*02a0*/  IADD3 R10, P0, PT, R3.reuse, R25, RZ ;  /* 0x00000019030a7210 */ /* 0x040fe40007f1e0ff */
[----:B-1----:R-:W-:Y:S02]  /*02b0*/  IADD3 R12, P1, PT, R3, R4, RZ ;  /* 0x00000004030c7210 */ /* 0x002fe40007f3e0ff */
[----:B------:R-:W-:Y:S02]  /*02c0*/  LEA.HI.X.SX32 R11, R25, RZ, 0x1, P0 ;  /* 0x000000ff190b7211 */ /* 0x000fe400000f0eff */
[----:B0-----:R-:W-:Y:S02]  /*02d0*/  LEA R18, P0, R10, UR10, 0x3 ;  /* 0x0000000a0a127c11 */ /* 0x001fe4000f8018ff */
[----:B------:R-:W-:Y:S02]  /*02e0*/  LEA.HI.X.SX32 R13, R4, RZ, 0x1, P1 ;  /* 0x000000ff040d7211 */ /* 0x000fe400008f0eff */
[----:B------:R-:W-:Y:S01]  /*02f0*/  LEA.HI.X R19, R10, UR11, R11, 0x3, P0 ;  /* 0x0000000b0a137c11 */ /* 0x000fe200080f1c0b */
[----:B------:R-:W-:Y:S01]  /*0300*/  IMAD.MOV.U32 R10, RZ, RZ, R14 ;  /* 0x000000ffff0a7224 */ /* 0x000fe200078e000e */
[----:B------:R-:W-:Y:S01]  /*0310*/  LEA R28, P0, R12, UR10, 0x3 ;  /* 0x0000000a0c1c7c11 */ /* 0x000fe2000f8018ff */
[----:B------:R-:W-:-:S02]  /*0320*/  IMAD.MOV.U32 R11, RZ, RZ, R15 ;  /* 0x000000ffff0b7224 */ /* 0x000fc400078e000f */
[----:B------:R-:W2:Y:S04]  /*0330*/  LDG.E.64 R16, desc[UR8][R18.64] ;  /* 0x0000000812107981 */ /* 0x000ea8000c1e1b00 */
[----:B------:R-:W2:Y:S01]  /*0340*/  LDG.E.64 R14, desc[UR8][R10.64+-0x20] ;  /* 0xffffe0080a0e7981 */ /* 0x000ea2000c1e1b00 */
[----:B------:R-:W-:-:S03]  /*0350*/  LEA.HI.X R29, R12, UR11, R13, 0x3, P0 ;  /* 0x0000000b0c1d7c11 */ /* 0x000fc600080f1c0d */
[----:B------:R-:W3:Y:S04]  /*0360*/  LDG.E.64 R12, desc[UR8][R10.64+-0x18] ;  /* 0xffffe8080a0c7981 */ /* 0x000ee8000c1e1b00 */
[----:B------:R-:W3:Y:S01]  /*0370*/  LDG.E.64 R20, desc[UR8][R28.64] ;  /* 0x000000081c147981 */ /* 0x000ee2000c1e1b00 */
[----:B--2---:R-:W-:Y:S01]  /*0380*/  DFMA R16, R14, R16, R26 ;  /* 0x000000100e10722b */ /* 0x004fe2000000001a */
[----:B------:R-:W-:-:S04]  /*0390*/  IADD3 R15, P0, PT, R3, R7, RZ ;  /* 0x00000007030f7210 */ /* 0x000fc80007f1e0ff */
[----:B------:R-:W-:Y:S02]  /*03a0*/  LEA.HI.X.SX32 R27, R7, RZ, 0x1, P0 ;  /* 0x000000ff071b7211 */ /* 0x000fe400000f0eff */
[----:B------:R-:W-:-:S04]  /*03b0*/  LEA R26, P0, R15, UR10, 0x3 ;  /* 0x0000000a0f1a7c11 */ /* 0x000fc8000f8018ff */
[----:B------:R-:W-:Y:S01]  /*03c0*/  LEA.HI.X R27, R15, UR11, R27, 0x3, P0 ;  /* 0x0000000b0f1b7c11 */ /* 0x000fe200080f1c1b */
[----:B---3--:R-:W-:Y:S01]  /*03d0*/  DFMA R20, R12, R20, R16 ;  /* 0x000000140c14722b */ /* 0x008fe20000000010 */
[----:B------:R-:W-:Y:S01]  /*03e0*/  IADD3 R14, P1, PT, R3, R8, RZ ;  /* 0x00000008030e7210 */ /* 0x000fe20007f3e0ff */
[----:B------:R-:W2:Y:S04]  /*03f0*/  LDG.E.64 R12, desc[UR8][R10.64+-0x10] ;  /* 0xfffff0080a0c7981 */ /* 0x000ea8000c1e1b00 */
[----:B------:R-:W2:Y:S01]  /*0400*/  LDG.E.64 R16, desc[UR8][R26.64] ;  /* 0x000000081a107981 */ /* 0x000ea2000c1e1b00 */
[----:B------:R-:W-:Y:S02]  /*0410*/  LEA.HI.X.SX32 R15, R8, RZ, 0x1, P1 ;  /* 0x000000ff080f7211 */ /* 0x000fe400008f0eff */
[----:B------:R-:W-:-:S04]  /*0420*/  LEA R18, P0, R14, UR10, 0x3 ;  /* 0x0000000a0e127c11 */ /* 0x000fc8000f8018ff */
[----:B------:R-:W-:Y:S02]  /*0430*/  LEA.HI.X R19, R14, UR11, R15, 0x3, P0 ;  /* 0x0000000b0e137c11 */ /* 0x000fe400080f1c0f */
        /* <DEDUP_REMOVED lines=12> */
[C---:B------:R-:W-:Y:S01]  /*0500*/  LEA R26, P0, R12.reuse, UR10, 0x3 ;  /* 0x0000000a0c1a7c11 */ /* 0x040fe2000f8018ff */
[----:B------:R-:W3:Y:S03]  /*0510*/  LDG.E.64 R14, desc[UR8][R10.64+0x8] ;  /* 0x000008080a0e7981 */ /* 0x000ee6000c1e1b00 */
[----:B------:R-:W-:-:S05]  /*0520*/  LEA.HI.X R27, R12, UR11, R13, 0x3, P0 ;  /* 0x0000000b0c1b7c11 */ /* 0x000fca00080f1c0d */
[----:B------:R-:W3:Y:S01]  /*0530*/  LDG.E.64 R12, desc[UR8][R26.64] ;  /* 0x000000081a0c7981 */ /* 0x000ee2000c1e1b00 */
[----:B--2---:R-:W-:Y:S01]  /*0540*/  DFMA R20, R16, R20, R18 ;  /* 0x000000141014722b */ /* 0x004fe20000000012 */
[----:B------:R-:W-:-:S04]  /*0550*/  IADD3 R17, P0, PT, R3, R23, RZ ;  /* 0x0000001703117210 */ /* 0x000fc80007f1e0ff */
[----:B------:R-:W-:Y:S02]  /*0560*/  LEA.HI.X.SX32 R18, R23, RZ, 0x1, P0 ;  /* 0x000000ff17127211 */ /* 0x000fe400000f0eff */
[----:B------:R-:W-:Y:S02]  /*0570*/  LEA R16, P0, R17, UR10, 0x3 ;  /* 0x0000000a11107c11 */ /* 0x000fe4000f8018ff */
[----:B------:R-:W-:Y:S02]  /*0580*/  IADD3 R19, P1, PT, R3, R24, RZ ;  /* 0x0000001803137210 */ /* 0x000fe40007f3e0ff */
[----:B------:R-:W-:Y:S01]  /*0590*/  LEA.HI.X R17, R17, UR11, R18, 0x3, P0 ;  /* 0x0000000b11117c11 */ /* 0x000fe200080f1c12 */
[----:B---3--:R-:W-:Y:S01]  /*05a0*/  DFMA R12, R14, R12, R20 ;  /* 0x0000000c0e0c722b */ /* 0x008fe20000000014 */
[----:B------:R-:W-:Y:S01]  /*05b0*/  LEA R18, P0, R19, UR10, 0x3 ;  /* 0x0000000a13127c11 */ /* 0x000fe2000f8018ff */
[----:B------:R-:W2:Y:S01]  /*05c0*/  LDG.E.64 R14, desc[UR8][R10.64+0x10] ;  /* 0x000010080a0e7981 */ /* 0x000ea2000c1e1b00 */
[----:B------:R-:W-:-:S03]  /*05d0*/  LEA.HI.X.SX32 R20, R24, RZ, 0x1, P1 ;  /* 0x000000ff18147211 */ /* 0x000fc600008f0eff */
[----:B------:R-:W2:Y:S01]  /*05e0*/  LDG.E.64 R16, desc[UR8][R16.64] ;  /* 0x0000000810107981 */ /* 0x000ea2000c1e1b00 */
[----:B------:R-:W-:-:S03]  /*05f0*/  LEA.HI.X R19, R19, UR11, R20, 0x3, P0 ;  /* 0x0000000b13137c11 */ /* 0x000fc600080f1c14 */
[----:B------:R-:W3:Y:S04]  /*0600*/  LDG.E.64 R20, desc[UR8][R10.64+0x18] ;  /* 0x000018080a147981 */ /* 0x000ee8000c1e1b00 */
[----:B------:R-:W3:Y:S01]  /*0610*/  LDG.E.64 R18, desc[UR8][R18.64] ;  /* 0x0000000812127981 */ /* 0x000ee2000c1e1b00 */
        /* <DEDUP_REMOVED lines=9> */
[----:B------:R-:W-:Y:S01]  /*06b0*/  IMAD R25, R0, 0x8, R25 ;  /* 0x0000000800197824 */ /* 0x000fe200078e0219 */
[----:B--2---:R-:W-:Y:S01]  /*06c0*/  DFMA R12, R14, R16, R12 ;  /* 0x000000100e0c722b */ /* 0x004fe2000000000c */
[----:B------:R-:W-:-:S07]  /*06d0*/  IADD3 R14, P0, PT, R10, 0x40, RZ ;  /* 0x000000400a0e7810 */ /* 0x000fce0007f1e0ff */
[----:B---3--:R-:W-:Y:S01]  /*06e0*/  DFMA R26, R20, R18, R12 ;  /* 0x00000012141a722b */ /* 0x008fe2000000000c */
[----:B------:R-:W-:Y:S01]  /*06f0*/  IMAD.X R15, RZ, RZ, R11, P0 ;  /* 0x000000ffff0f7224 */ /* 0x000fe200000e060b */
[----:B------:R-:W-:Y:S09]  /*0700*/  BRA.U UP1, `(.L_x_8) ;  /* 0xfffffff901e47547 */ /* 0x000ff2000b83ffff */
.L_x_7:
        /* <DEDUP_REMOVED lines=12> */
[C---:B0-----:R-:W-:Y:S02]  /*07d0*/  LEA R12, P0, R11.reuse, UR12, 0x3 ;  /* 0x0000000c0b0c7c11 */ /* 0x041fe4000f8018ff */
[C---:B------:R-:W-:Y:S02]  /*07e0*/  LEA R10, P1, R8.reuse, UR14, 0x3 ;  /* 0x0000000e080a7c11 */ /* 0x040fe4000f8218ff */
[----:B------:R-:W-:Y:S01]  /*07f0*/  LEA.HI.X R13, R11, UR13, R14, 0x3, P0 ;  /* 0x0000000d0b0d7c11 */ /* 0x000fe200080f1c0e */
[----:B------:R-:W-:Y:S01]  /*0800*/  IMAD.IADD R14, R7, 0x1, R0 ;  /* 0x00000001070e7824 */ /* 0x000fe200078e0200 */
[----:B------:R-:W-:Y:S02]  /*0810*/  IADD3 R4, P0, PT, R3, R7, RZ ;  /* 0x0000000703047210 */ /* 0x000fe40007f1e0ff */
[----:B------:R-:W-:Y:S01]  /*0820*/  LEA.HI.X R11, R8, UR15, R9, 0x3, P1 ;  /* 0x0000000f080b7c11 */ /* 0x000fe200088f1c09 */
[----:B------:R-:W2:Y:S01]  /*0830*/  LDG.E.64 R24, desc[UR8][R12.64+0x18] ;  /* 0x000018080c187981 */ /* 0x000ea2000c1e1b00 */
[----:B------:R-:W-:-:S02]  /*0840*/  LEA.HI.X.SX32 R7, R7, RZ, 0x1, P0 ;  /* 0x000000ff07077211 */ /* 0x000fc400000f0eff */
[----:B------:R-:W-:Y:S01]  /*0850*/  LEA R16, P0, R4, UR14, 0x3 ;  /* 0x0000000e04107c11 */ /* 0x000fe2000f8018ff */
[----:B------:R-:W3:Y:S01]  /*0860*/  LDG.E.64 R8, desc[UR8][R12.64] ;  /* 0x000000080c087981 */ /* 0x000ee2000c1e1b00 */
[----:B------:R-:W-:-:S03]  /*0870*/  IADD3 R18, P1, PT, R3, R14, RZ ;  /* 0x0000000e03127210 */ /* 0x000fc60007f3e0ff */
[----:B------:R-:W3:Y:S01]  /*0880*/  LDG.E.64 R10, desc[UR8][R10.64] ;  /* 0x000000080a0a7981 */ /* 0x000ee2000c1e1b00 */
[----:B------:R-:W-:Y:S01]  /*0890*/  LEA.HI.X R17, R4, UR15, R7, 0x3, P0 ;  /* 0x0000000f04117c11 */ /* 0x000fe200080f1c07 */
[C---:B------:R-:W-:Y:S01]  /*08a0*/  IMAD.IADD R4, R14.reuse, 0x1, R0 ;  /* 0x000000010e047824 */ /* 0x040fe200078e0200 */
[----:B------:R-:W-:Y:S02]  /*08b0*/  LEA.HI.X.SX32 R19, R14, RZ, 0x1, P1 ;  /* 0x000000ff0e137211 */ /* 0x000fe400008f0eff */
[----:B------:R-:W-:Y:S01]  /*08c0*/  LEA R22, P0, R18, UR14, 0x3 ;  /* 0x0000000e12167c11 */ /* 0x000fe2000f8018ff */
[----:B------:R-:W4:Y:S01]  /*08d0*/  LDG.E.64 R14, desc[UR8][R12.64+0x8] ;  /* 0x000008080c0e7981 */ /* 0x000f22000c1e1b00 */
[----:B------:R-:W-:-:S03]  /*08e0*/  IADD3 R7, P1, PT, R3, R4, RZ ;  /* 0x0000000403077210 */ /* 0x000fc60007f3e0ff */
[----:B------:R-:W4:Y:S01]  /*08f0*/  LDG.E.64 R16, desc[UR8][R16.64] ;  /* 0x0000000810107981 */ /* 0x000f22000c1e1b00 */
[----:B------:R-:W-:Y:S02]  /*0900*/  LEA.HI.X R23, R18, UR15, R19, 0x3, P0 ;  /* 0x0000000f12177c11 */ /* 0x000fe400080f1c13 */
[----:B------:R-:W-:Y:S01]  /*0910*/  LEA R20, P0, R7, UR14, 0x3 ;  /* 0x0000000e07147c11 */ /* 0x000fe2000f8018ff */
[----:B------:R-:W5:Y:S01]  /*0920*/  LDG.E.64 R18, desc[UR8][R12.64+0x10] ;  /* 0x000010080c127981 */ /* 0x000f62000c1e1b00 */
[----:B------:R-:W-:-:S03]  /*0930*/  LEA.HI.X.SX32 R4, R4, RZ, 0x1, P1 ;  /* 0x000000ff04047211 */ /* 0x000fc600008f0eff */
[----:B------:R-:W5:Y:S01]  /*0940*/  LDG.E.64 R22, desc[UR8][R22.64] ;  /* 0x0000000816167981 */ /* 0x000f62000c1e1b00 */
[----:B------:R-:W-:-:S06]  /*0950*/  LEA.HI.X R21, R7, UR15, R4, 0x3, P0 ;  /* 0x0000000f07157c11 */ /* 0x000fcc00080f1c04 */
[----:B------:R-:W2:Y:S01]  /*0960*/  LDG.E.64 R20, desc[UR8][R20.64] ;  /* 0x0000000814147981 */ /* 0x000ea2000c1e1b00 */
[----:B------:R-:W-:Y:S01]  /*0970*/  UIADD3 UR4, UPT, UPT, UR4, 0x4, URZ ;  /* 0x0000000404047890 */ /* 0x000fe2000fffe0ff */
[----:B---3--:R-:W-:-:S08]  /*0980*/  DFMA R8, R8, R10, R26 ;  /* 0x0000000a0808722b */ /* 0x008fd0000000001a */
[----:B----4-:R-:W-:-:S08]  /*0990*/  DFMA R8, R14, R16, R8 ;  /* 0x000000100e08722b */ /* 0x010fd00000000008 */
[----:B-----5:R-:W-:-:S08]  /*09a0*/  DFMA R8, R18, R22, R8 ;  /* 0x000000161208722b */ /* 0x020fd00000000008 */
[----:B--2---:R-:W-:-:S11]  /*09b0*/  DFMA R26, R24, R20, R8 ;  /* 0x00000014181a722b */ /* 0x004fd60000000008 */
.L_x_9:
        /* <DEDUP_REMOVED lines=13> */
[----:B------:R-:W-:Y:S02]  /*0a90*/  LEA R10, P1, R11, UR14, 0x3 ;  /* 0x0000000e0b0a7c11 */ /* 0x000fe4000f8218ff */
[----:B------:R-:W-:Y:S02]  /*0aa0*/  LEA.HI.X R9, R4, UR13, R7, 0x3, P0 ;  /* 0x0000000d04097c11 */ /* 0x000fe400080f1c07 */
[----:B------:R-:W-:Y:S02]  /*0ab0*/  IADD3 R4, P0, PT, R3, R14, RZ ;  /* 0x0000000e03047210 */ /* 0x000fe40007f1e0ff */
[----:B------:R-:W-:Y:S01]  /*0ac0*/  LEA.HI.X R11, R11, UR15, R12, 0x3, P1 ;  /* 0x0000000f0b0b7c11 */ /* 0x000fe200088f1c0c */
[----:B------:R-:W2:Y:S01]  /*0ad0*/  LDG.E.64 R16, desc[UR8][R8.64+0x8] ;  /* 0x0000080808107981 */ /* 0x000ea2000c1e1b00 */
[----:B------:R-:W-:-:S02]  /*0ae0*/  LEA R12, P1, R4, UR14, 0x3 ;  /* 0x0000000e040c7c11 */ /* 0x000fc4000f8218ff */
[----:B------:R-:W-:Y:S02]  /*0af0*/  LEA.HI.X.SX32 R7, R14, RZ, 0x1, P0 ;  /* 0x000000ff0e077211 */ /* 0x000fe400000f0eff */
[----:B------:R-:W3:Y:S02]  /*0b00*/  LDG.E.64 R14, desc[UR8][R8.64] ;  /* 0x00000008080e7981 */ /* 0x000ee4000c1e1b00 */
[----:B------:R-:W-:Y:S02]  /*0b10*/  LEA.HI.X R13, R4, UR15, R7, 0x3, P1 ;  /* 0x0000000f040d7c11 */ /* 0x000fe400088f1c07 */
[----:B------:R-:W3:Y:S04]  /*0b20*/  LDG.E.64 R10, desc[UR8][R10.64] ;  /* 0x000000080a0a7981 */ /* 0x000ee8000c1e1b00 */
[----:B------:R-:W2:Y:S01]  /*0b30*/  LDG.E.64 R12, desc[UR8][R12.64] ;  /* 0x000000080c0c7981 */ /* 0x000ea2000c1e1b00 */
[----:B------:R-:W-:Y:S01]  /*0b40*/  UIADD3 UR4, UPT, UPT, UR4, 0x2, URZ ;  /* 0x0000000204047890 */ /* 0x000fe2000fffe0ff */
[----:B---3--:R-:W-:-:S08]  /*0b50*/  DFMA R14, R14, R10, R26 ;  /* 0x0000000a0e0e722b */ /* 0x008fd0000000001a */
[----:B--2---:R-:W-:-:S11]  /*0b60*/  DFMA R26, R16, R12, R14 ;  /* 0x0000000c101a722b */ /* 0x004fd6000000000e */
.L_x_10:
        /* <DEDUP_REMOVED lines=11> */
[----:B------:R-:W2:Y:S04]  /*0c20*/  LDG.E.64 R4, desc[UR8][R4.64] ;  /* 0x0000000804047981 */ /* 0x000ea8000c1e1b00 */
[----:B------:R-:W2:Y:S02]  /*0c30*/  LDG.E.64 R6, desc[UR8][R6.64] ;  /* 0x0000000806067981 */ /* 0x000ea4000c1e1b00 */
[----:B--2---:R-:W-:-:S11]  /*0c40*/  DFMA R26, R4, R6, R26 ;  /* 0x00000006041a722b */ /* 0x004fd6000000001a */
.L_x_6:
[----:B------:R-:W0:Y:S01]  /*0c50*/  LDC.64 R4, c[0x0][0x390] ;  /* 0x0000e400ff047b82 */ /* 0x000e220000000a00 */
[----:B------:R-:W-:-:S04]  /*0c60*/  IMAD R3, R2, R0, R3 ;  /* 0x0000000002037224 */ /* 0x000fc800078e0203 */
[----:B0-----:R-:W-:-:S05]  /*0c70*/  IMAD.WIDE R2, R3, 0x8, R4 ;  /* 0x0000000803027825 */ /* 0x001fca00078e0204 */
[----:B------:R-:W-:Y:S01]  /*0c80*/  STG.E.64 desc[UR8][R2.64], R26 ;  /* 0x0000001a02007986 */ /* 0x000fe2000c101b08 */
[----:B------:R-:W-:Y:S05]  /*0c90*/  EXIT ;  /* 0x000000000000794d */ /* 0x000fea0003800000 */
.L_x_11:
        /* <DEDUP_REMOVED lines=14> */
.L_x_118:


//--------------------- .text._Z23_hhlpLinearBackwardDataILi32EfEvPKT0_S2_PS0_iii --------------------------
	.section	.text._Z23_hhlpLinearBackwardDataILi32EfEvPKT0_S2_PS0_iii,"ax",@progbits
	.align	128
        .global         _Z23_hhlpLinearBackwardDataILi32EfEvPKT0_S2_PS0_iii
        .type           _Z23_hhlpLinearBackwardDataILi32EfEvPKT0_S2_PS0_iii,@function
        .size           _Z23_hhlpLinearBackwardDataILi32EfEvPKT0_S2_PS0_iii,(.L_x_119 - _Z23_hhlpLinearBackwardDataILi32EfEvPKT0_S2_PS0_iii)
        .other          _Z23_hhlpLinearBackwardDataILi32EfEvPKT0_S2_PS0_iii,@"STO_CUDA_ENTRY STV_DEFAULT"
_Z23_hhlpLinearBackwardDataILi32EfEvPKT0_S2_PS0_iii:
.text._Z23_hhlpLinearBackwardDataILi32EfEvPKT0_S2_PS0_iii:
        /* <DEDUP_REMOVED lines=13> */
[----:B------:R-:W-:Y:S01]  /*00d0*/  IMAD.MOV.U32 R22, RZ, RZ, RZ ;  /* 0x000000ffff167224 */ /* 0x000fe200078e00ff */
[----:B------:R-:W1:Y:S01]  /*00e0*/  LDCU.64 UR8, c[0x0][0x358] ;  /* 0x00006b00ff0877ac */ /* 0x000e620008000a00 */
[----:B0-----:R-:W-:-:S09]  /*00f0*/  UISETP.GE.AND UP0, UPT, UR5, 0x1, UPT ;  /* 0x000000010500788c */ /* 0x001fd2000bf06270 */
[----:B-1----:R-:W-:Y:S05]  /*0100*/  BRA.U !UP0, `(.L_x_12) ;  /* 0x0000000908d07547 */ /* 0x002fea000b800000 */
[----:B------:R-:W-:Y:S02]  /*0110*/  UISETP.GE.U32.AND UP1, UPT, UR5, 0x8, UPT ;  /* 0x000000080500788c */ /* 0x000fe4000bf26070 */
[----:B------:R-:W-:Y:S01]  /*0120*/  IMAD R5, R2, UR5, RZ ;  /* 0x0000000502057c24 */ /* 0x000fe2000f8e02ff */
[----:B------:R-:W-:Y:S01]  /*0130*/  ULOP3.LUT UR6, UR5, 0x7, URZ, 0xc0, !UPT ;  /* 0x0000000705067892 */ /* 0x000fe2000f8ec0ff */
[----:B------:R-:W-:Y:S01]  /*0140*/  IMAD.MOV.U32 R22, RZ, RZ, RZ ;  /* 0x000000ffff167224 */ /* 0x000fe200078e00ff */
[----:B------:R-:W-:Y:S02]  /*0150*/  UMOV UR4, URZ ;  /* 0x000000ff00047c82 */ /* 0x000fe40008000000 */
[----:B------:R-:W-:Y:S01]  /*0160*/  SHF.R.S32.HI R6, RZ, 0x1f, R5 ;  /* 0x0000001fff067819 */ /* 0x000fe20000011405 */
[----:B------:R-:W-:Y:S01]  /*0170*/  UISETP.NE.AND UP0, UPT, UR6, URZ, UPT ;  /* 0x000000ff0600728c */ /* 0x000fe2000bf05270 */
[----:B------:R-:W-:Y:S10]  /*0180*/  BRA.U !UP1, `(.L_x_13) ;  /* 0x0000000509607547 */ /* 0x000ff4000b800000 */
[----:B------:R-:W0:Y:S01]  /*0190*/  LDCU.64 UR10, c[0x0][0x380] ;  /* 0x00007000ff0a77ac */ /* 0x000e220008000a00 */
[----:B------:R-:W1:Y:S01]  /*01a0*/  LDC R4, c[0x0][0x39c] ;  /* 0x0000e700ff047b82 */ /* 0x000e620000000800 */
[C---:B------:R-:W-:Y:S01]  /*01b0*/  IMAD.SHL.U32 R7, R0.reuse, 0x2, RZ ;  /* 0x0000000200077824 */ /* 0x040fe200078e00ff */
[----:B------:R-:W-:Y:S01]  /*01c0*/  ULOP3.LUT UR4, UR5, 0x7ffffff8, URZ, 0xc0, !UPT ;  /* 0x7ffffff805047892 */ /* 0x000fe2000f8ec0ff */
[C---:B------:R-:W-:Y:S02]  /*01d0*/  IMAD R8, R0.reuse, 0x3, RZ ;  /* 0x0000000300087824 */ /* 0x040fe400078e02ff */
[C---:B------:R-:W-:Y:S01]  /*01e0*/  IMAD.SHL.U32 R9, R0.reuse, 0x4, RZ ;  /* 0x0000000400097824 */ /* 0x040fe200078e00ff */
[----:B------:R-:W-:Y:S01]  /*01f0*/  UIADD3 UR7, UPT, UPT, -UR4, URZ, URZ ;  /* 0x000000ff04077290 */ /* 0x000fe2000fffe1ff */
[C---:B------:R-:W-:Y:S02]  /*0200*/  IMAD R10, R0.reuse, 0x5, RZ ;  /* 0x00000005000a7824 */ /* 0x040fe400078e02ff */
[----:B------:R-:W-:-:S02]  /*0210*/  IMAD R11, R0, 0x6, RZ ;  /* 0x00000006000b7824 */ /* 0x000fc400078e02ff */
[----:B------:R-:W-:Y:S02]  /*0220*/  IMAD R20, R0, 0x7, RZ ;  /* 0x0000000700147824 */ /* 0x000fe400078e02ff */
[----:B------:R-:W-:Y:S02]  /*0230*/  IMAD.MOV.U32 R22, RZ, RZ, RZ ;  /* 0x000000ffff167224 */ /* 0x000fe400078e00ff */
[----:B------:R-:W-:Y:S01]  /*0240*/  IMAD.MOV.U32 R21, RZ, RZ, RZ ;  /* 0x000000ffff157224 */ /* 0x000fe200078e00ff */
[----:B0-----:R-:W-:-:S04]  /*0250*/  LEA R23, P0, R5, UR10, 0x2 ;  /* 0x0000000a05177c11 */ /* 0x001fc8000f8010ff */
[----:B------:R-:W-:Y:S01]  /*0260*/  LEA.HI.X R26, R5, UR11, R6, 0x2, P0 ;  /* 0x0000000b051a7c11 */ /* 0x000fe200080f1406 */
[----:B------:R-:W0:Y:S01]  /*0270*/  LDCU.64 UR10, c[0x0][0x388] ;  /* 0x00007100ff0a77ac */ /* 0x000e220008000a00 */
[----:B------:R-:W-:-:S05]  /*0280*/  IADD3 R23, P0, PT, R23, 0x10, RZ ;  /* 0x0000001017177810 */ /* 0x000fca0007f1e0ff */
[----:B------:R-:W-:-:S08]  /*0290*/  IMAD.X R26, RZ, RZ, R26, P0 ;  /* 0x000000ffff1a7224 */ /* 0x000fd000000e061a */
.L_x_14:
[C---:B------:R-:W-:Y:S02]  /*02a0*/  IADD3 R13, P0, PT, R3.reuse, R21, RZ ;  /* 0x00000015030d7210 */ /* 0x040fe40007f1e0ff */
[----:B-1----:R-:W-:Y:S02]  /*02b0*/  IADD3 R15, P1, PT, R3, R4, RZ ;  /* 0x00000004030f7210 */ /* 0x002fe40007f3e0ff */
[----:B------:R-:W-:Y:S02]  /*02c0*/  LEA.HI.X.SX32 R18, R21, RZ, 0x1, P0 ;  /* 0x000000ff15127211 */ /* 0x000fe400000f0eff */
[C---:B0-----:R-:W-:Y:S02]  /*02d0*/  LEA R12, P0, R13.reuse, UR10, 0x2 ;  /* 0x0000000a0d0c7c11 */ /* 0x041fe4000f8010ff */
[----:B------:R-:W-:Y:S02]  /*02e0*/  LEA.HI.X.SX32 R16, R4, RZ, 0x1, P1 ;  /* 0x000000ff04107211 */ /* 0x000fe400008f0eff */
[----:B------:R-:W-:-:S02]  /*02f0*/  LEA.HI.X R13, R13, UR11, R18, 0x2, P0 ;  /* 0x0000000b0d0d7c11 */ /* 0x000fc400080f1412 */
[----:B------:R-:W-:Y:S02]  /*0300*/  LEA R14, P1, R15, UR10, 0x2 ;  /* 0x0000000a0f0e7c11 */ /* 0x000fe4000f8210ff */
[----:B------:R-:W-:Y:S01]  /*0310*/  IADD3 R17, P0, PT, R3, R7, RZ ;  /* 0x0000000703117210 */ /* 0x000fe20007f1e0ff */
[----:B------:R0:W2:Y:S01]  /*0320*/  LDG.E R24, desc[UR8][R12.64] ;  /* 0x000000080c187981 */ /* 0x0000a2000c1e1900 */
[----:B------:R-:W-:Y:S02]  /*0330*/  LEA.HI.X R15, R15, UR11, R16, 0x2, P1 ;  /* 0x0000000b0f0f7c11 */ /* 0x000fe400088f1410 */
[----:B------:R-:W-:Y:S01]  /*0340*/  LEA.HI.X.SX32 R18, R7, RZ, 0x1, P0 ;  /* 0x000000ff07127211 */ /* 0x000fe200000f0eff */
[----:B0-----:R-:W-:Y:S02]  /*0350*/  IMAD.MOV.U32 R12, RZ, RZ, R23 ;  /* 0x000000ffff0c7224 */ /* 0x001fe400078e0017 */
[----:B------:R-:W-:Y:S01]  /*0360*/  IMAD.MOV.U32 R13, RZ, RZ, R26 ;  /* 0x000000ffff0d7224 */ /* 0x000fe200078e001a */
[C---:B------:R-:W-:Y:S01]  /*0370*/  LEA R16, P0, R17.reuse, UR10, 0x2 ;  /* 0x0000000a11107c11 */ /* 0x040fe2000f8010ff */
[----:B------:R0:W3:Y:S04]  /*0380*/  LDG.E R14, desc[UR8][R14.64] ;  /* 0x000000080e0e7981 */ /* 0x0000e8000c1e1900 */
[----:B------:R-:W2:Y:S01]  /*0390*/  LDG.E R23, desc[UR8][R12.64+-0x10] ;  /* 0xfffff0080c177981 */ /* 0x000ea2000c1e1900 */
[----:B------:R-:W-:-:S02]  /*03a0*/  LEA.HI.X R17, R17, UR11, R18, 0x2, P0 ;  /* 0x0000000b11117c11 */ /* 0x000fc400080f1412 */
[----:B------:R-:W-:Y:S01]  /*03b0*/  IADD3 R19, P0, PT, R3, R8, RZ ;  /* 0x0000000803137210 */ /* 0x000fe20007f1e0ff */
[----:B------:R-:W3:Y:S03]  /*03c0*/  LDG.E R25, desc[UR8][R12.64+-0xc] ;  /* 0xfffff4080c197981 */ /* 0x000ee6000c1e1900 */
[----:B------:R-:W-:Y:S01]  /*03d0*/  LEA.HI.X.SX32 R26, R8, RZ, 0x1, P0 ;  /* 0x000000ff081a7211 */ /* 0x000fe200000f0eff */
[----:B------:R1:W4:Y:S01]  /*03e0*/  LDG.E R16, desc[UR8][R16.64] ;  /* 0x0000000810107981 */ /* 0x000322000c1e1900 */
[----:B------:R-:W-:-:S03]  /*03f0*/  LEA R18, P0, R19, UR10, 0x2 ;  /* 0x0000000a13127c11 */ /* 0x000fc6000f8010ff */
[----:B------:R-:W4:Y:S01]  /*0400*/  LDG.E R29, desc[UR8][R12.64+-0x8] ;  /* 0xfffff8080c1d7981 */ /* 0x000f22000c1e1900 */
[----:B------:R-:W-:-:S03]  /*0410*/  LEA.HI.X R19, R19, UR11, R26, 0x2, P0 ;  /* 0x0000000b13137c11 */ /* 0x000fc600080f141a */
[----:B------:R-:W5:Y:S04]  /*0420*/  LDG.E R27, desc[UR8][R12.64+-0x4] ;  /* 0xfffffc080c1b7981 */ /* 0x000f68000c1e1900 */
[----:B------:R4:W5:Y:S01]  /*0430*/  LDG.E R18, desc[UR8][R18.64] ;  /* 0x0000000812127981 */ /* 0x000962000c1e1900 */
[----:B------:R-:W-:-:S04]  /*0440*/  IADD3 R26, P0, PT, R3, R9, RZ ;  /* 0x00000009031a7210 */ /* 0x000fc80007f1e0ff */
[----:B0-----:R-:W-:Y:S02]  /*0450*/  LEA.HI.X.SX32 R15, R9, RZ, 0x1, P0 ;  /* 0x000000ff090f7211 */ /* 0x001fe400000f0eff */
[----:B-1----:R-:W-:Y:S01]  /*0460*/  IADD3 R17, P1, PT, R3, R11, RZ ;  /* 0x0000000b03117210 */ /* 0x002fe20007f3e0ff */
[----:B--2---:R-:W-:Y:S01]  /*0470*/  FFMA R24, R23, R24, R22 ;  /* 0x0000001817187223 */ /* 0x004fe20000000016 */
[----:B------:R-:W-:-:S03]  /*0480*/  LEA R22, P0, R26, UR10, 0x2 ;  /* 0x0000000a1a167c11 */ /* 0x000fc6000f8010ff */
[----:B---3--:R-:W-:Y:S01]  /*0490*/  FFMA R14, R25, R14, R24 ;  /* 0x0000000e190e7223 */ /* 0x008fe20000000018 */
[----:B------:R-:W-:Y:S01]  /*04a0*/  LEA.HI.X R23, R26, UR11, R15, 0x2, P0 ;  /* 0x0000000b1a177c11 */ /* 0x000fe200080f140f */
[----:B------:R-:W2:Y:S01]  /*04b0*/  LDG.E R25, desc[UR8][R12.64+0x4] ;  /* 0x000004080c197981 */ /* 0x000ea2000c1e1900 */
[----:B------:R-:W-:Y:S01]  /*04c0*/  IADD3 R15, P0, PT, R3, R10, RZ ;  /* 0x0000000a030f7210 */ /* 0x000fe20007f1e0ff */
[----:B----4-:R-:W-:-:S03]  /*04d0*/  FFMA R24, R29, R16, R14 ;  /* 0x000000101d187223 */ /* 0x010fc6000000000e */
[----:B------:R-:W-:Y:S01]  /*04e0*/  LEA.HI.X.SX32 R28, R10, RZ, 0x1, P0 ;  /* 0x000000ff0a1c7211 */ /* 0x000fe200000f0eff */
[----:B------:R-:W3:Y:S01]  /*04f0*/  LDG.E R22, desc[UR8][R22.64] ;  /* 0x0000000816167981 */ /* 0x000ee2000c1e1900 */
[----:B------:R-:W-:Y:S02]  /*0500*/  LEA R14, P0, R15, UR10, 0x2 ;  /* 0x0000000a0f0e7c11 */ /* 0x000fe4000f8010ff */
[----:B------:R-:W-:Y:S01]  /*0510*/  LEA.HI.X.SX32 R26, R11, RZ, 0x1, P1 ;  /* 0x000000ff0b1a7211 */ /* 0x000fe200008f0eff */
[----:B------:R-:W4:Y:S01]  /*0520*/  LDG.E R29, desc[UR8][R12.64+0xc] ;  /* 0x00000c080c1d7981 */ /* 0x000f22000c1e1900 */
[----:B------:R-:W-:Y:S02]  /*0530*/  LEA R16, P1, R17, UR10, 0x2 ;  /* 0x0000000a11107c11 */ /* 0x000fe4000f8210ff */
[----:B------:R-:W-:Y:S02]  /*0540*/  LEA.HI.X R15, R15, UR11, R28, 0x2, P0 ;  /* 0x0000000b0f0f7c11 */ /* 0x000fe400080f141c */
[----:B------:R-:W-:Y:S01]  /*0550*/  IADD3 R19, P0, PT, R3, R20, RZ ;  /* 0x0000001403137210 */ /* 0x000fe20007f1e0ff */
[----:B------:R-:W3:Y:S01]  /*0560*/  LDG.E R23, desc[UR8][R12.64] ;  /* 0x000000080c177981 */ /* 0x000ee2000c1e1900 */
[----:B------:R-:W-:Y:S01]  /*0570*/  LEA.HI.X R17, R17, UR11, R26, 0x2, P1 ;  /* 0x0000000b11117c11 */ /* 0x000fe200088f141a */
[----:B-----5:R-:W-:Y:S01]  /*0580*/  FFMA R24, R27, R18, R24 ;  /* 0x000000121b187223 */ /* 0x020fe20000000018 */
[----:B------:R-:W-:Y:S01]  /*0590*/  LEA.HI.X.SX32 R26, R20, RZ, 0x1, P0 ;  /* 0x000000ff141a7211 */ /* 0x000fe200000f0eff */
[----:B------:R-:W2:Y:S01]  /*05a0*/  LDG.E R14, desc[UR8][R14.64] ;  /* 0x000000080e0e7981 */ /* 0x000ea2000c1e1900 */
[----:B------:R-:W-:-:S03]  /*05b0*/  LEA R18, P0, R19, UR10, 0x2 ;  /* 0x0000000a13127c11 */ /* 0x000fc6000f8010ff */
[----:B------:R-:W5:Y:S01]  /*05c0*/  LDG.E R16, desc[UR8][R16.64] ;  /* 0x0000000810107981 */ /* 0x000f62000c1e1900 */
[----:B------:R-:W-:-:S03]  /*05d0*/  LEA.HI.X R19, R19, UR11, R26, 0x2, P0 ;  /* 0x0000000b13137c11 */ /* 0x000fc600080f141a */
[----:B------:R-:W5:Y:S04]  /*05e0*/  LDG.E R27, desc[UR8][R12.64+0x8] ;  /* 0x000008080c1b7981 */ /* 0x000f68000c1e1900 */
[----:B------:R-:W4:Y:S01]  /*05f0*/  LDG.E R18, desc[UR8][R18.64] ;  /* 0x0000000812127981 */ /* 0x000f22000c1e1900 */
        /* <DEDUP_REMOVED lines=10> */
[----:B---3--:R-:W-:Y:S01]  /*06a0*/  FFMA R22, R23, R22, R24 ;  /* 0x0000001617167223 */ /* 0x008fe20000000018 */
[----:B------:R-:W-:-:S03]  /*06b0*/  IADD3 R23, P0, PT, R12, 0x20, RZ ;  /* 0x000000200c177810 */ /* 0x000fc60007f1e0ff */
[----:B--2---:R-:W-:Y:S02]  /*06c0*/  FFMA R22, R25, R14, R22 ;  /* 0x0000000e19167223 */ /* 0x004fe40000000016 */
[----:B------:R-:W-:Y:S02]  /*06d0*/  IMAD.X R26, RZ, RZ, R13, P0 ;  /* 0x000000ffff1a7224 */ /* 0x000fe400000e060d */
[----:B-----5:R-:W-:-:S04]  /*06e0*/  FFMA R22, R27, R16, R22 ;  /* 0x000000101b167223 */ /* 0x020fc80000000016 */
[----:B----4-:R-:W-:Y:S01]  /*06f0*/  FFMA R22, R29, R18, R22 ;  /* 0x000000121d167223 */ /* 0x010fe20000000016 */
[----:B------:R-:W-:Y:S06]  /*0700*/  BRA.U UP1, `(.L_x_14) ;  /* 0xfffffff901e47547 */ /* 0x000fec000b83ffff */
.L_x_13:
        /* <DEDUP_REMOVED lines=21> */
[----:B------:R-:W2:Y:S01]  /*0860*/  LDG.E R19, desc[UR8][R8.64+0x8] ;  /* 0x0000080808137981 */ /* 0x000ea2000c1e1900 */
[----:B------:R-:W-:-:S02]  /*0870*/  LEA.HI.X R15, R10, UR15, R11, 0x2, P1 ;  /* 0x0000000f0a0f7c11 */ /* 0x000fc400088f140b */
[----:B------:R-:W-:Y:S02]  /*0880*/  LEA.HI.X.SX32 R4, R4, RZ, 0x1, P0 ;  /* 0x000000ff04047211 */ /* 0x000fe400000f0eff */
[----:B------:R-:W-:Y:S01]  /*0890*/  LEA.HI.X R17, R12, UR15, R13, 0x2, P2 ;  /* 0x0000000f0c117c11 */ /* 0x000fe200090f140d */
[----:B------:R-:W3:Y:S01]  /*08a0*/  LDG.E R14, desc[UR8][R14.64] ;  /* 0x000000080e0e7981 */ /* 0x000ee2000c1e1900 */
[----:B------:R-:W-:Y:S02]  /*08b0*/  LEA R10, P0, R7, UR14, 0x2 ;  /* 0x0000000e070a7c11 */ /* 0x000fe4000f8010ff */
[----:B------:R-:W-:Y:S01]  /*08c0*/  IADD3 R13, P1, PT, R3, R18, RZ ;  /* 0x00000012030d7210 */ /* 0x000fe20007f3e0ff */
[----:B------:R-:W4:Y:S01]  /*08d0*/  LDG.E R16, desc[UR8][R16.64] ;  /* 0x0000000810107981 */ /* 0x000f22000c1e1900 */
[----:B------:R-:W-:-:S03]  /*08e0*/  LEA.HI.X R11, R7, UR15, R4, 0x2, P0 ;  /* 0x0000000f070b7c11 */ /* 0x000fc600080f1404 */
[----:B------:R-:W4:Y:S01]  /*08f0*/  LDG.E R7, desc[UR8][R8.64] ;  /* 0x0000000808077981 */ /* 0x000f22000c1e1900 */
[C---:B------:R-:W-:Y:S02]  /*0900*/  LEA R12, P0, R13.reuse, UR14, 0x2 ;  /* 0x0000000e0d0c7c11 */ /* 0x040fe4000f8010ff */
[----:B------:R-:W-:Y:S01]  /*0910*/  LEA.HI.X.SX32 R18, R18, RZ, 0x1, P1 ;  /* 0x000000ff12127211 */ /* 0x000fe200008f0eff */
[----:B------:R-:W3:Y:S03]  /*0920*/  LDG.E R4, desc[UR8][R8.64+0x4] ;  /* 0x0000040808047981 */ /* 0x000ee6000c1e1900 */
[----:B------:R-:W-:Y:S01]  /*0930*/  LEA.HI.X R13, R13, UR15, R18, 0x2, P0 ;  /* 0x0000000f0d0d7c11 */ /* 0x000fe200080f1412 */
[----:B------:R-:W2:Y:S04]  /*0940*/  LDG.E R10, desc[UR8][R10.64] ;  /* 0x000000080a0a7981 */ /* 0x000ea8000c1e1900 */
[----:B------:R-:W5:Y:S04]  /*0950*/  LDG.E R17, desc[UR8][R8.64+0xc] ;  /* 0x00000c0808117981 */ /* 0x000f68000c1e1900 */
[----:B------:R-:W5:Y:S01]  /*0960*/  LDG.E R12, desc[UR8][R12.64] ;  /* 0x000000080c0c7981 */ /* 0x000f62000c1e1900 */
[----:B------:R-:W-:Y:S01]  /*0970*/  UIADD3 UR4, UPT, UPT, UR4, 0x4, URZ ;  /* 0x0000000404047890 */ /* 0x000fe2000fffe0ff */
[----:B----4-:R-:W-:-:S04]  /*0980*/  FFMA R7, R7, R16, R22 ;  /* 0x0000001007077223 */ /* 0x010fc80000000016 */
[----:B---3--:R-:W-:-:S04]  /*0990*/  FFMA R4, R4, R14, R7 ;  /* 0x0000000e04047223 */ /* 0x008fc80000000007 */
[----:B--2---:R-:W-:-:S04]  /*09a0*/  FFMA R4, R19, R10, R4 ;  /* 0x0000000a13047223 */ /* 0x004fc80000000004 */
[----:B-----5:R-:W-:-:S07]  /*09b0*/  FFMA R22, R17, R12, R4 ;  /* 0x0000000c11167223 */ /* 0x020fce0000000004 */
.L_x_15:
        /* <DEDUP_REMOVED lines=19> */
[----:B------:R-:W2:Y:S03]  /*0af0*/  LDG.E R7, desc[UR8][R8.64] ;  /* 0x0000000808077981 */ /* 0x000ea6000c1e1900 */
[----:B------:R-:W-:Y:S01]  /*0b00*/  LEA.HI.X R13, R13, UR15, R14, 0x2, P0 ;  /* 0x0000000f0d0d7c11 */ /* 0x000fe200080f140e */
[----:B------:R-:W2:Y:S04]  /*0b10*/  LDG.E R10, desc[UR8][R10.64] ;  /* 0x000000080a0a7981 */ /* 0x000ea8000c1e1900 */
[----:B------:R-:W3:Y:S04]  /*0b20*/  LDG.E R4, desc[UR8][R8.64+0x4] ;  /* 0x0000040808047981 */ /* 0x000ee8000c1e1900 */
[----:B------:R-:W3:Y:S01]  /*0b30*/  LDG.E R12, desc[UR8][R12.64] ;  /* 0x000000080c0c7981 */ /* 0x000ee2000c1e1900 */
[----:B------:R-:W-:Y:S01]  /*0b40*/  UIADD3 UR4, UPT, UPT, UR4, 0x2, URZ ;  /* 0x0000000204047890 */ /* 0x000fe2000fffe0ff */
[----:B--2---:R-:W-:-:S04]  /*0b50*/  FFMA R7, R7, R10, R22 ;  /* 0x0000000a07077223 */ /* 0x004fc80000000016 */
[----:B---3--:R-:W-:-:S07]  /*0b60*/  FFMA R22, R4, R12, R7 ;  /* 0x0000000c04167223 */ /* 0x008fce0000000007 */
.L_x_16:
        /* <DEDUP_REMOVED lines=11> */
[----:B------:R-:W2:Y:S04]  /*0c20*/  LDG.E R5, desc[UR8][R4.64] ;  /* 0x0000000804057981 */ /* 0x000ea8000c1e1900 */
[----:B------:R-:W2:Y:S02]  /*0c30*/  LDG.E R6, desc[UR8][R6.64] ;  /* 0x0000000806067981 */ /* 0x000ea4000c1e1900 */
[----:B--2---:R-:W-:-:S07]  /*0c40*/  FFMA R22, R5, R6, R22 ;  /* 0x0000000605167223 */ /* 0x004fce0000000016 */
.L_x_12:
[----:B------:R-:W0:Y:S01]  /*0c50*/  LDC.64 R4, c[0x0][0x390] ;  /* 0x0000e400ff047b82 */ /* 0x000e220000000a00 */
[----:B------:R-:W-:-:S04]  /*0c60*/  IMAD R3, R2, R0, R3 ;  /* 0x0000000002037224 */ /* 0x000fc800078e0203 */
[----:B0-----:R-:W-:-:S05]  /*0c70*/  IMAD.WIDE R2, R3, 0x4, R4 ;  /* 0x0000000403027825 */ /* 0x001fca00078e0204 */
[----:B------:R-:W-:Y:S01]  /*0c80*/  STG.E desc[UR8][R2.64], R22 ;  /* 0x0000001602007986 */ /* 0x000fe2000c101908 */
[----:B------:R-:W-:Y:S05]  /*0c90*/  EXIT ;  /* 0x000000000000794d */ /* 0x000fea0003800000 */
.L_x_17:
        /* <DEDUP_REMOVED lines=14> */
.L_x_119:


//--------------------- .text._Z26_hhlpLinearBackwardWeightsILi4E6__halfEvPKT0_S3_PS1_iii --------------------------
	.section	.text._Z26_hhlpLinearBackwardWeightsILi4E6__halfEvPKT0_S3_PS1_iii,"ax",@progbits
	.align	128
        .global         _Z26_hhlpLinearBackwardWeightsILi4E6__halfEvPKT0_S3_PS1_iii
        .type           _Z26_hhlpLinearBackwardWeightsILi4E6__halfEvPKT0_S3_PS1_iii,@function
        .size           _Z26_hhlpLinearBackwardWeightsILi4E6__halfEvPKT0_S3_PS1_iii,(.L_x_120 - _Z26_hhlpLinearBackwardWeightsILi4E6__halfEvPKT0_S3_PS1_iii)
        .other          _Z26_hhlpLinearBackwardWeightsILi4E6__halfEvPKT0_S3_PS1_iii,@"STO_CUDA_ENTRY STV_DEFAULT"
_Z26_hhlpLinearBackwardWeightsILi4E6__halfEvPKT0_S3_PS1_iii:
.text._Z26_hhlpLinearBackwardWeightsILi4E6__halfEvPKT0_S3_PS1_iii:
[----:B------:R-:W-:Y:S01]  /*0000*/  LDC R1, c[0x0][0x37c] ;  /* 0x0000df00ff017b82 */ /* 0x000fe20000000800 */
[----:B------:R-:W0:Y:S07]  /*0010*/  S2R R0, SR_CTAID.X ;  /* 0x0000000000007919 */ /* 0x000e2e0000002500 */
[----:B------:R-:W1:Y:S01]  /*0020*/  LDC.64 R12, c[0x0][0x398] ;  /* 0x0000e600ff0c7b82 */ /* 0x000e620000000a00 */
[----:B------:R-:W0:Y:S01]  /*0030*/  S2R R2, SR_TID.X ;  /* 0x0000000000027919 */ /* 0x000e220000002100 */
[----:B------:R-:W2:Y:S01]  /*0040*/  S2R R3, SR_CTAID.Y ;  /* 0x0000000000037919 */ /* 0x000ea20000002600 */
[----:B------:R-:W2:Y:S01]  /*0050*/  S2R R4, SR_TID.Y ;  /* 0x0000000000047919 */ /* 0x000ea20000002200 */
[----:B0-----:R-:W-:-:S04]  /*0060*/  LEA R6, R0, R2, 0x2 ;  /* 0x0000000200067211 */ /* 0x001fc800078e10ff */
[----:B-1----:R-:W-:Y:S02]  /*0070*/  ISETP.GE.AND P0, PT, R6, R13, PT ;  /* 0x0000000d0600720c */ /* 0x002fe40003f06270 */
[----:B--2---:R-:W-:-:S04]  /*0080*/  LEA R5, R3, R4, 0x2 ;  /* 0x0000000403057211 */ /* 0x004fc800078e10ff */
[----:B------:R-:W-:-:S13]  /*0090*/  ISETP.GE.OR P0, PT, R5, R12, P0 ;  /* 0x0000000c0500720c */ /* 0x000fda0000706670 */
[----:B------:R-:W-:Y:S05]  /*00a0*/  @P0 EXIT ;  /* 0x000000000000094d */ /* 0x000fea0003800000 */
[----:B------:R-:W0:Y:S01]  /*00b0*/  LDCU UR7, c[0x0][0x3a0] ;  /* 0x00007400ff0777ac */ /* 0x000e220008000800 */
[----:B------:R-:W-:Y:S01]  /*00c0*/  PRMT R10, RZ, 0x7610, R10 ;  /* 0x00007610ff0a7816 */ /* 0x000fe2000000000a */
[----:B------:R-:W1:Y:S01]  /*00d0*/  LDCU.64 UR8, c[0x0][0x358] ;  /* 0x00006b00ff0877ac */ /* 0x000e620008000a00 */
[----:B0-----:R-:W-:-:S09]  /*00e0*/  UISETP.GE.AND UP0, UPT, UR7, 0x1, UPT ;  /* 0x000000010700788c */ /* 0x001fd2000bf06270 */
[----:B-1----:R-:W-:Y:S05]  /*00f0*/  BRA.U !UP0, `(.L_x_18) ;  /* 0x0000000d08087547 */ /* 0x002fea000b800000 */
[----:B------:R-:W-:Y:S02]  /*0100*/  UISETP.GE.U32.AND UP1, UPT, UR7, 0x10, UPT ;  /* 0x000000100700788c */ /* 0x000fe4000bf26070 */
[----:B------:R-:W-:Y:S01]  /*0110*/  ULOP3.LUT UR5, UR7, 0xf, URZ, 0xc0, !UPT ;  /* 0x0000000f07057892 */ /* 0x000fe2000f8ec0ff */
[----:B------:R-:W-:-:S03]  /*0120*/  UMOV UR4, URZ ;  /* 0x000000ff00047c82 */ /* 0x000fc60008000000 */
[----:B------:R-:W-:-:S03]  /*0130*/  UISETP.NE.AND UP0, UPT, UR5, URZ, UPT ;  /* 0x000000ff0500728c */ /* 0x000fc6000bf05270 */
[----:B------:R-:W-:Y:S08]  /*0140*/  BRA.U !UP1, `(.L_x_19) ;  /* 0x00000005096c7547 */ /* 0x000ff0000b800000 */
[----:B------:R-:W-:Y:S01]  /*0150*/  ULOP3.LUT UR4, UR7, 0x7ffffff0, URZ, 0xc0, !UPT ;  /* 0x7ffffff007047892 */ /* 0x000fe2000f8ec0ff */
[----:B------:R-:W-:Y:S02]  /*0160*/  MOV R7, R5 ;  /* 0x0000000500077202 */ /* 0x000fe40000000f00 */
[----:B------:R-:W-:Y:S01]  /*0170*/  MOV R8, R6 ;  /* 0x0000000600087202 */ /* 0x000fe20000000f00 */
[----:B------:R-:W-:-:S12]  /*0180*/  UIADD3 UR6, UPT, UPT, -UR4, URZ, URZ ;  /* 0x000000ff04067290 */ /* 0x000fd8000fffe1ff */
.L_x_20:
[----:B------:R-:W0:Y:S08]  /*0190*/  LDC.64 R20, c[0x0][0x380] ;  /* 0x0000e000ff147b82 */ /* 0x000e300000000a00 */
[----:B------:R-:W1:Y:S01]  /*01a0*/  LDC.64 R18, c[0x0][0x388] ;  /* 0x0000e200ff127b82 */ /* 0x000e620000000a00 */
[----:B0-----:R-:W-:-:S05]  /*01b0*/  IMAD.WIDE R20, R7, 0x2, R20 ;  /* 0x0000000207147825 */ /* 0x001fca00078e0214 */
[----:B------:R-:W2:Y:S01]  /*01c0*/  LDG.E.U16 R11, desc[UR8][R20.64] ;  /* 0x00000008140b7981 */ /* 0x000ea2000c1e1500 */
[----:B-1----:R-:W-:-:S05]  /*01d0*/  IMAD.WIDE R18, R8, 0x2, R18 ;  /* 0x0000000208127825 */ /* 0x002fca00078e0212 */
[----:B------:R0:W2:Y:S01]  /*01e0*/  LDG.E.U16 R24, desc[UR8][R18.64] ;  /* 0x0000000812187981 */ /* 0x0000a2000c1e1500 */
[----:B------:R-:W-:-:S05]  /*01f0*/  IMAD.WIDE R22, R12, 0x2, R20 ;  /* 0x000000020c167825 */ /* 0x000fca00078e0214 */
[----:B------:R1:W3:Y:S01]  /*0200*/  LDG.E.U16 R25, desc[UR8][R22.64] ;  /* 0x0000000816197981 */ /* 0x0002e2000c1e1500 */
[----:B0-----:R-:W-:-:S05]  /*0210*/  IMAD.WIDE R18, R13, 0x2, R18 ;  /* 0x000000020d127825 */ /* 0x001fca00078e0212 */
[----:B------:R-:W3:Y:S01]  /*0220*/  LDG.E.U16 R26, desc[UR8][R18.64] ;  /* 0x00000008121a7981 */ /* 0x000ee2000c1e1500 */
[----:B-1----:R-:W-:-:S04]  /*0230*/  IMAD.WIDE R22, R12, 0x2, R22 ;  /* 0x000000020c167825 */ /* 0x002fc800078e0216 */
[C---:B------:R-:W-:Y:S01]  /*0240*/  IMAD.WIDE R14, R13.reuse, 0x2, R18 ;  /* 0x000000020d0e7825 */ /* 0x040fe200078e0212 */
[----:B------:R-:W4:Y:S03]  /*0250*/  LDG.E.U16 R9, desc[UR8][R22.64] ;  /* 0x0000000816097981 */ /* 0x000f26000c1e1500 */
[----:B------:R-:W-:Y:S01]  /*0260*/  IMAD.WIDE R16, R12, 0x2, R22 ;  /* 0x000000020c107825 */ /* 0x000fe200078e0216 */
[----:B------:R0:W4:Y:S03]  /*0270*/  LDG.E.U16 R27, desc[UR8][R14.64] ;  /* 0x000000080e1b7981 */ /* 0x000126000c1e1500 */
[C---:B------:R-:W-:Y:S01]  /*0280*/  IMAD.WIDE R20, R13.reuse, 0x2, R14 ;  /* 0x000000020d147825 */ /* 0x040fe200078e020e */
[----:B------:R1:W5:Y:S04]  /*0290*/  LDG.E.U16 R29, desc[UR8][R16.64] ;  /* 0x00000008101d7981 */ /* 0x000368000c1e1500 */
[----:B------:R-:W5:Y:S01]  /*02a0*/  LDG.E.U16 R28, desc[UR8][R20.64] ;  /* 0x00000008141c7981 */ /* 0x000f62000c1e1500 */
[----:B0-----:R-:W-:-:S04]  /*02b0*/  IMAD.WIDE R14, R13, 0x2, R20 ;  /* 0x000000020d0e7825 */ /* 0x001fc800078e0214 */
[----:B-1----:R-:W-:-:S04]  /*02c0*/  IMAD.WIDE R16, R12, 0x2, R16 ;  /* 0x000000020c107825 */ /* 0x002fc800078e0210 */
[----:B------:R-:W-:Y:S01]  /*02d0*/  IMAD.WIDE R22, R13, 0x2, R14 ;  /* 0x000000020d167825 */ /* 0x000fe200078e020e */
[----:B------:R2:W5:Y:S03]  /*02e0*/  LDG.E.U16 R21, desc[UR8][R16.64] ;  /* 0x0000000810157981 */ /* 0x000566000c1e1500 */
[----:B------:R-:W-:Y:S01]  /*02f0*/  IMAD.WIDE R18, R12, 0x2, R16 ;  /* 0x000000020c127825 */ /* 0x000fe200078e0210 */
[----:B------:R-:W5:Y:S04]  /*0300*/  LDG.E.U16 R20, desc[UR8][R14.64] ;  /* 0x000000080e147981 */ /* 0x000f68000c1e1500 */
[----:B------:R-:W5:Y:S01]  /*0310*/  LDG.E.U16 R15, desc[UR8][R18.64] ;  /* 0x00000008120f7981 */ /* 0x000f62000c1e1500 */
[----:B--2---:R-:W-:-:S02]  /*0320*/  HFMA2 R17, R11.H0_H0, R24.H0_H0, R10.H0_H0 ;  /* 0x200000180b117231 */ /* 0x004fc4000004080a */
[----:B------:R-:W-:Y:S01]  /*0330*/  IMAD.WIDE R10, R12, 0x2, R18 ;  /* 0x000000020c0a7825 */ /* 0x000fe200078e0212 */
[----:B------:R0:W2:Y:S03]  /*0340*/  LDG.E.U16 R24, desc[UR8][R22.64] ;  /* 0x0000000816187981 */ /* 0x0000a6000c1e1500 */
[----:B0-----:R-:W-:-:S04]  /*0350*/  IMAD.WIDE R22, R13, 0x2, R22 ;  /* 0x000000020d167825 */ /* 0x001fc800078e0216 */
[----:B---3--:R-:W-:Y:S02]  /*0360*/  HFMA2 R26, R25.H0_H0, R26.H0_H0, R17.H0_H0 ;  /* 0x2000001a191a7231 */ /* 0x008fe40000040811 */
[C---:B------:R-:W-:Y:S01]  /*0370*/  IMAD.WIDE R16, R12.reuse, 0x2, R10 ;  /* 0x000000020c107825 */ /* 0x040fe200078e020a */
[----:B------:R0:W3:Y:S04]  /*0380*/  LDG.E.U16 R25, desc[UR8][R10.64] ;  /* 0x000000080a197981 */ /* 0x0000e8000c1e1500 */
[----:B------:R4:W3:Y:S01]  /*0390*/  LDG.E.U16 R14, desc[UR8][R22.64] ;  /* 0x00000008160e7981 */ /* 0x0008e2000c1e1500 */
[----:B------:R-:W-:-:S04]  /*03a0*/  IMAD.WIDE R18, R12, 0x2, R16 ;  /* 0x000000020c127825 */ /* 0x000fc800078e0210 */
[----:B0-----:R-:W-:-:S04]  /*03b0*/  IMAD.WIDE R10, R13, 0x2, R22 ;  /* 0x000000020d0a7825 */ /* 0x001fc800078e0216 */
[----:B----4-:R-:W-:Y:S02]  /*03c0*/  HFMA2 R23, R9.H0_H0, R27.H0_H0, R26.H0_H0 ;  /* 0x2000001b09177231 */ /* 0x010fe4000004081a */
[----:B------:R-:W4:Y:S01]  /*03d0*/  LDG.E.U16 R9, desc[UR8][R16.64] ;  /* 0x0000000810097981 */ /* 0x000f22000c1e1500 */
[----:B------:R-:W-:-:S03]  /*03e0*/  IMAD.WIDE R26, R13, 0x2, R10 ;  /* 0x000000020d1a7825 */ /* 0x000fc600078e020a */
[----:B------:R5:W4:Y:S04]  /*03f0*/  LDG.E.U16 R16, desc[UR8][R10.64] ;  /* 0x000000080a107981 */ /* 0x000b28000c1e1500 */
[----:B------:R-:W4:Y:S01]  /*0400*/  LDG.E.U16 R17, desc[UR8][R18.64] ;  /* 0x0000000812117981 */ /* 0x000f22000c1e1500 */
[----:B-----5:R-:W-:Y:S02]  /*0410*/  HFMA2 R11, R29.H0_H0, R28.H0_H0, R23.H0_H0 ;  /* 0x2000001c1d0b7231 */ /* 0x020fe40000040817 */
[----:B------:R-:W-:Y:S02]  /*0420*/  IMAD.WIDE R28, R12, 0x2, R18 ;  /* 0x000000020c1c7825 */ /* 0x000fe400078e0212 */
[----:B------:R-:W5:Y:S02]  /*0430*/  LDG.E.U16 R18, desc[UR8][R26.64] ;  /* 0x000000081a127981 */ /* 0x000f64000c1e1500 */
[----:B------:R-:W-:-:S02]  /*0440*/  IMAD.WIDE R22, R13, 0x2, R26 ;  /* 0x000000020d167825 */ /* 0x000fc400078e021a */
[----:B------:R-:W5:Y:S04]  /*0450*/  LDG.E.U16 R19, desc[UR8][R28.64] ;  /* 0x000000081c137981 */ /* 0x000f68000c1e1500 */
[----:B------:R-:W5:Y:S01]  /*0460*/  LDG.E.U16 R26, desc[UR8][R22.64] ;  /* 0x00000008161a7981 */ /* 0x000f62000c1e1500 */
[----:B------:R-:W-:Y:S02]  /*0470*/  HFMA2 R11, R21.H0_H0, R20.H0_H0, R11.H0_H0 ;  /* 0x20000014150b7231 */ /* 0x000fe4000004080b */
[----:B------:R-:W-:-:S04]  /*0480*/  IMAD.WIDE R20, R13, 0x2, R22 ;  /* 0x000000020d147825 */ /* 0x000fc800078e0216 */
[----:B--2---:R-:W-:Y:S02]  /*0490*/  HFMA2 R15, R15.H0_H0, R24.H0_H0, R11.H0_H0 ;  /* 0x200000180f0f7231 */ /* 0x004fe4000004080b */
[----:B------:R-:W-:-:S05]  /*04a0*/  IMAD.WIDE R10, R12, 0x2, R28 ;  /* 0x000000020c0a7825 */ /* 0x000fca00078e021c */
[----:B------:R0:W2:Y:S02]  /*04b0*/  LDG.E.U16 R24, desc[UR8][R10.64] ;  /* 0x000000080a187981 */ /* 0x0000a4000c1e1500 */
[----:B0-----:R-:W-:-:S04]  /*04c0*/  IMAD.WIDE R10, R12, 0x2, R10 ;  /* 0x000000020c0a7825 */ /* 0x001fc800078e020a */
[----:B---3--:R-:W-:Y:S02]  /*04d0*/  HFMA2 R23, R25.H0_H0, R14.H0_H0, R15.H0_H0 ;  /* 0x2000000e19177231 */ /* 0x008fe4000004080f */
[----:B------:R-:W-:Y:S01]  /*04e0*/  IMAD.WIDE R14, R13, 0x2, R20 ;  /* 0x000000020d0e7825 */ /* 0x000fe200078e0214 */
[----:B------:R-:W3:Y:S03]  /*04f0*/  LDG.E.U16 R25, desc[UR8][R10.64] ;  /* 0x000000080a197981 */ /* 0x000ee6000c1e1500 */
[----:B------:R-:W-:Y:S01]  /*0500*/  IMAD.WIDE R28, R12, 0x2, R10 ;  /* 0x000000020c1c7825 */ /* 0x000fe200078e020a */
[----:B------:R-:W2:Y:S03]  /*0510*/  LDG.E.U16 R21, desc[UR8][R20.64] ;  /* 0x0000000814157981 */ /* 0x000ea6000c1e1500 */
[----:B----4-:R-:W-:-:S02]  /*0520*/  HFMA2 R16, R9.H0_H0, R16.H0_H0, R23.H0_H0 ;  /* 0x2000001009107231 */ /* 0x010fc40000040817 */
[----:B------:R-:W-:Y:S01]  /*0530*/  IMAD.WIDE R22, R13, 0x2, R14 ;  /* 0x000000020d167825 */ /* 0x000fe200078e020e */
[----:B------:R0:W4:Y:S04]  /*0540*/  LDG.E.U16 R9, desc[UR8][R28.64] ;  /* 0x000000081c097981 */ /* 0x000128000c1e1500 */
[----:B------:R5:W3:Y:S01]  /*0550*/  LDG.E.U16 R14, desc[UR8][R14.64] ;  /* 0x000000080e0e7981 */ /* 0x000ae2000c1e1500 */
[----:B0-----:R-:W-:-:S04]  /*0560*/  IMAD.WIDE R28, R12, 0x2, R28 ;  /* 0x000000020c1c7825 */ /* 0x001fc800078e021c */
[----:B-----5:R-:W-:Y:S02]  /*0570*/  HFMA2 R15, R17.H0_H0, R18.H0_H0, R16.H0_H0 ;  /* 0x20000012110f7231 */ /* 0x020fe40000040810 */
[----:B------:R-:W-:Y:S01]  /*0580*/  IMAD.WIDE R16, R13, 0x2, R22 ;  /* 0x000000020d107825 */ /* 0x000fe200078e0216 */
[----:B------:R-:W5:Y:S03]  /*0590*/  LDG.E.U16 R20, desc[UR8][R28.64] ;  /* 0x000000081c147981 */ /* 0x000f66000c1e1500 */
[----:B------:R-:W-:Y:S01]  /*05a0*/  IMAD.WIDE R10, R12, 0x2, R28 ;  /* 0x000000020c0a7825 */ /* 0x000fe200078e021c */
[----:B------:R-:W4:Y:S03]  /*05b0*/  LDG.E.U16 R22, desc[UR8][R22.64] ;  /* 0x0000000816167981 */ /* 0x000f26000c1e1500 */
[----:B------:R-:W-:-:S02]  /*05c0*/  HFMA2 R15, R19.H0_H0, R26.H0_H0, R15.H0_H0 ;  /* 0x2000001a130f7231 */ /* 0x000fc4000004080f */
[----:B------:R-:W-:Y:S02]  /*05d0*/  IMAD.WIDE R18, R13, 0x2, R16 ;  /* 0x000000020d127825 */ /* 0x000fe400078e0210 */
[----:B------:R-:W5:Y:S02]  /*05e0*/  LDG.E.U16 R16, desc[UR8][R16.64] ;  /* 0x0000000810107981 */ /* 0x000f64000c1e1500 */
[----:B------:R-:W-:-:S06]  /*05f0*/  IMAD.WIDE R26, R12, 0x2, R10 ;  /* 0x000000020c1a7825 */ /* 0x000fcc00078e020a */
[----:B------:R-:W5:Y:S04]  /*0600*/  LDG.E.U16 R27, desc[UR8][R26.64] ;  /* 0x000000081a1b7981 */ /* 0x000f68000c1e1500 */
[----:B------:R-:W5:Y:S04]  /*0610*/  LDG.E.U16 R17, desc[UR8][R10.64] ;  /* 0x000000080a117981 */ /* 0x000f68000c1e1500 */
[----:B------:R0:W5:Y:S02]  /*0620*/  LDG.E.U16 R10, desc[UR8][R18.64] ;  /* 0x00000008120a7981 */ /* 0x000164000c1e1500 */
[----:B0-----:R-:W-:-:S05]  /*0630*/  IMAD.WIDE R18, R13, 0x2, R18 ;  /* 0x000000020d127825 */ /* 0x001fca00078e0212 */
[----:B------:R-:W5:Y:S01]  /*0640*/  LDG.E.U16 R23, desc[UR8][R18.64] ;  /* 0x0000000812177981 */ /* 0x000f62000c1e1500 */
[----:B------:R-:W-:-:S04]  /*0650*/  UIADD3 UR6, UPT, UPT, UR6, 0x10, URZ ;  /* 0x0000001006067890 */ /* 0x000fc8000fffe0ff */
[----:B------:R-:W-:Y:S01]  /*0660*/  UISETP.NE.AND UP1, UPT, UR6, URZ, UPT ;  /* 0x000000ff0600728c */ /* 0x000fe2000bf25270 */
[----:B------:R-:W-:Y:S02]  /*0670*/  LEA R7, R12, R7, 0x4 ;  /* 0x000000070c077211 */ /* 0x000fe400078e20ff */
[----:B------:R-:W-:Y:S01]  /*0680*/  LEA R8, R13, R8, 0x4 ;  /* 0x000000080d087211 */ /* 0x000fe200078e20ff */
[----:B--2---:R-:W-:-:S04]  /*0690*/  HFMA2 R15, R24.H0_H0, R21.H0_H0, R15.H0_H0 ;  /* 0x20000015180f7231 */ /* 0x004fc8000004080f */
[----:B---3--:R-:W-:-:S04]  /*06a0*/  HFMA2 R11, R25.H0_H0, R14.H0_H0, R15.H0_H0 ;  /* 0x2000000e190b7231 */ /* 0x008fc8000004080f */
[----:B----4-:R-:W-:-:S04]  /*06b0*/  HFMA2 R9, R9.H0_H0, R22.H0_H0, R11.H0_H0 ;  /* 0x2000001609097231 */ /* 0x010fc8000004080b */
[----:B-----5:R-:W-:-:S04]  /*06c0*/  HFMA2 R9, R20.H0_H0, R16.H0_H0, R9.H0_H0 ;  /* 0x2000001014097231 */ /* 0x020fc80000040809 */
[----:B------:R-:W-:-:S04]  /*06d0*/  HFMA2 R10, R17.H0_H0, R10.H0_H0, R9.H0_H0 ;  /* 0x2000000a110a7231 */ /* 0x000fc80000040809 */
[----:B------:R-:W-:Y:S01]  /*06e0*/  HFMA2 R10, R27.H0_H0, R23.H0_H0, R10.H0_H0 ;  /* 0x200000171b0a7231 */ /* 0x000fe2000004080a */
[----:B------:R-:W-:Y:S06]  /*06f0*/  BRA.U UP1, `(.L_x_20) ;  /* 0xfffffff901a47547 */ /* 0x000fec000b83ffff */
.L_x_19:
[----:B------:R-:W-:Y:S05]  /*0700*/  BRA.U !UP0, `(.L_x_18) ;  /* 0x0000000508847547 */ /* 0x000fea000b800000 */
[----:B------:R-:W-:Y:S02]  /*0710*/  UISETP.GE.U32.AND UP0, UPT, UR5, 0x8, UPT ;  /* 0x000000080500788c */ /* 0x000fe4000bf06070 */
[----:B------:R-:W-:-:S04]  /*0720*/  ULOP3.LUT UR6, UR7, 0x7, URZ, 0xc0, !UPT ;  /* 0x0000000707067892 */ /* 0x000fc8000f8ec0ff */
[----:B------:R-:W-:-:S03]  /*0730*/  UISETP.NE.AND UP1, UPT, UR6, URZ, UPT ;  /* 0x000000ff0600728c */ /* 0x000fc6000bf25270 */
[----:B------:R-:W-:Y:S08]  /*0740*/  BRA.U !UP0, `(.L_x_21) ;  /* 0x0000000108b47547 */ /* 0x000ff0000b800000 */
[----:B------:R-:W0:Y:S01]  /*0750*/  LDC.64 R16, c[0x0][0x380] ;  /* 0x0000e000ff107b82 */ /* 0x000e220000000a00 */
[----:B------:R-:W-:Y:S02]  /*0760*/  IMAD R7, R12, UR4, R5 ;  /* 0x000000040c077c24 */ /* 0x000fe4000f8e0205 */
[----:B------:R-:W-:-:S05]  /*0770*/  IMAD R9, R13, UR4, R6 ;  /* 0x000000040d097c24 */ /* 0x000fca000f8e0206 */
[----:B------:R-:W1:Y:S01]  /*0780*/  LDC.64 R22, c[0x0][0x388] ;  /* 0x0000e200ff167b82 */ /* 0x000e620000000a00 */
[----:B0-----:R-:W-:-:S05]  /*0790*/  IMAD.WIDE R16, R7, 0x2, R16 ;  /* 0x0000000207107825 */ /* 0x001fca00078e0210 */
[----:B------:R0:W2:Y:S01]  /*07a0*/  LDG.E.U16 R26, desc[UR8][R16.64] ;  /* 0x00000008101a7981 */ /* 0x0000a2000c1e1500 */
[----:B-1----:R-:W-:-:S05]  /*07b0*/  IMAD.WIDE R22, R9, 0x2, R22 ;  /* 0x0000000209167825 */ /* 0x002fca00078e0216 */
[----:B------:R1:W2:Y:S01]  /*07c0*/  LDG.E.U16 R27, desc[UR8][R22.64] ;  /* 0x00000008161b7981 */ /* 0x0002a2000c1e1500 */
[----:B0-----:R-:W-:-:S05]  /*07d0*/  IMAD.WIDE R16, R12, 0x2, R16 ;  /* 0x000000020c107825 */ /* 0x001fca00078e0210 */
[----:B------:R0:W3:Y:S01]  /*07e0*/  LDG.E.U16 R7, desc[UR8][R16.64] ;  /* 0x0000000810077981 */ /* 0x0000e2000c1e1500 */
[----:B-1----:R-:W-:-:S04]  /*07f0*/  IMAD.WIDE R22, R13, 0x2, R22 ;  /* 0x000000020d167825 */ /* 0x002fc800078e0216 */
[C---:B------:R-:W-:Y:S01]  /*0800*/  IMAD.WIDE R24, R12.reuse, 0x2, R16 ;  /* 0x000000020c187825 */ /* 0x040fe200078e0210 */
[----:B------:R-:W3:Y:S03]  /*0810*/  LDG.E.U16 R8, desc[UR8][R22.64] ;  /* 0x0000000816087981 */ /* 0x000ee6000c1e1500 */
[----:B------:R-:W-:Y:S01]  /*0820*/  IMAD.WIDE R28, R13, 0x2, R22 ;  /* 0x000000020d1c7825 */ /* 0x000fe200078e0216 */
[----:B------:R-:W4:Y:S03]  /*0830*/  LDG.E.U16 R9, desc[UR8][R24.64] ;  /* 0x0000000818097981 */ /* 0x000f26000c1e1500 */
[----:B------:R-:W-:-:S04]  /*0840*/  IMAD.WIDE R18, R12, 0x2, R24 ;  /* 0x000000020c127825 */ /* 0x000fc800078e0218 */
[C---:B------:R-:W-:Y:S01]  /*0850*/  IMAD.WIDE R14, R13.reuse, 0x2, R28 ;  /* 0x000000020d0e7825 */ /* 0x040fe200078e021c */
[----:B------:R1:W5:Y:S03]  /*0860*/  LDG.E.U16 R11, desc[UR8][R18.64] ;  /* 0x00000008120b7981 */ /* 0x000366000c1e1500 */
[C---:B------:R-:W-:Y:S01]  /*0870*/  IMAD.WIDE R20, R12.reuse, 0x2, R18 ;  /* 0x000000020c147825 */ /* 0x040fe200078e0212 */
[----:B------:R-:W4:Y:S03]  /*0880*/  LDG.E.U16 R28, desc[UR8][R28.64] ;  /* 0x000000081c1c7981 */ /* 0x000f26000c1e1500 */
[----:B0-----:R-:W-:Y:S02]  /*0890*/  IMAD.WIDE R16, R13, 0x2, R14 ;  /* 0x000000020d107825 */ /* 0x001fe400078e020e */
[----:B------:R-:W5:Y:S02]  /*08a0*/  LDG.E.U16 R14, desc[UR8][R14.64] ;  /* 0x000000080e0e7981 */ /* 0x000f64000c1e1500 */
[----:B-1----:R-:W-:-:S02]  /*08b0*/  IMAD.WIDE R18, R12, 0x2, R20 ;  /* 0x000000020c127825 */ /* 0x002fc400078e0214 */
[----:B------:R0:W5:Y:S02]  /*08c0*/  LDG.E.U16 R29, desc[UR8][R20.64] ;  /* 0x00000008141d7981 */ /* 0x000164000c1e1500 */
[----:B------:R-:W-:Y:S02]  /*08d0*/  IMAD.WIDE R22, R13, 0x2, R16 ;  /* 0x000000020d167825 */ /* 0x000fe400078e0210 */
[----:B------:R-:W5:Y:S02]  /*08e0*/  LDG.E.U16 R16, desc[UR8][R16.64] ;  /* 0x0000000810107981 */ /* 0x000f64000c1e1500 */
[C---:B------:R-:W-:Y:S02]  /*08f0*/  IMAD.WIDE R24, R12.reuse, 0x2, R18 ;  /* 0x000000020c187825 */ /* 0x040fe400078e0212 */
[----:B------:R-:W5:Y:S02]  /*0900*/  LDG.E.U16 R15, desc[UR8][R18.64] ;  /* 0x00000008120f7981 */ /* 0x000f64000c1e1500 */
[----:B0-----:R-:W-:-:S02]  /*0910*/  IMAD.WIDE R20, R12, 0x2, R24 ;  /* 0x000000020c147825 */ /* 0x001fc400078e0218 */
[----:B------:R-:W5:Y:S04]  /*0920*/  LDG.E.U16 R17, desc[UR8][R24.64] ;  /* 0x0000000818117981 */ /* 0x000f68000c1e1500 */
[----:B------:R-:W5:Y:S01]  /*0930*/  LDG.E.U16 R21, desc[UR8][R20.64] ;  /* 0x0000000814157981 */ /* 0x000f62000c1e1500 */
[----:B--2---:R-:W-:Y:S02]  /*0940*/  HFMA2 R10, R26.H0_H0, R27.H0_H0, R10.H0_H0 ;  /* 0x2000001b1a0a7231 */ /* 0x004fe4000004080a */
[C---:B------:R-:W-:Y:S02]  /*0950*/  IMAD.WIDE R26, R13.reuse, 0x2, R22 ;  /* 0x000000020d1a7825 */ /* 0x040fe400078e0216 */
[----:B------:R-:W2:Y:S04]  /*0960*/  LDG.E.U16 R22, desc[UR8][R22.64] ;  /* 0x0000000816167981 */ /* 0x000ea8000c1e1500 */
[----:B------:R0:W2:Y:S02]  /*0970*/  LDG.E.U16 R18, desc[UR8][R26.64] ;  /* 0x000000081a127981 */ /* 0x0000a4000c1e1500 */
[----:B0-----:R-:W-:-:S06]  /*0980*/  IMAD.WIDE R26, R13, 0x2, R26 ;  /* 0x000000020d1a7825 */ /* 0x001fcc00078e021a */
[----:B------:R-:W2:Y:S01]  /*0990*/  LDG.E.U16 R26, desc[UR8][R26.64] ;  /* 0x000000081a1a7981 */ /* 0x000ea2000c1e1500 */
[----:B---3--:R-:W-:-:S04]  /*09a0*/  HFMA2 R7, R7.H0_H0, R8.H0_H0, R10.H0_H0 ;  /* 0x2000000807077231 */ /* 0x008fc8000004080a */
[----:B----4-:R-:W-:-:S04]  /*09b0*/  HFMA2 R7, R9.H0_H0, R28.H0_H0, R7.H0_H0 ;  /* 0x2000001c09077231 */ /* 0x010fc80000040807 */
[----:B-----5:R-:W-:-:S04]  /*09c0*/  HFMA2 R8, R11.H0_H0, R14.H0_H0, R7.H0_H0 ;  /* 0x2000000e0b087231 */ /* 0x020fc80000040807 */
[----:B------:R-:W-:Y:S01]  /*09d0*/  HFMA2 R11, R29.H0_H0, R16.H0_H0, R8.H0_H0 ;  /* 0x200000101d0b7231 */ /* 0x000fe20000040808 */
[----:B------:R-:W-:-:S03]  /*09e0*/  UIADD3 UR4, UPT, UPT, UR4, 0x8, URZ ;  /* 0x0000000804047890 */ /* 0x000fc6000fffe0ff */
[----:B--2---:R-:W-:-:S04]  /*09f0*/  HFMA2 R9, R15.H0_H0, R22.H0_H0, R11.H0_H0 ;  /* 0x200000160f097231 */ /* 0x004fc8000004080b */
[----:B------:R-:W-:-:S04]  /*0a00*/  HFMA2 R9, R17.H0_H0, R18.H0_H0, R9.H0_H0 ;  /* 0x2000001211097231 */ /* 0x000fc80000040809 */
[----:B------:R-:W-:-:S07]  /*0a10*/  HFMA2 R10, R21.H0_H0, R26.H0_H0, R9.H0_H0 ;  /* 0x2000001a150a7231 */ /* 0x000fce0000040809 */
.L_x_21:
        /* <DEDUP_REMOVED lines=10> */
[----:B------:R-:W2:Y:S01]  /*0ac0*/  LDG.E.U16 R7, desc[UR8][R24.64] ;  /* 0x0000000818077981 */ /* 0x000ea2000c1e1500 */
[----:B-1----:R-:W-:-:S04]  /*0ad0*/  IMAD.WIDE R26, R27, 0x2, R14 ;  /* 0x000000021b1a7825 */ /* 0x002fc800078e020e */
[----:B------:R-:W-:-:S04]  /*0ae0*/  IMAD.WIDE R14, R12, 0x2, R24 ;  /* 0x000000020c0e7825 */ /* 0x000fc800078e0218 */
[C---:B------:R-:W-:Y:S02]  /*0af0*/  IMAD.WIDE R16, R13.reuse, 0x2, R26 ;  /* 0x000000020d107825 */ /* 0x040fe400078e021a */
[----:B------:R-:W2:Y:S02]  /*0b00*/  LDG.E.U16 R26, desc[UR8][R26.64] ;  /* 0x000000081a1a7981 */ /* 0x000ea4000c1e1500 */
[C---:B------:R-:W-:Y:S02]  /*0b10*/  IMAD.WIDE R18, R12.reuse, 0x2, R14 ;  /* 0x000000020c127825 */ /* 0x040fe400078e020e */
[----:B------:R-:W3:Y:S02]  /*0b20*/  LDG.E.U16 R14, desc[UR8][R14.64] ;  /* 0x000000080e0e7981 */ /* 0x000ee4000c1e1500 */
[----:B------:R-:W-:Y:S02]  /*0b30*/  IMAD.WIDE R8, R13, 0x2, R16 ;  /* 0x000000020d087825 */ /* 0x000fe400078e0210 */
[----:B------:R-:W3:Y:S02]  /*0b40*/  LDG.E.U16 R16, desc[UR8][R16.64] ;  /* 0x0000000810107981 */ /* 0x000ee4000c1e1500 */
[----:B------:R-:W-:-:S02]  /*0b50*/  IMAD.WIDE R20, R12, 0x2, R18 ;  /* 0x000000020c147825 */ /* 0x000fc400078e0212 */
[----:B------:R-:W4:Y:S02]  /*0b60*/  LDG.E.U16 R28, desc[UR8][R18.64] ;  /* 0x00000008121c7981 */ /* 0x000f24000c1e1500 */
[----:B------:R-:W-:Y:S02]  /*0b70*/  IMAD.WIDE R22, R13, 0x2, R8 ;  /* 0x000000020d167825 */ /* 0x000fe400078e0208 */
[----:B------:R-:W4:Y:S04]  /*0b80*/  LDG.E.U16 R8, desc[UR8][R8.64] ;  /* 0x0000000808087981 */ /* 0x000f28000c1e1500 */
[----:B------:R-:W5:Y:S04]  /*0b90*/  LDG.E.U16 R20, desc[UR8][R20.64] ;  /* 0x0000000814147981 */ /* 0x000f68000c1e1500 */
[----:B------:R-:W5:Y:S01]  /*0ba0*/  LDG.E.U16 R22, desc[UR8][R22.64] ;  /* 0x0000000816167981 */ /* 0x000f62000c1e1500 */
[----:B------:R-:W-:Y:S01]  /*0bb0*/  UIADD3 UR4, UPT, UPT, UR4, 0x4, URZ ;  /* 0x0000000404047890 */ /* 0x000fe2000fffe0ff */
[----:B--2---:R-:W-:-:S04]  /*0bc0*/  HFMA2 R7, R7.H0_H0, R26.H0_H0, R10.H0_H0 ;  /* 0x2000001a07077231 */ /* 0x004fc8000004080a */
[----:B---3--:R-:W-:-:S04]  /*0bd0*/  HFMA2 R7, R14.H0_H0, R16.H0_H0, R7.H0_H0 ;  /* 0x200000100e077231 */ /* 0x008fc80000040807 */
[----:B----4-:R-:W-:-:S04]  /*0be0*/  HFMA2 R7, R28.H0_H0, R8.H0_H0, R7.H0_H0 ;  /* 0x200000081c077231 */ /* 0x010fc80000040807 */
[----:B-----5:R-:W-:-:S07]  /*0bf0*/  HFMA2 R10, R20.H0_H0, R22.H0_H0, R7.H0_H0 ;  /* 0x20000016140a7231 */ /* 0x020fce0000040807 */
.L_x_22:
[----:B------:R-:W-:Y:S05]  /*0c00*/  BRA.U !UP1, `(.L_x_18) ;  /* 0x0000000109447547 */ /* 0x000fea000b800000 */
[----:B------:R-:W0:Y:S01]  /*0c10*/  LDC.64 R14, c[0x0][0x380] ;  /* 0x0000e000ff0e7b82 */ /* 0x000e220000000a00 */
[----:B------:R-:W-:Y:S01]  /*0c20*/  IMAD R7, R13, UR4, R2 ;  /* 0x000000040d077c24 */ /* 0x000fe2000f8e0202 */
[----:B------:R-:W-:Y:S01]  /*0c30*/  UIADD3 UR5, UPT, UPT, -UR5, URZ, URZ ;  /* 0x000000ff05057290 */ /* 0x000fe2000fffe1ff */
[----:B------:R-:W-:-:S03]  /*0c40*/  IMAD R4, R12, UR4, R4 ;  /* 0x000000040c047c24 */ /* 0x000fc6000f8e0204 */
[----:B------:R-:W-:Y:S02]  /*0c50*/  LEA R0, R0, R7, 0x2 ;  /* 0x0000000700007211 */ /* 0x000fe400078e10ff */
[----:B------:R-:W1:Y:S01]  /*0c60*/  LDC.64 R8, c[0x0][0x388] ;  /* 0x0000e200ff087b82 */ /* 0x000e620000000a00 */
[----:B------:R-:W-:-:S07]  /*0c70*/  LEA R7, R3, R4, 0x2 ;  /* 0x0000000403077211 */ /* 0x000fce00078e10ff */
.L_x_23:
[----:B0-----:R-:W-:-:S04]  /*0c80*/  IMAD.WIDE R2, R7, 0x2, R14 ;  /* 0x0000000207027825 */ /* 0x001fc800078e020e */
[C---:B-1----:R-:W-:Y:S02]  /*0c90*/  IMAD.WIDE R16, R0.reuse, 0x2, R8 ;  /* 0x0000000200107825 */ /* 0x042fe400078e0208 */
[----:B------:R-:W2:Y:S04]  /*0ca0*/  LDG.E.U16 R3, desc[UR8][R2.64] ;  /* 0x0000000802037981 */ /* 0x000ea8000c1e1500 */
[----:B------:R-:W2:Y:S01]  /*0cb0*/  LDG.E.U16 R16, desc[UR8][R16.64] ;  /* 0x0000000810107981 */ /* 0x000ea2000c1e1500 */
[----:B------:R-:W-:Y:S01]  /*0cc0*/  UIADD3 UR5, UPT, UPT, UR5, 0x1, URZ ;  /* 0x0000000105057890 */ /* 0x000fe2000fffe0ff */
[----:B------:R-:W-:Y:S02]  /*0cd0*/  IADD3 R0, PT, PT, R0, R13, RZ ;  /* 0x0000000d00007210 */ /* 0x000fe40007ffe0ff */
[----:B------:R-:W-:Y:S01]  /*0ce0*/  IADD3 R7, PT, PT, R7, R12, RZ ;  /* 0x0000000c07077210 */ /* 0x000fe20007ffe0ff */
[----:B------:R-:W-:Y:S01]  /*0cf0*/  UISETP.NE.AND UP0, UPT, UR5, URZ, UPT ;  /* 0x000000ff0500728c */ /* 0x000fe2000bf05270 */
[----:B--2---:R-:W-:-:S08]  /*0d00*/  HFMA2 R10, R3.H0_H0, R16.H0_H0, R10.H0_H0 ;  /* 0x20000010030a7231 */ /* 0x004fd0000004080a */
[----:B------:R-:W-:Y:S05]  /*0d10*/  BRA.U UP0, `(.L_x_23) ;  /* 0xfffffffd00d87547 */ /* 0x000fea000b83ffff */
.L_x_18:
[----:B------:R-:W0:Y:S01]  /*0d20*/  I2F.F16 R0, UR7 ;  /* 0x0000000700007d06 */ /* 0x000e220008200c00 */
[----:B------:R-:W-:Y:S01]  /*0d30*/  HADD2.F32 R9, -RZ, R10.H0_H0 ;  /* 0x2000000aff097230 */ /* 0x000fe20000004100 */
[----:B------:R-:W1:Y:S01]  /*0d40*/  LDC.64 R2, c[0x0][0x390] ;  /* 0x0000e400ff027b82 */ /* 0x000e620000000a00 */
[----:B------:R-:W-:Y:S02]  /*0d50*/  IMAD R5, R5, R13, R6 ;  /* 0x0000000d05057224 */ /* 0x000fe400078e0206 */
[----:B0-----:R-:W-:-:S04]  /*0d60*/  HADD2.F32 R0, -RZ, R0.H0_H0 ;  /* 0x20000000ff007230 */ /* 0x001fc80000004100 */
[----:B------:R-:W0:Y:S01]  /*0d70*/  MUFU.RCP R4, R0 ;  /* 0x0000000000047308 */ /* 0x000e220000001000 */
[----:B-1----:R-:W-:-:S04]  /*0d80*/  IMAD.WIDE R2, R5, 0x2, R2 ;  /* 0x0000000205027825 */ /* 0x002fc800078e0202 */
[----:B0-----:R-:W-:-:S05]  /*0d90*/  FMUL R11, R9, R4 ;  /* 0x00000004090b7220 */ /* 0x001fca0000400000 */
[----:B------:R-:W-:-:S05]  /*0da0*/  F2FP.F16.F32.PACK_AB R7, RZ, R11 ;  /* 0x0000000bff07723e */ /* 0x000fca00000000ff */
[C---:B------:R-:W-:Y:S02]  /*0db0*/  HSETP2.GEU.AND P1, PT, |R7|.reuse.H0_H0, 8.523464202880859375e-06, 8.523464202880859375e-06, PT ;  /* 0x008f008f07007434 */ /* 0x040fe40003f2ea00 */
[----:B------:R-:W-:-:S05]  /*0dc0*/  HSETP2.GT.AND P0, PT, |R7|.H0_H0, RZ.H0_H0, PT ;  /* 0x200000ff07007234 */ /* 0x000fca0003f04a00 */
[----:B------:R-:W-:-:S13]  /*0dd0*/  PLOP3.LUT P0, PT, P1, P0, PT, 0xf2, 0x2f ;  /* 0x00000000002f781c */ /* 0x000fda0000f01e72 */
[----:B------:R-:W-:-:S04]  /*0de0*/  @!P0 FFMA R9, -R0, R11, R9 ;  /* 0x0000000b00098223 */ /* 0x000fc80000000109 */
[----:B------:R-:W-:-:S05]  /*0df0*/  @!P0 FFMA R9, R4, R9, R11 ;  /* 0x0000000904098223 */ /* 0x000fca000000000b */
[----:B------:R-:W-:-:S05]  /*0e00*/  @!P0 F2FP.F16.F32.PACK_AB R7, RZ, R9 ;  /* 0x00000009ff07823e */ /* 0x000fca00000000ff */
[----:B------:R-:W-:Y:S01]  /*0e10*/  STG.E.U16 desc[UR8][R2.64], R7 ;  /* 0x0000000702007986 */ /* 0x000fe2000c101508 */
[----:B------:R-:W-:Y:S05]  /*0e20*/  EXIT ;  /* 0x000000000000794d */ /* 0x000fea0003800000 */
.L_x_24:
        /* <DEDUP_REMOVED lines=13> */
.L_x_120:


//--------------------- .text._Z26_hhlpLinearBackwardWeightsILi4EdEvPKT0_S2_PS0_iii --------------------------
	.section	.text._Z26_hhlpLinearBackwardWeightsILi4EdEvPKT0_S2_PS0_iii,"ax",@progbits
	.align	128
        .global         _Z26_hhlpLinearBackwardWeightsILi4EdEvPKT0_S2_PS0_iii
        .type           _Z26_hhlpLinearBackwardWeightsILi4EdEvPKT0_S2_PS0_iii,@function
        .size           _Z26_hhlpLinearBackwardWeightsILi4EdEvPKT0_S2_PS0_iii,(.L_x_113 - _Z26_hhlpLinearBackwardWeightsILi4EdEvPKT0_S2_PS0_iii)
        .other          _Z26_hhlpLinearBackwardWeightsILi4EdEvPKT0_S2_PS0_iii,@"STO_CUDA_ENTRY STV_DEFAULT"
_Z26_hhlpLinearBackwardWeightsILi4EdEvPKT0_S2_PS0_iii:
.text._Z26_hhlpLinearBackwardWeightsILi4EdEvPKT0_S2_PS0_iii:
[----:B------:R-:W-:Y:S01]  /*0000*/  LDC R1, c[0x0][0x37c] ;  /* 0x0000df00ff017b82 */ /* 0x000fe20000000800 */
[----:B------:R-:W0:Y:S07]  /*0010*/  S2R R0, SR_CTAID.X ;  /* 0x0000000000007919 */ /* 0x000e2e0000002500 */
[----:B------:R-:W1:Y:S01]  /*0020*/  LDC.64 R8, c[0x0][0x398] ;  /* 0x0000e600ff087b82 */ /* 0x000e620000000a00 */
[----:B------:R-:W0:Y:S01]  /*0030*/  S2R R5, SR_TID.X ;  /* 0x0000000000057919 */ /* 0x000e220000002100 */
[----:B------:R-:W2:Y:S01]  /*0040*/  S2R R3, SR_CTAID.Y ;  /* 0x0000000000037919 */ /* 0x000ea20000002600 */
[----:B------:R-:W2:Y:S01]  /*0050*/  S2R R2, SR_TID.Y ;  /* 0x0000000000027919 */ /* 0x000ea20000002200 */
[----:B0-----:R-:W-:-:S05]  /*0060*/  IMAD R0, R0, 0x4, R5 ;  /* 0x0000000400007824 */ /* 0x001fca00078e0205 */
[----:B-1----:R-:W-:Y:S01]  /*0070*/  ISETP.GE.AND P0, PT, R0, R9, PT ;  /* 0x000000090000720c */ /* 0x002fe20003f06270 */
[----:B--2---:R-:W-:-:S05]  /*0080*/  IMAD R3, R3, 0x4, R2 ;  /* 0x0000000403037824 */ /* 0x004fca00078e0202 */
[----:B------:R-:W-:-:S13]  /*0090*/  ISETP.GE.OR P0, PT, R3, R8, P0 ;  /* 0x000000080300720c */ /* 0x000fda0000706670 */
[----:B------:R-:W-:Y:S05]  /*00a0*/  @P0 EXIT ;  /* 0x000000000000094d */ /* 0x000fea0003800000 */
[----:B------:R-:W0:Y:S01]  /*00b0*/  LDC R2, c[0x0][0x3a0] ;  /* 0x0000e800ff027b82 */ /* 0x000e220000000800 */
[----:B------:R-:W1:Y:S01]  /*00c0*/  LDCU.64 UR4, c[0x0][0x358] ;  /* 0x00006b00ff0477ac */ /* 0x000e620008000a00 */
[----:B------:R-:W-:Y:S02]  /*00d0*/  CS2R R18, SRZ ;  /* 0x0000000000127805 */ /* 0x000fe4000001ff00 */
[----:B0-----:R-:W-:-:S13]  /*00e0*/  ISETP.GE.AND P0, PT, R2, 0x1, PT ;  /* 0x000000010200780c */ /* 0x001fda0003f06270 */
[----:B-1----:R-:W-:Y:S05]  /*00f0*/  @!P0 BRA `(.L_x_25) ;  /* 0x0000000400d08947 */ /* 0x002fea0003800000 */
[C---:B------:R-:W-:Y:S01]  /*0100*/  ISETP.GE.U32.AND P0, PT, R2.reuse, 0x8, PT ;  /* 0x000000080200780c */ /* 0x040fe20003f06070 */
[----:B------:R-:W-:Y:S01]  /*0110*/  IMAD.MOV.U32 R6, RZ, RZ, RZ ;  /* 0x000000ffff067224 */ /* 0x000fe200078e00ff */
[----:B------:R-:W-:Y:S02]  /*0120*/  LOP3.LUT R4, R2, 0x7, RZ, 0xc0, !PT ;  /* 0x0000000702047812 */ /* 0x000fe400078ec0ff */
[----:B------:R-:W-:Y:S02]  /*0130*/  CS2R R18, SRZ ;  /* 0x0000000000127805 */ /* 0x000fe4000001ff00 */
[----:B------:R-:W-:-:S07]  /*0140*/  ISETP.NE.AND P1, PT, R4, RZ, PT ;  /* 0x000000ff0400720c */ /* 0x000fce0003f25270 */
[----:B------:R-:W-:Y:S06]  /*0150*/  @!P0 BRA `(.L_x_26) ;  /* 0x0000000000d08947 */ /* 0x000fec0003800000 */
[----:B------:R-:W-:Y:S01]  /*0160*/  LOP3.LUT R6, R2, 0x7ffffff8, RZ, 0xc0, !PT ;  /* 0x7ffffff802067812 */ /* 0x000fe200078ec0ff */
[----:B------:R-:W-:Y:S01]  /*0170*/  IMAD.MOV.U32 R24, RZ, RZ, R0 ;  /* 0x000000ffff187224 */ /* 0x000fe200078e0000 */
[----:B------:R-:W-:Y:S02]  /*0180*/  MOV R5, R3 ;  /* 0x0000000300057202 */ /* 0x000fe40000000f00 */
[----:B------:R-:W-:Y:S01]  /*0190*/  CS2R R18, SRZ ;  /* 0x0000000000127805 */ /* 0x000fe2000001ff00 */
[----:B------:R-:W-:-:S07]  /*01a0*/  IMAD.MOV R7, RZ, RZ, -R6 ;  /* 0x000000ffff077224 */ /* 0x000fce00078e0a06 */
.L_x_27:
[----:B------:R-:W0:Y:S08]  /*01b0*/  LDC.64 R22, c[0x0][0x380] ;  /* 0x0000e000ff167b82 */ /* 0x000e300000000a00 */
[----:B------:R-:W1:Y:S01]  /*01c0*/  LDC.64 R20, c[0x0][0x388] ;  /* 0x0000e200ff147b82 */ /* 0x000e620000000a00 */
[----:B0-----:R-:W-:-:S05]  /*01d0*/  IMAD.WIDE R22, R5, 0x8, R22 ;  /* 0x0000000805167825 */ /* 0x001fca00078e0216 */
[----:B------:R-:W2:Y:S01]  /*01e0*/  LDG.E.64 R10, desc[UR4][R22.64] ;  /* 0x00000004160a7981 */ /* 0x000ea2000c1e1b00 */
[----:B-1----:R-:W-:-:S05]  /*01f0*/  IMAD.WIDE R20, R24, 0x8, R20 ;  /* 0x0000000818147825 */ /* 0x002fca00078e0214 */
[----:B------:R-:W2:Y:S01]  /*0200*/  LDG.E.64 R16, desc[UR4][R20.64] ;  /* 0x0000000414107981 */ /* 0x000ea2000c1e1b00 */
[----:B------:R-:W-:-:S04]  /*0210*/  IMAD.WIDE R28, R8, 0x8, R22 ;  /* 0x00000008081c7825 */ /* 0x000fc800078e0216 */
[----:B------:R-:W-:Y:S01]  /*0220*/  IMAD.WIDE R26, R9, 0x8, R20 ;  /* 0x00000008091a7825 */ /* 0x000fe200078e0214 */
[----:B------:R0:W3:Y:S04]  /*0230*/  LDG.E.64 R14, desc[UR4][R28.64] ;  /* 0x000000041c0e7981 */ /* 0x0000e8000c1e1b00 */
[----:B------:R1:W3:Y:S01]  /*0240*/  LDG.E.64 R12, desc[UR4][R26.64] ;  /* 0x000000041a0c7981 */ /* 0x0002e2000c1e1b00 */
[----:B0-----:R-:W-:-:S04]  /*0250*/  IMAD.WIDE R28, R8, 0x8, R28 ;  /* 0x00000008081c7825 */ /* 0x001fc800078e021c */
[----:B-1----:R-:W-:Y:S01]  /*0260*/  IMAD.WIDE R26, R9, 0x8, R26 ;  /* 0x00000008091a7825 */ /* 0x002fe200078e021a */
[----:B--2---:R-:W-:Y:S01]  /*0270*/  DFMA R16, R10, R16, R18 ;  /* 0x000000100a10722b */ /* 0x004fe20000000012 */
[----:B------:R-:W2:Y:S04]  /*0280*/  LDG.E.64 R10, desc[UR4][R28.64] ;  /* 0x000000041c0a7981 */ /* 0x000ea8000c1e1b00 */
[----:B------:R-:W2:Y:S01]  /*0290*/  LDG.E.64 R18, desc[UR4][R26.64] ;  /* 0x000000041a127981 */ /* 0x000ea2000c1e1b00 */
[----:B------:R-:W-:-:S04]  /*02a0*/  IMAD.WIDE R22, R8, 0x8, R28 ;  /* 0x0000000808167825 */ /* 0x000fc800078e021c */
[----:B------:R-:W-:Y:S01]  /*02b0*/  IMAD.WIDE R20, R9, 0x8, R26 ;  /* 0x0000000809147825 */ /* 0x000fe200078e021a */
[----:B---3--:R-:W-:Y:S01]  /*02c0*/  DFMA R12, R14, R12, R16 ;  /* 0x0000000c0e0c722b */ /* 0x008fe20000000010 */
        /* <DEDUP_REMOVED lines=13> */
[----:B-1----:R-:W-:-:S04]  /*03a0*/  IMAD.WIDE R26, R9, 0x8, R26 ;  /* 0x00000008091a7825 */ /* 0x002fc800078e021a */
[----:B------:R-:W-:-:S04]  /*03b0*/  IMAD.WIDE R22, R8, 0x8, R28 ;  /* 0x0000000808167825 */ /* 0x000fc800078e021c */
[----:B------:R-:W-:Y:S02]  /*03c0*/  IMAD.WIDE R20, R9, 0x8, R26 ;  /* 0x0000000809147825 */ /* 0x000fe400078e021a */
[----:B------:R-:W4:Y:S04]  /*03d0*/  LDG.E.64 R22, desc[UR4][R22.64] ;  /* 0x0000000416167981 */ /* 0x000f28000c1e1b00 */
[----:B------:R-:W4:Y:S01]  /*03e0*/  LDG.E.64 R20, desc[UR4][R20.64] ;  /* 0x0000000414147981 */ /* 0x000f22000c1e1b00 */
[----:B--2---:R-:W-:-:S03]  /*03f0*/  DFMA R10, R12, R10, R14 ;  /* 0x0000000a0c0a722b */ /* 0x004fc6000000000e */
[----:B------:R-:W2:Y:S04]  /*0400*/  LDG.E.64 R12, desc[UR4][R28.64] ;  /* 0x000000041c0c7981 */ /* 0x000ea8000c1e1b00 */
[----:B------:R-:W2:Y:S01]  /*0410*/  LDG.E.64 R14, desc[UR4][R26.64] ;  /* 0x000000041a0e7981 */ /* 0x000ea2000c1e1b00 */
[----:B------:R-:W-:Y:S01]  /*0420*/  VIADD R7, R7, 0x8 ;  /* 0x0000000807077836 */ /* 0x000fe20000000000 */
[----:B---3--:R-:W-:-:S04]  /*0430*/  DFMA R10, R16, R18, R10 ;  /* 0x00000012100a722b */ /* 0x008fc8000000000a */
[----:B------:R-:W-:Y:S01]  /*0440*/  ISETP.NE.AND P0, PT, R7, RZ, PT ;  /* 0x000000ff0700720c */ /* 0x000fe20003f05270 */
[----:B------:R-:W-:Y:S01]  /*0450*/  IMAD R24, R9, 0x8, R24 ;  /* 0x0000000809187824 */ /* 0x000fe200078e0218 */
[----:B------:R-:W-:Y:S02]  /*0460*/  LEA R5, R8, R5, 0x3 ;  /* 0x0000000508057211 */ /* 0x000fe400078e18ff */
[----:B--2---:R-:W-:-:S08]  /*0470*/  DFMA R10, R12, R14, R10 ;  /* 0x0000000e0c0a722b */ /* 0x004fd0000000000a */
[----:B----4-:R-:W-:Y:S01]  /*0480*/  DFMA R18, R22, R20, R10 ;  /* 0x000000141612722b */ /* 0x010fe2000000000a */
[----:B------:R-:W-:Y:S10]  /*0490*/  @P0 BRA `(.L_x_27) ;  /* 0xfffffffc00440947 */ /* 0x000ff4000383ffff */
.L_x_26:
[----:B------:R-:W-:Y:S05]  /*04a0*/  @!P1 BRA `(.L_x_25) ;  /* 0x0000000000e49947 */ /* 0x000fea0003800000 */
[----:B------:R-:W-:Y:S02]  /*04b0*/  ISETP.GE.U32.AND P0, PT, R4, 0x4, PT ;  /* 0x000000040400780c */ /* 0x000fe40003f06070 */
[----:B------:R-:W-:-:S04]  /*04c0*/  LOP3.LUT R7, R2, 0x3, RZ, 0xc0, !PT ;  /* 0x0000000302077812 */ /* 0x000fc800078ec0ff */
[----:B------:R-:W-:-:S07]  /*04d0*/  ISETP.NE.AND P1, PT, R7, RZ, PT ;  /* 0x000000ff0700720c */ /* 0x000fce0003f25270 */
[----:B------:R-:W-:Y:S06]  /*04e0*/  @!P0 BRA `(.L_x_28) ;  /* 0x0000000000648947 */ /* 0x000fec0003800000 */
[----:B------:R-:W0:Y:S01]  /*04f0*/  LDC.64 R24, c[0x0][0x380] ;  /* 0x0000e000ff187b82 */ /* 0x000e220000000a00 */
[C---:B------:R-:W-:Y:S02]  /*0500*/  IMAD R11, R6.reuse, R8, R3 ;  /* 0x00000008060b7224 */ /* 0x040fe400078e0203 */
[----:B------:R-:W-:-:S05]  /*0510*/  IMAD R13, R6, R9, R0 ;  /* 0x00000009060d7224 */ /* 0x000fca00078e0200 */
        /* <DEDUP_REMOVED lines=11> */
[----:B------:R-:W4:Y:S04]  /*05d0*/  LDG.E.64 R10, desc[UR4][R28.64] ;  /* 0x000000041c0a7981 */ /* 0x000f28000c1e1b00 */
[----:B------:R-:W4:Y:S01]  /*05e0*/  LDG.E.64 R12, desc[UR4][R26.64] ;  /* 0x000000041a0c7981 */ /* 0x000f22000c1e1b00 */
[----:B------:R-:W-:-:S04]  /*05f0*/  IMAD.WIDE R4, R8, 0x8, R28 ;  /* 0x0000000808047825 */ /* 0x000fc800078e021c */
[----:B------:R-:W-:Y:S02]  /*0600*/  IMAD.WIDE R24, R9, 0x8, R26 ;  /* 0x0000000809187825 */ /* 0x000fe400078e021a */
[----:B------:R-:W5:Y:S04]  /*0610*/  LDG.E.64 R4, desc[UR4][R4.64] ;  /* 0x0000000404047981 */ /* 0x000f68000c1e1b00 */
[----:B------:R-:W5:Y:S01]  /*0620*/  LDG.E.64 R24, desc[UR4][R24.64] ;  /* 0x0000000418187981 */ /* 0x000f62000c1e1b00 */
[----:B------:R-:W-:Y:S01]  /*0630*/  VIADD R6, R6, 0x4 ;  /* 0x0000000406067836 */ /* 0x000fe20000000000 */
[----:B--2---:R-:W-:-:S08]  /*0640*/  DFMA R20, R20, R22, R18 ;  /* 0x000000161414722b */ /* 0x004fd00000000012 */
[----:B---3--:R-:W-:-:S08]  /*0650*/  DFMA R14, R14, R16, R20 ;  /* 0x000000100e0e722b */ /* 0x008fd00000000014 */
[----:B----4-:R-:W-:-:S08]  /*0660*/  DFMA R10, R10, R12, R14 ;  /* 0x0000000c0a0a722b */ /* 0x010fd0000000000e */
[----:B-----5:R-:W-:-:S11]  /*0670*/  DFMA R18, R4, R24, R10 ;  /* 0x000000180412722b */ /* 0x020fd6000000000a */
.L_x_28:
[----:B------:R-:W-:Y:S05]  /*0680*/  @!P1 BRA `(.L_x_25) ;  /* 0x00000000006c9947 */ /* 0x000fea0003800000 */
[----:B------:R-:W0:Y:S01]  /*0690*/  LDC.64 R14, c[0x0][0x380] ;  /* 0x0000e000ff0e7b82 */ /* 0x000e220000000a00 */
[----:B------:R-:W-:Y:S02]  /*06a0*/  ISETP.NE.AND P0, PT, R7, 0x1, PT ;  /* 0x000000010700780c */ /* 0x000fe40003f05270 */
[----:B------:R-:W-:-:S04]  /*06b0*/  LOP3.LUT R7, R2, 0x1, RZ, 0xc0, !PT ;  /* 0x0000000102077812 */ /* 0x000fc800078ec0ff */
[----:B------:R-:W-:Y:S01]  /*06c0*/  ISETP.NE.U32.AND P1, PT, R7, 0x1, PT ;  /* 0x000000010700780c */ /* 0x000fe20003f25070 */
[----:B------:R-:W1:Y:S06]  /*06d0*/  LDC.64 R12, c[0x0][0x388] ;  /* 0x0000e200ff0c7b82 */ /* 0x000e6c0000000a00 */
[C---:B------:R-:W-:Y:S02]  /*06e0*/  @P0 IMAD R23, R6.reuse, R8, R3 ;  /* 0x0000000806170224 */ /* 0x040fe400078e0203 */
[----:B------:R-:W2:Y:S01]  /*06f0*/  LDC.64 R4, c[0x0][0x380] ;  /* 0x0000e000ff047b82 */ /* 0x000ea20000000a00 */
[----:B------:R-:W-:-:S02]  /*0700*/  @P0 IMAD R25, R6, R9, R0 ;  /* 0x0000000906190224 */ /* 0x000fc400078e0200 */
[----:B------:R-:W-:-:S05]  /*0710*/  @P0 VIADD R6, R6, 0x2 ;  /* 0x0000000206060836 */ /* 0x000fca0000000000 */
[----:B------:R-:W3:Y:S01]  /*0720*/  LDC.64 R10, c[0x0][0x388] ;  /* 0x0000e200ff0a7b82 */ /* 0x000ee20000000a00 */
[----:B0-----:R-:W-:-:S05]  /*0730*/  @P0 IMAD.WIDE R22, R23, 0x8, R14 ;  /* 0x0000000817160825 */ /* 0x001fca00078e020e */
[----:B------:R-:W4:Y:S01]  /*0740*/  @P0 LDG.E.64 R14, desc[UR4][R22.64] ;  /* 0x00000004160e0981 */ /* 0x000f22000c1e1b00 */
[----:B-1----:R-:W-:-:S05]  /*0750*/  @P0 IMAD.WIDE R24, R25, 0x8, R12 ;  /* 0x0000000819180825 */ /* 0x002fca00078e020c */
[----:B------:R-:W4:Y:S01]  /*0760*/  @P0 LDG.E.64 R12, desc[UR4][R24.64] ;  /* 0x00000004180c0981 */ /* 0x000f22000c1e1b00 */
[----:B------:R-:W-:-:S04]  /*0770*/  @P0 IMAD.WIDE R20, R8, 0x8, R22 ;  /* 0x0000000808140825 */ /* 0x000fc800078e0216 */
[----:B------:R-:W-:-:S04]  /*0780*/  @P0 IMAD.WIDE R16, R9, 0x8, R24 ;  /* 0x0000000809100825 */ /* 0x000fc800078e0218 */
[C---:B------:R-:W-:Y:S02]  /*0790*/  @!P1 IMAD R27, R6.reuse, R8, R3 ;  /* 0x00000008061b9224 */ /* 0x040fe400078e0203 */
[----:B------:R-:W-:Y:S02]  /*07a0*/  @!P1 IMAD R29, R6, R9, R0 ;  /* 0x00000009061d9224 */ /* 0x000fe400078e0200 */
[----:B------:R-:W5:Y:S01]  /*07b0*/  @P0 LDG.E.64 R6, desc[UR4][R20.64] ;  /* 0x0000000414060981 */ /* 0x000f62000c1e1b00 */
[----:B--2---:R-:W-:-:S03]  /*07c0*/  @!P1 IMAD.WIDE R4, R27, 0x8, R4 ;  /* 0x000000081b049825 */ /* 0x004fc600078e0204 */
[----:B------:R-:W5:Y:S01]  /*07d0*/  @P0 LDG.E.64 R8, desc[UR4][R16.64] ;  /* 0x0000000410080981 */ /* 0x000f62000c1e1b00 */
[----:B---3--:R-:W-:-:S03]  /*07e0*/  @!P1 IMAD.WIDE R10, R29, 0x8, R10 ;  /* 0x000000081d0a9825 */ /* 0x008fc600078e020a */
[----:B------:R-:W2:Y:S04]  /*07f0*/  @!P1 LDG.E.64 R4, desc[UR4][R4.64] ;  /* 0x0000000404049981 */ /* 0x000ea8000c1e1b00 */
[----:B------:R-:W2:Y:S01]  /*0800*/  @!P1 LDG.E.64 R10, desc[UR4][R10.64] ;  /* 0x000000040a0a9981 */ /* 0x000ea2000c1e1b00 */
[----:B----4-:R-:W-:-:S08]  /*0810*/  @P0 DFMA R12, R14, R12, R18 ;  /* 0x0000000c0e0c022b */ /* 0x010fd00000000012 */
[----:B-----5:R-:W-:-:S08]  /*0820*/  @P0 DFMA R18, R6, R8, R12 ;  /* 0x000000080612022b */ /* 0x020fd0000000000c */
[----:B--2---:R-:W-:-:S11]  /*0830*/  @!P1 DFMA R18, R4, R10, R18 ;  /* 0x0000000a0412922b */ /* 0x004fd60000000012 */
.L_x_25:
[----:B------:R-:W0:Y:S01]  /*0840*/  I2F.F64 R8, R2 ;  /* 0x0000000200087312 */ /* 0x000e220000201c00 */
[----:B------:R-:W-:Y:S01]  /*0850*/  MOV R4, 0x1 ;  /* 0x0000000100047802 */ /* 0x000fe20000000f00 */
[----:B------:R-:W-:Y:S01]  /*0860*/  BSSY.RECONVERGENT B0, `(.L_x_29) ;  /* 0x0000014000007945 */ /* 0x000fe20003800200 */
[----:B------:R-:W-:-:S05]  /*0870*/  FSETP.GEU.AND P1, PT, |R19|, 6.5827683646048100446e-37, PT ;  /* 0x036000001300780b */ /* 0x000fca0003f2e200 */
[----:B0-----:R-:W0:Y:S02]  /*0880*/  MUFU.RCP64H R5, R9 ;  /* 0x0000000900057308 */ /* 0x001e240000001800 */
[----:B0-----:R-:W-:-:S08]  /*0890*/  DFMA R6, -R8, R4, 1 ;  /* 0x3ff000000806742b */ /* 0x001fd00000000104 */
[----:B------:R-:W-:-:S08]  /*08a0*/  DFMA R6, R6, R6, R6 ;  /* 0x000000060606722b */ /* 0x000fd00000000006 */
[----:B------:R-:W-:-:S08]  /*08b0*/  DFMA R6, R4, R6, R4 ;  /* 0x000000060406722b */ /* 0x000fd00000000004 */
[----:B------:R-:W-:-:S08]  /*08c0*/  DFMA R4, -R8, R6, 1 ;  /* 0x3ff000000804742b */ /* 0x000fd00000000106 */
[----:B------:R-:W-:-:S08]  /*08d0*/  DFMA R4, R6, R4, R6 ;  /* 0x000000040604722b */ /* 0x000fd00000000006 */
[----:B------:R-:W-:-:S08]  /*08e0*/  DMUL R6, R4, R18 ;  /* 0x0000001204067228 */ /* 0x000fd00000000000 */
[----:B------:R-:W-:-:S08]  /*08f0*/  DFMA R10, -R8, R6, R18 ;  /* 0x00000006080a722b */ /* 0x000fd00000000112 */
[----:B------:R-:W-:-:S10]  /*0900*/  DFMA R4, R4, R10, R6 ;  /* 0x0000000a0404722b */ /* 0x000fd40000000006 */
[----:B------:R-:W-:-:S05]  /*0910*/  FFMA R2, RZ, R9, R5 ;  /* 0x00000009ff027223 */ /* 0x000fca0000000005 */
[----:B------:R-:W-:-:S13]  /*0920*/  FSETP.GT.AND P0, PT, |R2|, 1.469367938527859385e-39, PT ;  /* 0x001000000200780b */ /* 0x000fda0003f04200 */
[----:B------:R-:W-:Y:S05]  /*0930*/  @P0 BRA P1, `(.L_x_30) ;  /* 0x0000000000180947 */ /* 0x000fea0000800000 */
[----:B------:R-:W-:Y:S01]  /*0940*/  IMAD.MOV.U32 R6, RZ, RZ, R18 ;  /* 0x000000ffff067224 */ /* 0x000fe200078e0012 */
[----:B------:R-:W-:Y:S01]  /*0950*/  MOV R2, 0x980 ;  /* 0x0000098000027802 */ /* 0x000fe20000000f00 */
[----:B------:R-:W-:-:S07]  /*0960*/  IMAD.MOV.U32 R7, RZ, RZ, R19 ;  /* 0x000000ffff077224 */ /* 0x000fce00078e0013 */
[----:B------:R-:W-:Y:S05]  /*0970*/  CALL.REL.NOINC `($__internal_0_$__cuda_sm20_div_rn_f64_full) ;  /* 0x0000000000247944 */ /* 0x000fea0003c00000 */
[----:B------:R-:W-:Y:S01]  /*0980*/  IMAD.MOV.U32 R4, RZ, RZ, R12 ;  /* 0x000000ffff047224 */ /* 0x000fe200078e000c */
[----:B------:R-:W-:-:S07]  /*0990*/  MOV R5, R13 ;  /* 0x0000000d00057202 */ /* 0x000fce0000000f00 */
.L_x_30:
[----:B------:R-:W-:Y:S05]  /*09a0*/  BSYNC.RECONVERGENT B0 ;  /* 0x0000000000007941 */ /* 0x000fea0003800200 */
.L_x_29:
[----:B------:R-:W0:Y:S01]  /*09b0*/  LDC.64 R6, c[0x0][0x390] ;  /* 0x0000e400ff067b82 */ /* 0x000e220000000a00 */
[----:B------:R-:W1:Y:S02]  /*09c0*/  LDCU UR6, c[0x0][0x39c] ;  /* 0x00007380ff0677ac */ /* 0x000e640008000800 */
[----:B-1----:R-:W-:-:S04]  /*09d0*/  IMAD R3, R3, UR6, R0 ;  /* 0x0000000603037c24 */ /* 0x002fc8000f8e0200 */
[----:B0-----:R-:W-:-:S05]  /*09e0*/  IMAD.WIDE R2, R3, 0x8, R6 ;  /* 0x0000000803027825 */ /* 0x001fca00078e0206 */
[----:B------:R-:W-:Y:S01]  /*09f0*/  STG.E.64 desc[UR4][R2.64], R4 ;  /* 0x0000000402007986 */ /* 0x000fe2000c101b04 */
[----:B------:R-:W-:Y:S05]  /*0a00*/  EXIT ;  /* 0x000000000000794d */ /* 0x000fea0003800000 */
        .weak           $__internal_0_$__cuda_sm20_div_rn_f64_full
        .type           $__internal_0_$__cuda_sm20_div_rn_f64_full,@function
        .size           $__internal_0_$__cuda_sm20_div_rn_f64_full,(.L_x_113 - $__internal_0_$__cuda_sm20_div_rn_f64_full)
$__internal_0_$__cuda_sm20_div_rn_f64_full:
[C---:B------:R-:W-:Y:S01]  /*0a10*/  FSETP.GEU.AND P0, PT, |R9|.reuse, 1.469367938527859385e-39, PT ;  /* 0x001000000900780b */ /* 0x040fe20003f0e200 */
[--C-:B------:R-:W-:Y:S01]  /*0a20*/  IMAD.MOV.U32 R10, RZ, RZ, R8.reuse ;  /* 0x000000ffff0a7224 */ /* 0x100fe200078e0008 */
[----:B------:R-:W-:Y:S01]  /*0a30*/  LOP3.LUT R4, R9, 0x800fffff, RZ, 0xc0, !PT ;  /* 0x800fffff09047812 */ /* 0x000fe200078ec0ff */
[----:B------:R-:W-:Y:S01]  /*0a40*/  IMAD.MOV.U32 R11, RZ, RZ, R9 ;  /* 0x000000ffff0b7224 */ /* 0x000fe200078e0009 */
[C---:B------:R-:W-:Y:S01]  /*0a50*/  FSETP.GEU.AND P2, PT, |R7|.reuse, 1.469367938527859385e-39, PT ;  /* 0x001000000700780b */ /* 0x040fe20003f4e200 */
[----:B------:R-:W-:Y:S01]  /*0a60*/  BSSY.RECONVERGENT B1, `(.L_x_31) ;  /* 0x0000055000017945 */ /* 0x000fe20003800200 */
[----:B------:R-:W-:Y:S01]  /*0a70*/  LOP3.LUT R5, R4, 0x3ff00000, RZ, 0xfc, !PT ;  /* 0x3ff0000004057812 */ /* 0x000fe200078efcff */
[----:B------:R-:W-:Y:S01]  /*0a80*/  IMAD.MOV.U32 R4, RZ, RZ, R8 ;  /* 0x000000ffff047224 */ /* 0x000fe200078e0008 */
[----:B------:R-:W-:Y:S01]  /*0a90*/  MOV R16, 0x1 ;  /* 0x0000000100107802 */ /* 0x000fe20000000f00 */
[----:B------:R-:W-:Y:S01]  /*0aa0*/  IMAD.MOV.U32 R8, RZ, RZ, R6 ;  /* 0x000000ffff087224 */ /* 0x000fe200078e0006 */
[----:B------:R-:W-:-:S03]  /*0ab0*/  LOP3.LUT R12, R7, 0x7ff00000, RZ, 0xc0, !PT ;  /* 0x7ff00000070c7812 */ /* 0x000fc600078ec0ff */
[----:B------:R-:W-:-:S04]  /*0ac0*/  @!P0 DMUL R4, R10, 8.98846567431157953865e+307 ;  /* 0x7fe000000a048828 */ /* 0x000fc80000000000 */
[----:B------:R-:W-:Y:S02]  /*0ad0*/  @!P2 LOP3.LUT R13, R11, 0x7ff00000, RZ, 0xc0, !PT ;  /* 0x7ff000000b0da812 */ /* 0x000fe400078ec0ff */
[----:B------:R-:W0:Y:S02]  /*0ae0*/  MUFU.RCP64H R17, R5 ;  /* 0x0000000500117308 */ /* 0x000e240000001800 */
[----:B------:R-:W-:Y:S01]  /*0af0*/  @!P2 ISETP.GE.U32.AND P3, PT, R12, R13, PT ;  /* 0x0000000d0c00a20c */ /* 0x000fe20003f66070 */
[----:B------:R-:W-:Y:S01]  /*0b00*/  IMAD.MOV.U32 R13, RZ, RZ, 0x1ca00000 ;  /* 0x1ca00000ff0d7424 */ /* 0x000fe200078e00ff */
[----:B0-----:R-:W-:-:S08]  /*0b10*/  DFMA R14, R16, -R4, 1 ;  /* 0x3ff00000100e742b */ /* 0x001fd00000000804 */
[----:B------:R-:W-:Y:S01]  /*0b20*/  DFMA R18, R14, R14, R14 ;  /* 0x0000000e0e12722b */ /* 0x000fe2000000000e */
[----:B------:R-:W-:-:S04]  /*0b30*/  LOP3.LUT R15, R9, 0x7ff00000, RZ, 0xc0, !PT ;  /* 0x7ff00000090f7812 */ /* 0x000fc800078ec0ff */
[----:B------:R-:W-:-:S03]  /*0b40*/  ISETP.GE.U32.AND P1, PT, R12, R15, PT ;  /* 0x0000000f0c00720c */ /* 0x000fc60003f26070 */
[----:B------:R-:W-:Y:S01]  /*0b50*/  DFMA R16, R16, R18, R16 ;  /* 0x000000121010722b */ /* 0x000fe20000000010 */
[C---:B------:R-:W-:Y:S02]  /*0b60*/  @!P2 SEL R19, R13.reuse, 0x63400000, !P3 ;  /* 0x634000000d13a807 */ /* 0x040fe40005800000 */
[----:B------:R-:W-:Y:S02]  /*0b70*/  SEL R9, R13, 0x63400000, !P1 ;  /* 0x634000000d097807 */ /* 0x000fe40004800000 */
[--C-:B------:R-:W-:Y:S02]  /*0b80*/  @!P2 LOP3.LUT R19, R19, 0x80000000, R7.reuse, 0xf8, !PT ;  /* 0x800000001313a812 */ /* 0x100fe400078ef807 */
[----:B------:R-:W-:Y:S01]  /*0b90*/  LOP3.LUT R9, R9, 0x800fffff, R7, 0xf8, !PT ;  /* 0x800fffff09097812 */ /* 0x000fe200078ef807 */
[----:B------:R-:W-:Y:S01]  /*0ba0*/  DFMA R20, R16, -R4, 1 ;  /* 0x3ff000001014742b */ /* 0x000fe20000000804 */
[----:B------:R-:W-:Y:S02]  /*0bb0*/  @!P2 LOP3.LUT R19, R19, 0x100000, RZ, 0xfc, !PT ;  /* 0x001000001313a812 */ /* 0x000fe400078efcff */
[----:B------:R-:W-:-:S05]  /*0bc0*/  @!P2 MOV R18, RZ ;  /* 0x000000ff0012a202 */ /* 0x000fca0000000f00 */
[----:B------:R-:W-:Y:S02]  /*0bd0*/  DFMA R16, R16, R20, R16 ;  /* 0x000000141010722b */ /* 0x000fe40000000010 */
[----:B------:R-:W-:Y:S01]  /*0be0*/  @!P2 DFMA R8, R8, 2, -R18 ;  /* 0x400000000808a82b */ /* 0x000fe20000000812 */
[----:B------:R-:W-:Y:S02]  /*0bf0*/  IMAD.MOV.U32 R21, RZ, RZ, R12 ;  /* 0x000000ffff157224 */ /* 0x000fe400078e000c */
[----:B------:R-:W-:Y:S01]  /*0c00*/  IMAD.MOV.U32 R20, RZ, RZ, R15 ;  /* 0x000000ffff147224 */ /* 0x000fe200078e000f */
[----:B------:R-:W-:-:S04]  /*0c10*/  @!P0 LOP3.LUT R20, R5, 0x7ff00000, RZ, 0xc0, !PT ;  /* 0x7ff0000005148812 */ /* 0x000fc800078ec0ff */
[----:B------:R-:W-:Y:S01]  /*0c20*/  DMUL R18, R16, R8 ;  /* 0x0000000810127228 */ /* 0x000fe20000000000 */
[----:B------:R-:W-:Y:S01]  /*0c30*/  VIADD R23, R20, 0xffffffff ;  /* 0xffffffff14177836 */ /* 0x000fe20000000000 */
[----:B------:R-:W-:-:S04]  /*0c40*/  @!P2 LOP3.LUT R21, R9, 0x7ff00000, RZ, 0xc0, !PT ;  /* 0x7ff000000915a812 */ /* 0x000fc800078ec0ff */
[----:B------:R-:W-:Y:S02]  /*0c50*/  IADD3 R22, PT, PT, R21, -0x1, RZ ;  /* 0xffffffff15167810 */ /* 0x000fe40007ffe0ff */
[----:B------:R-:W-:Y:S02]  /*0c60*/  DFMA R14, R18, -R4, R8 ;  /* 0x80000004120e722b */ /* 0x000fe40000000008 */
[----:B------:R-:W-:-:S04]  /*0c70*/  ISETP.GT.U32.AND P0, PT, R22, 0x7feffffe, PT ;  /* 0x7feffffe1600780c */ /* 0x000fc80003f04070 */
[----:B------:R-:W-:Y:S02]  /*0c80*/  ISETP.GT.U32.OR P0, PT, R23, 0x7feffffe, P0 ;  /* 0x7feffffe1700780c */ /* 0x000fe40000704470 */
[----:B------:R-:W-:-:S11]  /*0c90*/  DFMA R14, R16, R14, R18 ;  /* 0x0000000e100e722b */ /* 0x000fd60000000012 */
[----:B------:R-:W-:Y:S05]  /*0ca0*/  @P0 BRA `(.L_x_32) ;  /* 0x00000000006c0947 */ /* 0x000fea0003800000 */
[----:B------:R-:W-:-:S04]  /*0cb0*/  LOP3.LUT R7, R11, 0x7ff00000, RZ, 0xc0, !PT ;  /* 0x7ff000000b077812 */ /* 0x000fc800078ec0ff */
[CC--:B------:R-:W-:Y:S02]  /*0cc0*/  VIADDMNMX R6, R12.reuse, -R7.reuse, 0xb9600000, !PT ;  /* 0xb96000000c067446 */ /* 0x0c0fe40007800907 */
[----:B------:R-:W-:Y:S02]  /*0cd0*/  ISETP.GE.U32.AND P0, PT, R12, R7, PT ;  /* 0x000000070c00720c */ /* 0x000fe40003f06070 */
[----:B------:R-:W-:Y:S02]  /*0ce0*/  VIMNMX R6, PT, PT, R6, 0x46a00000, PT ;  /* 0x46a0000006067848 */ /* 0x000fe40003fe0100 */
[----:B------:R-:W-:-:S05]  /*0cf0*/  SEL R13, R13, 0x63400000, !P0 ;  /* 0x634000000d0d7807 */ /* 0x000fca0004000000 */
[----:B------:R-:W-:Y:S02]  /*0d00*/  IMAD.IADD R16, R6, 0x1, -R13 ;  /* 0x0000000106107824 */ /* 0x000fe400078e0a0d */
[----:B------:R-:W-:-:S03]  /*0d10*/  IMAD.MOV.U32 R6, RZ, RZ, RZ ;  /* 0x000000ffff067224 */ /* 0x000fc600078e00ff */
[----:B------:R-:W-:-:S06]  /*0d20*/  IADD3 R7, PT, PT, R16, 0x7fe00000, RZ ;  /* 0x7fe0000010077810 */ /* 0x000fcc0007ffe0ff */
[----:B------:R-:W-:-:S10]  /*0d30*/  DMUL R12, R14, R6 ;  /* 0x000000060e0c7228 */ /* 0x000fd40000000000 */
[----:B------:R-:W-:-:S13]  /*0d40*/  FSETP.GTU.AND P0, PT, |R13|, 1.469367938527859385e-39, PT ;  /* 0x001000000d00780b */ /* 0x000fda0003f0c200 */
[----:B------:R-:W-:Y:S05]  /*0d50*/  @P0 BRA `(.L_x_33) ;  /* 0x0000000000940947 */ /* 0x000fea0003800000 */
[----:B------:R-:W-:Y:S01]  /*0d60*/  DFMA R4, R14, -R4, R8 ;  /* 0x800000040e04722b */ /* 0x000fe20000000008 */
[----:B------:R-:W-:-:S09]  /*0d70*/  IMAD.MOV.U32 R6, RZ, RZ, RZ ;  /* 0x000000ffff067224 */ /* 0x000fd200078e00ff */
[C---:B------:R-:W-:Y:S02]  /*0d80*/  FSETP.NEU.AND P0, PT, R5.reuse, RZ, PT ;  /* 0x000000ff0500720b */ /* 0x040fe40003f0d000 */
[----:B------:R-:W-:-:S04]  /*0d90*/  LOP3.LUT R11, R5, 0x80000000, R11, 0x48, !PT ;  /* 0x80000000050b7812 */ /* 0x000fc800078e480b */
[----:B------:R-:W-:-:S07]  /*0da0*/  LOP3.LUT R7, R11, R7, RZ, 0xfc, !PT ;  /* 0x000000070b077212 */ /* 0x000fce00078efcff */
[----:B------:R-:W-:Y:S05]  /*0db0*/  @!P0 BRA `(.L_x_33) ;  /* 0x00000000007c8947 */ /* 0x000fea0003800000 */
[----:B------:R-:W-:Y:S01]  /*0dc0*/  IADD3 R5, PT, PT, -R16, RZ, RZ ;  /* 0x000000ff10057210 */ /* 0x000fe20007ffe1ff */
[----:B------:R-:W-:Y:S01]  /*0dd0*/  IMAD.MOV.U32 R4, RZ, RZ, RZ ;  /* 0x000000ffff047224 */ /* 0x000fe200078e00ff */
[----:B------:R-:W-:-:S05]  /*0de0*/  DMUL.RP R6, R14, R6 ;  /* 0x000000060e067228 */ /* 0x000fca0000008000 */
[----:B------:R-:W-:-:S05]  /*0df0*/  DFMA R4, R12, -R4, R14 ;  /* 0x800000040c04722b */ /* 0x000fca000000000e */
[----:B------:R-:W-:Y:S02]  /*0e00*/  LOP3.LUT R11, R7, R11, RZ, 0x3c, !PT ;  /* 0x0000000b070b7212 */ /* 0x000fe400078e3cff */
[----:B------:R-:W-:-:S04]  /*0e10*/  IADD3 R4, PT, PT, -R16, -0x43300000, RZ ;  /* 0xbcd0000010047810 */ /* 0x000fc80007ffe1ff */
[----:B------:R-:W-:-:S04]  /*0e20*/  FSETP.NEU.AND P0, PT, |R5|, R4, PT ;  /* 0x000000040500720b */ /* 0x000fc80003f0d200 */
[----:B------:R-:W-:Y:S02]  /*0e30*/  FSEL R12, R6, R12, !P0 ;  /* 0x0000000c060c7208 */ /* 0x000fe40004000000 */
[----:B------:R-:W-:Y:S01]  /*0e40*/  FSEL R13, R11, R13, !P0 ;  /* 0x0000000d0b0d7208 */ /* 0x000fe20004000000 */
[----:B------:R-:W-:Y:S06]  /*0e50*/  BRA `(.L_x_33) ;  /* 0x0000000000547947 */ /* 0x000fec0003800000 */
.L_x_32:
[----:B------:R-:W-:-:S14]  /*0e60*/  DSETP.NAN.AND P0, PT, R6, R6, PT ;  /* 0x000000060600722a */ /* 0x000fdc0003f08000 */
[----:B------:R-:W-:Y:S05]  /*0e70*/  @P0 BRA `(.L_x_34) ;  /* 0x0000000000440947 */ /* 0x000fea0003800000 */
[----:B------:R-:W-:-:S14]  /*0e80*/  DSETP.NAN.AND P0, PT, R10, R10, PT ;  /* 0x0000000a0a00722a */ /* 0x000fdc0003f08000 */
[----:B------:R-:W-:Y:S05]  /*0e90*/  @P0 BRA `(.L_x_35) ;  /* 0x0000000000300947 */ /* 0x000fea0003800000 */
[----:B------:R-:W-:Y:S01]  /*0ea0*/  ISETP.NE.AND P0, PT, R21, R20, PT ;  /* 0x000000141500720c */ /* 0x000fe20003f05270 */
[----:B------:R-:W-:Y:S01]  /*0eb0*/  IMAD.MOV.U32 R12, RZ, RZ, 0x0 ;  /* 0x00000000ff0c7424 */ /* 0x000fe200078e00ff */
[----:B------:R-:W-:-:S11]  /*0ec0*/  MOV R13, 0xfff80000 ;  /* 0xfff80000000d7802 */ /* 0x000fd60000000f00 */
[----:B------:R-:W-:Y:S05]  /*0ed0*/  @!P0 BRA `(.L_x_33) ;  /* 0x0000000000348947 */ /* 0x000fea0003800000 */
[----:B------:R-:W-:Y:S02]  /*0ee0*/  ISETP.NE.AND P0, PT, R21, 0x7ff00000, PT ;  /* 0x7ff000001500780c */ /* 0x000fe40003f05270 */
[----:B------:R-:W-:Y:S02]  /*0ef0*/  LOP3.LUT R13, R7, 0x80000000, R11, 0x48, !PT ;  /* 0x80000000070d7812 */ /* 0x000fe400078e480b */
[----:B------:R-:W-:-:S13]  /*0f00*/  ISETP.EQ.OR P0, PT, R20, RZ, !P0 ;  /* 0x000000ff1400720c */ /* 0x000fda0004702670 */
[----:B------:R-:W-:Y:S01]  /*0f10*/  @P0 LOP3.LUT R4, R13, 0x7ff00000, RZ, 0xfc, !PT ;  /* 0x7ff000000d040812 */ /* 0x000fe200078efcff */
[----:B------:R-:W-:Y:S02]  /*0f20*/  @!P0 IMAD.MOV.U32 R12, RZ, RZ, RZ ;  /* 0x000000ffff0c8224 */ /* 0x000fe400078e00ff */
[----:B------:R-:W-:Y:S01]  /*0f30*/  @P0 IMAD.MOV.U32 R12, RZ, RZ, RZ ;  /* 0x000000ffff0c0224 */ /* 0x000fe200078e00ff */
[----:B------:R-:W-:Y:S01]  /*0f40*/  @P0 MOV R13, R4 ;  /* 0x00000004000d0202 */ /* 0x000fe20000000f00 */
[----:B------:R-:W-:Y:S06]  /*0f50*/  BRA `(.L_x_33) ;  /* 0x0000000000147947 */ /* 0x000fec0003800000 */
.L_x_35:
[----:B------:R-:W-:Y:S01]  /*0f60*/  LOP3.LUT R13, R11, 0x80000, RZ, 0xfc, !PT ;  /* 0x000800000b0d7812 */ /* 0x000fe200078efcff */
[----:B------:R-:W-:Y:S01]  /*0f70*/  IMAD.MOV.U32 R12, RZ, RZ, R10 ;  /* 0x000000ffff0c7224 */ /* 0x000fe200078e000a */
[----:B------:R-:W-:Y:S06]  /*0f80*/  BRA `(.L_x_33) ;  /* 0x0000000000087947 */ /* 0x000fec0003800000 */
.L_x_34:
[----:B------:R-:W-:Y:S01]  /*0f90*/  LOP3.LUT R13, R7, 0x80000, RZ, 0xfc, !PT ;  /* 0x00080000070d7812 */ /* 0x000fe200078efcff */
[----:B------:R-:W-:-:S07]  /*0fa0*/  IMAD.MOV.U32 R12, RZ, RZ, R6 ;  /* 0x000000ffff0c7224 */ /* 0x000fce00078e0006 */
.L_x_33:
[----:B------:R-:W-:Y:S05]  /*0fb0*/  BSYNC.RECONVERGENT B1 ;  /* 0x0000000000017941 */ /* 0x000fea0003800200 */
.L_x_31:
[----:B------:R-:W-:Y:S01]  /*0fc0*/  MOV R4, R2 ;  /* 0x0000000200047202 */ /* 0x000fe20000000f00 */
[----:B------:R-:W-:-:S04]  /*0fd0*/  IMAD.MOV.U32 R5, RZ, RZ, 0x0 ;  /* 0x00000000ff057424 */ /* 0x000fc800078e00ff */
[----:B------:R-:W-:Y:S05]  /*0fe0*/  RET.REL.NODEC R4 `(_Z26_hhlpLinearBackwardWeightsILi4EdEvPKT0_S2_PS0_iii) ;  /* 0xfffffff004047950 */ /* 0x000fea0003c3ffff */
.L_x_36:
        /* <DEDUP_REMOVED lines=9> */
.L_x_113:


//--------------------- .text._Z26_hhlpLinearBackwardWeightsILi4EfEvPKT0_S2_PS0_iii --------------------------
	.section	.text._Z26_hhlpLinearBackwardWeightsILi4EfEvPKT0_S2_PS0_iii,"ax",@progbits
	.align	128
        .global         _Z26_hhlpLinearBackwardWeightsILi4EfEvPKT0_S2_PS0_iii
        .type           _Z26_hhlpLinearBackwardWeightsILi4EfEvPKT0_S2_PS0_iii,@function
        .size           _Z26_hhlpLinearBackwardWeightsILi4EfEvPKT0_S2_PS0_iii,(.L_x_114 - _Z26_hhlpLinearBackwardWeightsILi4EfEvPKT0_S2_PS0_iii)
        .other          _Z26_hhlpLinearBackwardWeightsILi4EfEvPKT0_S2_PS0_iii,@"STO_CUDA_ENTRY STV_DEFAULT"
_Z26_hhlpLinearBackwardWeightsILi4EfEvPKT0_S2_PS0_iii:
.text._Z26_hhlpLinearBackwardWeightsILi4EfEvPKT0_S2_PS0_iii:
[----:B------:R-:W-:Y:S01]  /*0000*/  LDC R1, c[0x0][0x37c] ;  /* 0x0000df00ff017b82 */ /* 0x000fe20000000800 */
[----:B------:R-:W0:Y:S07]  /*0010*/  S2R R0, SR_CTAID.X ;  /* 0x0000000000007919 */ /* 0x000e2e0000002500 */
[----:B------:R-:W1:Y:S01]  /*0020*/  LDC.64 R12, c[0x0][0x398] ;  /* 0x0000e600ff0c7b82 */ /* 0x000e620000000a00 */
[----:B------:R-:W0:Y:S01]  /*0030*/  S2R R5, SR_TID.X ;  /* 0x0000000000057919 */ /* 0x000e220000002100 */
[----:B------:R-:W2:Y:S01]  /*0040*/  S2R R3, SR_CTAID.Y ;  /* 0x0000000000037919 */ /* 0x000ea20000002600 */
[----:B------:R-:W2:Y:S01]  /*0050*/  S2R R2, SR_TID.Y ;  /* 0x0000000000027919 */ /* 0x000ea20000002200 */
[----:B0-----:R-:W-:-:S04]  /*0060*/  LEA R0, R0, R5, 0x2 ;  /* 0x0000000500007211 */ /* 0x001fc800078e10ff */
[----:B-1----:R-:W-:Y:S01]  /*0070*/  ISETP.GE.AND P0, PT, R0, R13, PT ;  /* 0x0000000d0000720c */ /* 0x002fe20003f06270 */
[----:B--2---:R-:W-:-:S05]  /*0080*/  IMAD R3, R3, 0x4, R2 ;  /* 0x0000000403037824 */ /* 0x004fca00078e0202 */
[----:B------:R-:W-:-:S13]  /*0090*/  ISETP.GE.OR P0, PT, R3, R12, P0 ;  /* 0x0000000c0300720c */ /* 0x000fda0000706670 */
[----:B------:R-:W-:Y:S05]  /*00a0*/  @P0 EXIT ;  /* 0x000000000000094d */ /* 0x000fea0003800000 */
[----:B------:R-:W0:Y:S01]  /*00b0*/  LDC R2, c[0x0][0x3a0] ;  /* 0x0000e800ff027b82 */ /* 0x000e220000000800 */
[----:B------:R-:W1:Y:S01]  /*00c0*/  LDCU.64 UR4, c[0x0][0x358] ;  /* 0x00006b00ff0477ac */ /* 0x000e620008000a00 */
[----:B------:R-:W-:Y:S01]  /*00d0*/  HFMA2 R29, -RZ, RZ, 0, 0 ;  /* 0x00000000ff1d7431 */ /* 0x000fe200000001ff */
[----:B0-----:R-:W-:-:S13]  /*00e0*/  ISETP.GE.AND P0, PT, R2, 0x1, PT ;  /* 0x000000010200780c */ /* 0x001fda0003f06270 */
[----:B-1----:R-:W-:Y:S05]  /*00f0*/  @!P0 BRA `(.L_x_37) ;  /* 0x0000000400d08947 */ /* 0x002fea0003800000 */
[C---:B------:R-:W-:Y:S01]  /*0100*/  ISETP.GE.U32.AND P0, PT, R2.reuse, 0x8, PT ;  /* 0x000000080200780c */ /* 0x040fe20003f06070 */
[----:B------:R-:W-:Y:S01]  /*0110*/  IMAD.MOV.U32 R29, RZ, RZ, RZ ;  /* 0x000000ffff1d7224 */ /* 0x000fe200078e00ff */
[----:B------:R-:W-:Y:S02]  /*0120*/  LOP3.LUT R5, R2, 0x7, RZ, 0xc0, !PT ;  /* 0x0000000702057812 */ /* 0x000fe400078ec0ff */
[----:B------:R-:W-:Y:S02]  /*0130*/  MOV R6, RZ ;  /* 0x000000ff00067202 */ /* 0x000fe40000000f00 */
[----:B------:R-:W-:-:S07]  /*0140*/  ISETP.NE.AND P1, PT, R5, RZ, PT ;  /* 0x000000ff0500720c */ /* 0x000fce0003f25270 */
[----:B------:R-:W-:Y:S06]  /*0150*/  @!P0 BRA `(.L_x_38) ;  /* 0x0000000000d08947 */ /* 0x000fec0003800000 */
[----:B------:R-:W-:Y:S01]  /*0160*/  LOP3.LUT R6, R2, 0x7ffffff8, RZ, 0xc0, !PT ;  /* 0x7ffffff802067812 */ /* 0x000fe200078ec0ff */
[----:B------:R-:W-:Y:S01]  /*0170*/  IMAD.MOV.U32 R29, RZ, RZ, RZ ;  /* 0x000000ffff1d7224 */ /* 0x000fe200078e00ff */
[----:B------:R-:W-:Y:S02]  /*0180*/  MOV R7, R3 ;  /* 0x0000000300077202 */ /* 0x000fe40000000f00 */
[----:B------:R-:W-:Y:S01]  /*0190*/  MOV R4, R0 ;  /* 0x0000000000047202 */ /* 0x000fe20000000f00 */
[----:B------:R-:W-:-:S07]  /*01a0*/  IMAD.MOV R8, RZ, RZ, -R6 ;  /* 0x000000ffff087224 */ /* 0x000fce00078e0a06 */
.L_x_39:
[----:B------:R-:W0:Y:S08]  /*01b0*/  LDC.64 R14, c[0x0][0x380] ;  /* 0x0000e000ff0e7b82 */ /* 0x000e300000000a00 */
[----:B------:R-:W1:Y:S01]  /*01c0*/  LDC.64 R26, c[0x0][0x388] ;  /* 0x0000e200ff1a7b82 */ /* 0x000e620000000a00 */
[----:B0-----:R-:W-:-:S05]  /*01d0*/  IMAD.WIDE R14, R7, 0x4, R14 ;  /* 0x00000004070e7825 */ /* 0x001fca00078e020e */
[----:B------:R0:W2:Y:S01]  /*01e0*/  LDG.E R22, desc[UR4][R14.64] ;  /* 0x000000040e167981 */ /* 0x0000a2000c1e1900 */
[----:B-1----:R-:W-:-:S05]  /*01f0*/  IMAD.WIDE R26, R4, 0x4, R26 ;  /* 0x00000004041a7825 */ /* 0x002fca00078e021a */
[----:B------:R-:W2:Y:S01]  /*0200*/  LDG.E R9, desc[UR4][R26.64] ;  /* 0x000000041a097981 */ /* 0x000ea2000c1e1900 */
[----:B0-----:R-:W-:-:S04]  /*0210*/  IMAD.WIDE R14, R12, 0x4, R14 ;  /* 0x000000040c0e7825 */ /* 0x001fc800078e020e */
[C---:B------:R-:W-:Y:S01]  /*0220*/  IMAD.WIDE R20, R13.reuse, 0x4, R26 ;  /* 0x000000040d147825 */ /* 0x040fe200078e021a */
[----:B------:R-:W3:Y:S03]  /*0230*/  LDG.E R28, desc[UR4][R14.64] ;  /* 0x000000040e1c7981 */ /* 0x000ee6000c1e1900 */
[----:B------:R-:W-:Y:S01]  /*0240*/  IMAD.WIDE R24, R12, 0x4, R14 ;  /* 0x000000040c187825 */ /* 0x000fe200078e020e */
[----:B------:R-:W3:Y:S03]  /*0250*/  LDG.E R27, desc[UR4][R20.64] ;  /* 0x00000004141b7981 */ /* 0x000ee6000c1e1900 */
[----:B------:R-:W-:-:S04]  /*0260*/  IMAD.WIDE R10, R13, 0x4, R20 ;  /* 0x000000040d0a7825 */ /* 0x000fc800078e0214 */
[C---:B------:R-:W-:Y:S01]  /*0270*/  IMAD.WIDE R16, R12.reuse, 0x4, R24 ;  /* 0x000000040c107825 */ /* 0x040fe200078e0218 */
[----:B------:R-:W4:Y:S04]  /*0280*/  LDG.E R26, desc[UR4][R10.64] ;  /* 0x000000040a1a7981 */ /* 0x000f28000c1e1900 */
[----:B------:R0:W5:Y:S01]  /*0290*/  LDG.E R23, desc[UR4][R16.64] ;  /* 0x0000000410177981 */ /* 0x000162000c1e1900 */
[----:B------:R-:W-:-:S03]  /*02a0*/  IMAD.WIDE R18, R12, 0x4, R16 ;  /* 0x000000040c127825 */ /* 0x000fc600078e0210 */
[----:B------:R-:W4:Y:S01]  /*02b0*/  LDG.E R25, desc[UR4][R24.64] ;  /* 0x0000000418197981 */ /* 0x000f22000c1e1900 */
[----:B0-----:R-:W-:-:S03]  /*02c0*/  IMAD.WIDE R16, R13, 0x4, R10 ;  /* 0x000000040d107825 */ /* 0x001fc600078e020a */
[----:B------:R0:W5:Y:S01]  /*02d0*/  LDG.E R21, desc[UR4][R18.64] ;  /* 0x0000000412157981 */ /* 0x000162000c1e1900 */
[----:B------:R-:W-:-:S03]  /*02e0*/  IMAD.WIDE R14, R12, 0x4, R18 ;  /* 0x000000040c0e7825 */ /* 0x000fc600078e0212 */
[----:B------:R1:W5:Y:S04]  /*02f0*/  LDG.E R24, desc[UR4][R16.64] ;  /* 0x0000000410187981 */ /* 0x000368000c1e1900 */
[----:B------:R1:W5:Y:S01]  /*0300*/  LDG.E R11, desc[UR4][R14.64] ;  /* 0x000000040e0b7981 */ /* 0x000362000c1e1900 */
[----:B0-----:R-:W-:-:S04]  /*0310*/  IMAD.WIDE R18, R13, 0x4, R16 ;  /* 0x000000040d127825 */ /* 0x001fc800078e0210 */
[----:B-1----:R-:W-:-:S04]  /*0320*/  IMAD.WIDE R16, R13, 0x4, R18 ;  /* 0x000000040d107825 */ /* 0x002fc800078e0212 */
[C---:B------:R-:W-:Y:S01]  /*0330*/  IMAD.WIDE R14, R12.reuse, 0x4, R14 ;  /* 0x000000040c0e7825 */ /* 0x040fe200078e020e */
[----:B------:R-:W5:Y:S04]  /*0340*/  LDG.E R20, desc[UR4][R16.64] ;  /* 0x0000000410147981 */ /* 0x000f68000c1e1900 */
[----:B------:R0:W5:Y:S02]  /*0350*/  LDG.E R10, desc[UR4][R14.64] ;  /* 0x000000040e0a7981 */ /* 0x000164000c1e1900 */
[----:B0-----:R-:W-:-:S04]  /*0360*/  IMAD.WIDE R14, R12, 0x4, R14 ;  /* 0x000000040c0e7825 */ /* 0x001fc800078e020e */
[----:B--2---:R-:W-:Y:S02]  /*0370*/  FFMA R9, R22, R9, R29 ;  /* 0x0000000916097223 */ /* 0x004fe4000000001d */
[----:B------:R0:W2:Y:S04]  /*0380*/  LDG.E R22, desc[UR4][R18.64] ;  /* 0x0000000412167981 */ /* 0x0000a8000c1e1900 */
[----:B------:R-:W2:Y:S01]  /*0390*/  LDG.E R29, desc[UR4][R14.64] ;  /* 0x000000040e1d7981 */ /* 0x000ea2000c1e1900 */
[----:B0-----:R-:W-:-:S05]  /*03a0*/  IMAD.WIDE R18, R13, 0x4, R16 ;  /* 0x000000040d127825 */ /* 0x001fca00078e0210 */
[----:B------:R0:W2:Y:S02]  /*03b0*/  LDG.E R17, desc[UR4][R18.64] ;  /* 0x0000000412117981 */ /* 0x0000a4000c1e1900 */
[----:B0-----:R-:W-:-:S06]  /*03c0*/  IMAD.WIDE R18, R13, 0x4, R18 ;  /* 0x000000040d127825 */ /* 0x001fcc00078e0212 */
[----:B------:R-:W2:Y:S01]  /*03d0*/  LDG.E R18, desc[UR4][R18.64] ;  /* 0x0000000412127981 */ /* 0x000ea2000c1e1900 */
[----:B---3--:R-:W-:Y:S01]  /*03e0*/  FFMA R28, R28, R27, R9 ;  /* 0x0000001b1c1c7223 */ /* 0x008fe20000000009 */
[----:B------:R-:W-:-:S03]  /*03f0*/  IADD3 R8, PT, PT, R8, 0x8, RZ ;  /* 0x0000000808087810 */ /* 0x000fc60007ffe0ff */
[----:B----4-:R-:W-:Y:S01]  /*0400*/  FFMA R26, R25, R26, R28 ;  /* 0x0000001a191a7223 */ /* 0x010fe2000000001c */
[----:B------:R-:W-:-:S03]  /*0410*/  ISETP.NE.AND P0, PT, R8, RZ, PT ;  /* 0x000000ff0800720c */ /* 0x000fc60003f05270 */
[----:B-----5:R-:W-:Y:S01]  /*0420*/  FFMA R24, R23, R24, R26 ;  /* 0x0000001817187223 */ /* 0x020fe2000000001a */
[----:B------:R-:W-:Y:S01]  /*0430*/  LEA R7, R12, R7, 0x3 ;  /* 0x000000070c077211 */ /* 0x000fe200078e18ff */
[----:B------:R-:W-:Y:S02]  /*0440*/  IMAD R4, R13, 0x8, R4 ;  /* 0x000000080d047824 */ /* 0x000fe400078e0204 */
[----:B--2---:R-:W-:-:S04]  /*0450*/  FFMA R22, R21, R22, R24 ;  /* 0x0000001615167223 */ /* 0x004fc80000000018 */
[----:B------:R-:W-:-:S04]  /*0460*/  FFMA R11, R11, R20, R22 ;  /* 0x000000140b0b7223 */ /* 0x000fc80000000016 */
[----:B------:R-:W-:-:S04]  /*0470*/  FFMA R10, R10, R17, R11 ;  /* 0x000000110a0a7223 */ /* 0x000fc8000000000b */
[----:B------:R-:W-:Y:S01]  /*0480*/  FFMA R29, R29, R18, R10 ;  /* 0x000000121d1d7223 */ /* 0x000fe2000000000a */
[----:B------:R-:W-:Y:S06]  /*0490*/  @P0 BRA `(.L_x_39) ;  /* 0xfffffffc00440947 */ /* 0x000fec000383ffff */
.L_x_38:
        /* <DEDUP_REMOVED lines=9> */
[----:B0-----:R-:W-:-:S04]  /*0530*/  IMAD.WIDE R20, R5, 0x4, R20 ;  /* 0x0000000405147825 */ /* 0x001fc800078e0214 */
[----:B------:R-:W-:Y:S02]  /*0540*/  IMAD.WIDE R4, R12, 0x4, R20 ;  /* 0x000000040c047825 */ /* 0x000fe400078e0214 */
[----:B------:R-:W2:Y:S02]  /*0550*/  LDG.E R20, desc[UR4][R20.64] ;  /* 0x0000000414147981 */ /* 0x000ea4000c1e1900 */
[----:B-1----:R-:W-:-:S04]  /*0560*/  IMAD.WIDE R22, R9, 0x4, R22 ;  /* 0x0000000409167825 */ /* 0x002fc800078e0216 */
[C---:B------:R-:W-:Y:S02]  /*0570*/  IMAD.WIDE R8, R13.reuse, 0x4, R22 ;  /* 0x000000040d087825 */ /* 0x040fe400078e0216 */
[----:B------:R-:W2:Y:S02]  /*0580*/  LDG.E R22, desc[UR4][R22.64] ;  /* 0x0000000416167981 */ /* 0x000ea4000c1e1900 */
[C---:B------:R-:W-:Y:S02]  /*0590*/  IMAD.WIDE R14, R12.reuse, 0x4, R4 ;  /* 0x000000040c0e7825 */ /* 0x040fe400078e0204 */
[----:B------:R-:W3:Y:S02]  /*05a0*/  LDG.E R5, desc[UR4][R4.64] ;  /* 0x0000000404057981 */ /* 0x000ee4000c1e1900 */
[----:B------:R-:W-:Y:S02]  /*05b0*/  IMAD.WIDE R10, R13, 0x4, R8 ;  /* 0x000000040d0a7825 */ /* 0x000fe400078e0208 */
[----:B------:R-:W3:Y:S02]  /*05c0*/  LDG.E R8, desc[UR4][R8.64] ;  /* 0x0000000408087981 */ /* 0x000ee4000c1e1900 */
[----:B------:R-:W-:-:S02]  /*05d0*/  IMAD.WIDE R16, R12, 0x4, R14 ;  /* 0x000000040c107825 */ /* 0x000fc400078e020e */
[----:B------:R-:W4:Y:S02]  /*05e0*/  LDG.E R25, desc[UR4][R14.64] ;  /* 0x000000040e197981 */ /* 0x000f24000c1e1900 */
[----:B------:R-:W-:Y:S02]  /*05f0*/  IMAD.WIDE R18, R13, 0x4, R10 ;  /* 0x000000040d127825 */ /* 0x000fe400078e020a */
[----:B------:R-:W4:Y:S04]  /*0600*/  LDG.E R10, desc[UR4][R10.64] ;  /* 0x000000040a0a7981 */ /* 0x000f28000c1e1900 */
[----:B------:R-:W5:Y:S04]  /*0610*/  LDG.E R17, desc[UR4][R16.64] ;  /* 0x0000000410117981 */ /* 0x000f68000c1e1900 */
[----:B------:R-:W5:Y:S01]  /*0620*/  LDG.E R18, desc[UR4][R18.64] ;  /* 0x0000000412127981 */ /* 0x000f62000c1e1900 */
[----:B------:R-:W-:Y:S01]  /*0630*/  IADD3 R6, PT, PT, R6, 0x4, RZ ;  /* 0x0000000406067810 */ /* 0x000fe20007ffe0ff */
[----:B--2---:R-:W-:-:S04]  /*0640*/  FFMA R20, R20, R22, R29 ;  /* 0x0000001614147223 */ /* 0x004fc8000000001d */
[----:B---3--:R-:W-:-:S04]  /*0650*/  FFMA R20, R5, R8, R20 ;  /* 0x0000000805147223 */ /* 0x008fc80000000014 */
[----:B----4-:R-:W-:-:S04]  /*0660*/  FFMA R20, R25, R10, R20 ;  /* 0x0000000a19147223 */ /* 0x010fc80000000014 */
[----:B-----5:R-:W-:-:S07]  /*0670*/  FFMA R29, R17, R18, R20 ;  /* 0x00000012111d7223 */ /* 0x020fce0000000014 */
.L_x_40:
        /* <DEDUP_REMOVED lines=8> */
[C---:B------:R-:W-:Y:S01]  /*0700*/  @P0 IMAD R7, R6.reuse, R13, R0 ;  /* 0x0000000d06070224 */ /* 0x040fe200078e0200 */
[----:B------:R-:W-:-:S06]  /*0710*/  @P0 IADD3 R6, PT, PT, R6, 0x2, RZ ;  /* 0x0000000206060810 */ /* 0x000fcc0007ffe0ff */
[----:B------:R-:W3:Y:S01]  /*0720*/  LDC.64 R4, c[0x0][0x388] ;  /* 0x0000e200ff047b82 */ /* 0x000ee20000000a00 */
[----:B0-----:R-:W-:-:S04]  /*0730*/  @P0 IMAD.WIDE R18, R19, 0x4, R14 ;  /* 0x0000000413120825 */ /* 0x001fc800078e020e */
[----:B-1----:R-:W-:Y:S01]  /*0740*/  @P0 IMAD.WIDE R10, R7, 0x4, R10 ;  /* 0x00000004070a0825 */ /* 0x002fe200078e020a */
[----:B------:R-:W4:Y:S03]  /*0750*/  @P0 LDG.E R16, desc[UR4][R18.64] ;  /* 0x0000000412100981 */ /* 0x000f26000c1e1900 */
[C---:B------:R-:W-:Y:S02]  /*0760*/  @!P1 IMAD R17, R6.reuse, R12, R3 ;  /* 0x0000000c06119224 */ /* 0x040fe400078e0203 */
[----:B------:R-:W-:Y:S02]  /*0770*/  @!P1 IMAD R21, R6, R13, R0 ;  /* 0x0000000d06159224 */ /* 0x000fe400078e0200 */
[----:B------:R-:W-:-:S04]  /*0780*/  @P0 IMAD.WIDE R14, R12, 0x4, R18 ;  /* 0x000000040c0e0825 */ /* 0x000fc800078e0212 */
[----:B------:R-:W-:Y:S02]  /*0790*/  @P0 IMAD.WIDE R6, R13, 0x4, R10 ;  /* 0x000000040d060825 */ /* 0x000fe400078e020a */
[----:B------:R-:W4:Y:S02]  /*07a0*/  @P0 LDG.E R10, desc[UR4][R10.64] ;  /* 0x000000040a0a0981 */ /* 0x000f24000c1e1900 */
[----:B--2---:R-:W-:Y:S02]  /*07b0*/  @!P1 IMAD.WIDE R8, R17, 0x4, R8 ;  /* 0x0000000411089825 */ /* 0x004fe400078e0208 */
[----:B------:R-:W2:Y:S02]  /*07c0*/  @P0 LDG.E R15, desc[UR4][R14.64] ;  /* 0x000000040e0f0981 */ /* 0x000ea4000c1e1900 */
[----:B---3--:R-:W-:Y:S02]  /*07d0*/  @!P1 IMAD.WIDE R4, R21, 0x4, R4 ;  /* 0x0000000415049825 */ /* 0x008fe400078e0204 */
[----:B------:R-:W2:Y:S04]  /*07e0*/  @P0 LDG.E R6, desc[UR4][R6.64] ;  /* 0x0000000406060981 */ /* 0x000ea8000c1e1900 */
[----:B------:R-:W3:Y:S04]  /*07f0*/  @!P1 LDG.E R8, desc[UR4][R8.64] ;  /* 0x0000000408089981 */ /* 0x000ee8000c1e1900 */
[----:B------:R-:W3:Y:S01]  /*0800*/  @!P1 LDG.E R4, desc[UR4][R4.64] ;  /* 0x0000000404049981 */ /* 0x000ee2000c1e1900 */
[----:B----4-:R-:W-:-:S04]  /*0810*/  @P0 FFMA R16, R16, R10, R29 ;  /* 0x0000000a10100223 */ /* 0x010fc8000000001d */
[----:B--2---:R-:W-:-:S04]  /*0820*/  @P0 FFMA R29, R15, R6, R16 ;  /* 0x000000060f1d0223 */ /* 0x004fc80000000010 */
[----:B---3--:R-:W-:-:S07]  /*0830*/  @!P1 FFMA R29, R8, R4, R29 ;  /* 0x00000004081d9223 */ /* 0x008fce000000001d */
.L_x_37:
[----:B------:R-:W-:Y:S01]  /*0840*/  I2FP.F32.S32 R6, R2 ;  /* 0x0000000200067245 */ /* 0x000fe20000201400 */
[----:B------:R-:W-:Y:S03]  /*0850*/  BSSY.RECONVERGENT B0, `(.L_x_41) ;  /* 0x000000c000007945 */ /* 0x000fe60003800200 */
[----:B------:R-:W0:Y:S08]  /*0860*/  MUFU.RCP R5, R6 ;  /* 0x0000000600057308 */ /* 0x000e300000001000 */
[----:B------:R-:W1:Y:S01]  /*0870*/  FCHK P0, R29, R6 ;  /* 0x000000061d007302 */ /* 0x000e620000000000 */
[----:B0-----:R-:W-:-:S04]  /*0880*/  FFMA R2, -R6, R5, 1 ;  /* 0x3f80000006027423 */ /* 0x001fc80000000105 */
[----:B------:R-:W-:-:S04]  /*0890*/  FFMA R2, R5, R2, R5 ;  /* 0x0000000205027223 */ /* 0x000fc80000000005 */
[----:B------:R-:W-:-:S04]  /*08a0*/  FFMA R5, R2, R29, RZ ;  /* 0x0000001d02057223 */ /* 0x000fc800000000ff */
[----:B------:R-:W-:-:S04]  /*08b0*/  FFMA R4, -R6, R5, R29 ;  /* 0x0000000506047223 */ /* 0x000fc8000000011d */
[----:B------:R-:W-:Y:S01]  /*08c0*/  FFMA R7, R2, R4, R5 ;  /* 0x0000000402077223 */ /* 0x000fe20000000005 */
[----:B-1----:R-:W-:Y:S06]  /*08d0*/  @!P0 BRA `(.L_x_42) ;  /* 0x00000000000c8947 */ /* 0x002fec0003800000 */
[----:B------:R-:W-:-:S07]  /*08e0*/  MOV R4, 0x900 ;  /* 0x0000090000047802 */ /* 0x000fce0000000f00 */
[----:B------:R-:W-:Y:S05]  /*08f0*/  CALL.REL.NOINC `($__internal_1_$__cuda_sm3x_div_rn_noftz_f32_slowpath) ;  /* 0x0000000000207944 */ /* 0x000fea0003c00000 */
[----:B------:R-:W-:-:S07]  /*0900*/  IMAD.MOV.U32 R7, RZ, RZ, R2 ;  /* 0x000000ffff077224 */ /* 0x000fce00078e0002 */
.L_x_42:
[----:B------:R-:W-:Y:S05]  /*0910*/  BSYNC.RECONVERGENT B0 ;  /* 0x0000000000007941 */ /* 0x000fea0003800200 */
.L_x_41:
[----:B------:R-:W0:Y:S01]  /*0920*/  LDC.64 R4, c[0x0][0x390] ;  /* 0x0000e400ff047b82 */ /* 0x000e220000000a00 */
[----:B------:R-:W1:Y:S02]  /*0930*/  LDCU UR6, c[0x0][0x39c] ;  /* 0x00007380ff0677ac */ /* 0x000e640008000800 */
[----:B-1----:R-:W-:-:S04]  /*0940*/  IMAD R3, R3, UR6, R0 ;  /* 0x0000000603037c24 */ /* 0x002fc8000f8e0200 */
[----:B0-----:R-:W-:-:S05]  /*0950*/  IMAD.WIDE R2, R3, 0x4, R4 ;  /* 0x0000000403027825 */ /* 0x001fca00078e0204 */
[----:B------:R-:W-:Y:S01]  /*0960*/  STG.E desc[UR4][R2.64], R7 ;  /* 0x0000000702007986 */ /* 0x000fe2000c101904 */
[----:B------:R-:W-:Y:S05]  /*0970*/  EXIT ;  /* 0x000000000000794d */ /* 0x000fea0003800000 */
        .weak           $__internal_1_$__cuda_sm3x_div_rn_noftz_f32_slowpath
        .type           $__internal_1_$__cuda_sm3x_div_rn_noftz_f32_slowpath,@function
        .size           $__internal_1_$__cuda_sm3x_div_rn_noftz_f32_slowpath,(.L_x_114 - $__internal_1_$__cuda_sm3x_div_rn_noftz_f32_slowpath)
$__internal_1_$__cuda_sm3x_div_rn_noftz_f32_slowpath:
[----:B------:R-:W-:Y:S01]  /*0980*/  SHF.R.U32.HI R5, RZ, 0x17, R6 ;  /* 0x00000017ff057819 */ /* 0x000fe20000011606 */
[----:B------:R-:W-:Y:S01]  /*0990*/  BSSY.RECONVERGENT B1, `(.L_x_43) ;  /* 0x0000063000017945 */ /* 0x000fe20003800200 */
[----:B------:R-:W-:Y:S02]  /*09a0*/  SHF.R.U32.HI R2, RZ, 0x17, R29 ;  /* 0x00000017ff027819 */ /* 0x000fe4000001161d */
[----:B------:R-:W-:Y:S02]  /*09b0*/  LOP3.LUT R5, R5, 0xff, RZ, 0xc0, !PT ;  /* 0x000000ff05057812 */ /* 0x000fe400078ec0ff */
[----:B------:R-:W-:Y:S02]  /*09c0*/  LOP3.LUT R10, R2, 0xff, RZ, 0xc0, !PT ;  /* 0x000000ff020a7812 */ /* 0x000fe400078ec0ff */
[----:B------:R-:W-:Y:S02]  /*09d0*/  IADD3 R8, PT, PT, R5, -0x1, RZ ;  /* 0xffffffff05087810 */ /* 0x000fe40007ffe0ff */
[----:B------:R-:W-:-:S02]  /*09e0*/  IADD3 R9, PT, PT, R10, -0x1, RZ ;  /* 0xffffffff0a097810 */ /* 0x000fc40007ffe0ff */
[----:B------:R-:W-:-:S04]  /*09f0*/  ISETP.GT.U32.AND P0, PT, R8, 0xfd, PT ;  /* 0x000000fd0800780c */ /* 0x000fc80003f04070 */
[----:B------:R-:W-:-:S13]  /*0a00*/  ISETP.GT.U32.OR P0, PT, R9, 0xfd, P0 ;  /* 0x000000fd0900780c */ /* 0x000fda0000704470 */
[----:B------:R-:W-:Y:S01]  /*0a10*/  @!P0 IMAD.MOV.U32 R7, RZ, RZ, RZ ;  /* 0x000000ffff078224 */ /* 0x000fe200078e00ff */
[----:B------:R-:W-:Y:S06]  /*0a20*/  @!P0 BRA `(.L_x_44) ;  /* 0x0000000000608947 */ /* 0x000fec0003800000 */
[----:B------:R-:W-:Y:S02]  /*0a30*/  FSETP.GTU.FTZ.AND P0, PT, |R29|, +INF , PT ;  /* 0x7f8000001d00780b */ /* 0x000fe40003f1c200 */
[----:B------:R-:W-:Y:S02]  /*0a40*/  FSETP.GTU.FTZ.AND P1, PT, |R6|, +INF , PT ;  /* 0x7f8000000600780b */ /* 0x000fe40003f3c200 */
[----:B------:R-:W-:Y:S02]  /*0a50*/  MOV R2, R6 ;  /* 0x0000000600027202 */ /* 0x000fe40000000f00 */
[----:B------:R-:W-:-:S13]  /*0a60*/  PLOP3.LUT P0, PT, P0, P1, PT, 0xf8, 0x8f ;  /* 0x00000000008f781c */ /* 0x000fda0000703f70 */
[----:B------:R-:W-:Y:S05]  /*0a70*/  @P0 BRA `(.L_x_45) ;  /* 0x00000004004c0947 */ /* 0x000fea0003800000 */
[----:B------:R-:W-:-:S13]  /*0a80*/  LOP3.LUT P0, RZ, R6, 0x7fffffff, R29, 0xc8, !PT ;  /* 0x7fffffff06ff7812 */ /* 0x000fda000780c81d */
[----:B------:R-:W-:Y:S05]  /*0a90*/  @!P0 BRA `(.L_x_46) ;  /* 0x00000004003c8947 */ /* 0x000fea0003800000 */
[C---:B------:R-:W-:Y:S02]  /*0aa0*/  FSETP.NEU.FTZ.AND P2, PT, |R29|.reuse, +INF , PT ;  /* 0x7f8000001d00780b */ /* 0x040fe40003f5d200 */
[----:B------:R-:W-:Y:S02]  /*0ab0*/  FSETP.NEU.FTZ.AND P1, PT, |R2|, +INF , PT ;  /* 0x7f8000000200780b */ /* 0x000fe40003f3d200 */
[----:B------:R-:W-:-:S11]  /*0ac0*/  FSETP.NEU.FTZ.AND P0, PT, |R29|, +INF , PT ;  /* 0x7f8000001d00780b */ /* 0x000fd60003f1d200 */
[----:B------:R-:W-:Y:S05]  /*0ad0*/  @!P1 BRA !P2, `(.L_x_46) ;  /* 0x00000004002c9947 */ /* 0x000fea0005000000 */
[----:B------:R-:W-:-:S04]  /*0ae0*/  LOP3.LUT P2, RZ, R29, 0x7fffffff, RZ, 0xc0, !PT ;  /* 0x7fffffff1dff7812 */ /* 0x000fc8000784c0ff */
[----:B------:R-:W-:-:S13]  /*0af0*/  PLOP3.LUT P1, PT, P1, P2, PT, 0x2f, 0xf2 ;  /* 0x0000000000f2781c */ /* 0x000fda0000f24577 */
[----:B------:R-:W-:Y:S05]  /*0b00*/  @P1 BRA `(.L_x_47) ;  /* 0x0000000400181947 */ /* 0x000fea0003800000 */
[----:B------:R-:W-:-:S04]  /*0b10*/  LOP3.LUT P1, RZ, R6, 0x7fffffff, RZ, 0xc0, !PT ;  /* 0x7fffffff06ff7812 */ /* 0x000fc8000782c0ff */
[----:B------:R-:W-:-:S13]  /*0b20*/  PLOP3.LUT P0, PT, P0, P1, PT, 0x2f, 0xf2 ;  /* 0x0000000000f2781c */ /* 0x000fda0000702577 */
[----:B------:R-:W-:Y:S05]  /*0b30*/  @P0 BRA `(.L_x_48) ;  /* 0x0000000400000947 */ /* 0x000fea0003800000 */
[----:B------:R-:W-:Y:S02]  /*0b40*/  ISETP.GE.AND P0, PT, R9, RZ, PT ;  /* 0x000000ff0900720c */ /* 0x000fe40003f06270 */
[----:B------:R-:W-:-:S11]  /*0b50*/  ISETP.GE.AND P1, PT, R8, RZ, PT ;  /* 0x000000ff0800720c */ /* 0x000fd60003f26270 */
[----:B------:R-:W-:Y:S01]  /*0b60*/  @P0 MOV R7, RZ ;  /* 0x000000ff00070202 */ /* 0x000fe20000000f00 */
[----:B------:R-:W-:Y:S02]  /*0b70*/  @!P0 IMAD.MOV.U32 R7, RZ, RZ, -0x40 ;  /* 0xffffffc0ff078424 */ /* 0x000fe400078e00ff */
[----:B------:R-:W-:Y:S01]  /*0b80*/  @!P0 FFMA R29, R29, 1.84467440737095516160e+19, RZ ;  /* 0x5f8000001d1d8823 */ /* 0x000fe200000000ff */
[----:B------:R-:W-:Y:S02]  /*0b90*/  @!P1 FFMA R6, R2, 1.84467440737095516160e+19, RZ ;  /* 0x5f80000002069823 */ /* 0x000fe400000000ff */
[----:B------:R-:W-:-:S07]  /*0ba0*/  @!P1 IADD3 R7, PT, PT, R7, 0x40, RZ ;  /* 0x0000004007079810 */ /* 0x000fce0007ffe0ff */
.L_x_44:
[----:B------:R-:W-:Y:S01]  /*0bb0*/  LEA R9, R5, 0xc0800000, 0x17 ;  /* 0xc080000005097811 */ /* 0x000fe200078eb8ff */
[----:B------:R-:W-:Y:S03]  /*0bc0*/  BSSY.RECONVERGENT B2, `(.L_x_49) ;  /* 0x0000036000027945 */ /* 0x000fe60003800200 */
[----:B------:R-:W-:Y:S01]  /*0bd0*/  IADD3 R9, PT, PT, -R9, R6, RZ ;  /* 0x0000000609097210 */ /* 0x000fe20007ffe1ff */
[----:B------:R-:W-:-:S03]  /*0be0*/  VIADD R6, R10, 0xffffff81 ;  /* 0xffffff810a067836 */ /* 0x000fc60000000000 */
[----:B------:R-:W0:Y:S01]  /*0bf0*/  MUFU.RCP R8, R9 ;  /* 0x0000000900087308 */ /* 0x000e220000001000 */
[----:B------:R-:W-:Y:S01]  /*0c00*/  FADD.FTZ R11, -R9, -RZ ;  /* 0x800000ff090b7221 */ /* 0x000fe20000010100 */
[C---:B------:R-:W-:Y:S01]  /*0c10*/  IMAD R2, R6.reuse, -0x800000, R29 ;  /* 0xff80000006027824 */ /* 0x040fe200078e021d */
[----:B------:R-:W-:-:S04]  /*0c20*/  IADD3 R6, PT, PT, R6, 0x7f, -R5 ;  /* 0x0000007f06067810 */ /* 0x000fc80007ffe805 */
[----:B------:R-:W-:Y:S01]  /*0c30*/  IADD3 R6, PT, PT, R6, R7, RZ ;  /* 0x0000000706067210 */ /* 0x000fe20007ffe0ff */
[----:B0-----:R-:W-:-:S04]  /*0c40*/  FFMA R13, R8, R11, 1 ;  /* 0x3f800000080d7423 */ /* 0x001fc8000000000b */
[----:B------:R-:W-:-:S04]  /*0c50*/  FFMA R15, R8, R13, R8 ;  /* 0x0000000d080f7223 */ /* 0x000fc80000000008 */
[----:B------:R-:W-:-:S04]  /*0c60*/  FFMA R8, R2, R15, RZ ;  /* 0x0000000f02087223 */ /* 0x000fc800000000ff */
[----:B------:R-:W-:-:S04]  /*0c70*/  FFMA R13, R11, R8, R2 ;  /* 0x000000080b0d7223 */ /* 0x000fc80000000002 */
[----:B------:R-:W-:-:S04]  /*0c80*/  FFMA R8, R15, R13, R8 ;  /* 0x0000000d0f087223 */ /* 0x000fc80000000008 */
[----:B------:R-:W-:-:S04]  /*0c90*/  FFMA R11, R11, R8, R2 ;  /* 0x000000080b0b7223 */ /* 0x000fc80000000002 */
[----:B------:R-:W-:-:S05]  /*0ca0*/  FFMA R2, R15, R11, R8 ;  /* 0x0000000b0f027223 */ /* 0x000fca0000000008 */
[----:B------:R-:W-:-:S04]  /*0cb0*/  SHF.R.U32.HI R5, RZ, 0x17, R2 ;  /* 0x00000017ff057819 */ /* 0x000fc80000011602 */
[----:B------:R-:W-:-:S04]  /*0cc0*/  LOP3.LUT R5, R5, 0xff, RZ, 0xc0, !PT ;  /* 0x000000ff05057812 */ /* 0x000fc800078ec0ff */
[----:B------:R-:W-:-:S05]  /*0cd0*/  IADD3 R9, PT, PT, R5, R6, RZ ;  /* 0x0000000605097210 */ /* 0x000fca0007ffe0ff */
[----:B------:R-:W-:-:S05]  /*0ce0*/  VIADD R5, R9, 0xffffffff ;  /* 0xffffffff09057836 */ /* 0x000fca0000000000 */
[----:B------:R-:W-:-:S13]  /*0cf0*/  ISETP.GE.U32.AND P0, PT, R5, 0xfe, PT ;  /* 0x000000fe0500780c */ /* 0x000fda0003f06070 */
[----:B------:R-:W-:Y:S05]  /*0d00*/  @!P0 BRA `(.L_x_50) ;  /* 0x0000000000808947 */ /* 0x000fea0003800000 */
[----:B------:R-:W-:-:S13]  /*0d10*/  ISETP.GT.AND P0, PT, R9, 0xfe, PT ;  /* 0x000000fe0900780c */ /* 0x000fda0003f04270 */
[----:B------:R-:W-:Y:S05]  /*0d20*/  @P0 BRA `(.L_x_51) ;  /* 0x00000000006c0947 */ /* 0x000fea0003800000 */
[----:B------:R-:W-:-:S13]  /*0d30*/  ISETP.GE.AND P0, PT, R9, 0x1, PT ;  /* 0x000000010900780c */ /* 0x000fda0003f06270 */
[----:B------:R-:W-:Y:S05]  /*0d40*/  @P0 BRA `(.L_x_52) ;  /* 0x0000000000740947 */ /* 0x000fea0003800000 */
[----:B------:R-:W-:Y:S02]  /*0d50*/  ISETP.GE.AND P0, PT, R9, -0x18, PT ;  /* 0xffffffe80900780c */ /* 0x000fe40003f06270 */
[----:B------:R-:W-:-:S11]  /*0d60*/  LOP3.LUT R2, R2, 0x80000000, RZ, 0xc0, !PT ;  /* 0x8000000002027812 */ /* 0x000fd600078ec0ff */
[----:B------:R-:W-:Y:S05]  /*0d70*/  @!P0 BRA `(.L_x_52) ;  /* 0x0000000000688947 */ /* 0x000fea0003800000 */
[CCC-:B------:R-:W-:Y:S01]  /*0d80*/  FFMA.RZ R5, R15.reuse, R11.reuse, R8.reuse ;  /* 0x0000000b0f057223 */ /* 0x1c0fe2000000c008 */
[-CC-:B------:R-:W-:Y:S01]  /*0d90*/  FFMA.RM R6, R15, R11.reuse, R8.reuse ;  /* 0x0000000b0f067223 */ /* 0x180fe20000004008 */
[C---:B------:R-:W-:Y:S02]  /*0da0*/  ISETP.NE.AND P2, PT, R9.reuse, RZ, PT ;  /* 0x000000ff0900720c */ /* 0x040fe40003f45270 */
[----:B------:R-:W-:Y:S02]  /*0db0*/  ISETP.NE.AND P1, PT, R9, RZ, PT ;  /* 0x000000ff0900720c */ /* 0x000fe40003f25270 */
[----:B------:R-:W-:Y:S01]  /*0dc0*/  LOP3.LUT R7, R5, 0x7fffff, RZ, 0xc0, !PT ;  /* 0x007fffff05077812 */ /* 0x000fe200078ec0ff */
[----:B------:R-:W-:Y:S01]  /*0dd0*/  FFMA.RP R5, R15, R11, R8 ;  /* 0x0000000b0f057223 */ /* 0x000fe20000008008 */
[----:B------:R-:W-:Y:S02]  /*0de0*/  IADD3 R8, PT, PT, R9, 0x20, RZ ;  /* 0x0000002009087810 */ /* 0x000fe40007ffe0ff */
[----:B------:R-:W-:-:S02]  /*0df0*/  LOP3.LUT R7, R7, 0x800000, RZ, 0xfc, !PT ;  /* 0x0080000007077812 */ /* 0x000fc400078efcff */
[----:B------:R-:W-:Y:S02]  /*0e00*/  IADD3 R9, PT, PT, -R9, RZ, RZ ;  /* 0x000000ff09097210 */ /* 0x000fe40007ffe1ff */
[----:B------:R-:W-:Y:S02]  /*0e10*/  SHF.L.U32 R8, R7, R8, RZ ;  /* 0x0000000807087219 */ /* 0x000fe400000006ff */
[----:B------:R-:W-:Y:S02]  /*0e20*/  FSETP.NEU.FTZ.AND P0, PT, R5, R6, PT ;  /* 0x000000060500720b */ /* 0x000fe40003f1d000 */
[----:B------:R-:W-:Y:S02]  /*0e30*/  SEL R6, R9, RZ, P2 ;  /* 0x000000ff09067207 */ /* 0x000fe40001000000 */
[----:B------:R-:W-:Y:S02]  /*0e40*/  ISETP.NE.AND P1, PT, R8, RZ, P1 ;  /* 0x000000ff0800720c */ /* 0x000fe40000f25270 */
[----:B------:R-:W-:-:S02]  /*0e50*/  SHF.R.U32.HI R6, RZ, R6, R7 ;  /* 0x00000006ff067219 */ /* 0x000fc40000011607 */
[----:B------:R-:W-:Y:S02]  /*0e60*/  PLOP3.LUT P0, PT, P0, P1, PT, 0xf8, 0x8f ;  /* 0x00000000008f781c */ /* 0x000fe40000703f70 */
[----:B------:R-:W-:Y:S02]  /*0e70*/  SHF.R.U32.HI R8, RZ, 0x1, R6 ;  /* 0x00000001ff087819 */ /* 0x000fe40000011606 */
[----:B------:R-:W-:-:S04]  /*0e80*/  SEL R5, RZ, 0x1, !P0 ;  /* 0x00000001ff057807 */ /* 0x000fc80004000000 */
[----:B------:R-:W-:-:S04]  /*0e90*/  LOP3.LUT R5, R5, 0x1, R8, 0xf8, !PT ;  /* 0x0000000105057812 */ /* 0x000fc800078ef808 */
[----:B------:R-:W-:-:S05]  /*0ea0*/  LOP3.LUT R5, R5, R6, RZ, 0xc0, !PT ;  /* 0x0000000605057212 */ /* 0x000fca00078ec0ff */
[----:B------:R-:W-:-:S05]  /*0eb0*/  IMAD.IADD R5, R8, 0x1, R5 ;  /* 0x0000000108057824 */ /* 0x000fca00078e0205 */
[----:B------:R-:W-:Y:S01]  /*0ec0*/  LOP3.LUT R2, R5, R2, RZ, 0xfc, !PT ;  /* 0x0000000205027212 */ /* 0x000fe200078efcff */
[----:B------:R-:W-:Y:S06]  /*0ed0*/  BRA `(.L_x_52) ;  /* 0x0000000000107947 */ /* 0x000fec0003800000 */
.L_x_51:
[----:B------:R-:W-:-:S04]  /*0ee0*/  LOP3.LUT R2, R2, 0x80000000, RZ, 0xc0, !PT ;  /* 0x8000000002027812 */ /* 0x000fc800078ec0ff */
[----:B------:R-:W-:Y:S01]  /*0ef0*/  LOP3.LUT R2, R2, 0x7f800000, RZ, 0xfc, !PT ;  /* 0x7f80000002027812 */ /* 0x000fe200078efcff */
[----:B------:R-:W-:Y:S06]  /*0f00*/  BRA `(.L_x_52) ;  /* 0x0000000000047947 */ /* 0x000fec0003800000 */
.L_x_50:
[----:B------:R-:W-:-:S07]  /*0f10*/  LEA R2, R6, R2, 0x17 ;  /* 0x0000000206027211 */ /* 0x000fce00078eb8ff */
.L_x_52:
[----:B------:R-:W-:Y:S05]  /*0f20*/  BSYNC.RECONVERGENT B2 ;  /* 0x0000000000027941 */ /* 0x000fea0003800200 */
.L_x_49:
[----:B------:R-:W-:Y:S05]  /*0f30*/  BRA `(.L_x_53) ;  /* 0x0000000000207947 */ /* 0x000fea0003800000 */
.L_x_48:
[----:B------:R-:W-:-:S04]  /*0f40*/  LOP3.LUT R2, R6, 0x80000000, R29, 0x48, !PT ;  /* 0x8000000006027812 */ /* 0x000fc800078e481d */
[----:B------:R-:W-:Y:S01]  /*0f50*/  LOP3.LUT R2, R2, 0x7f800000, RZ, 0xfc, !PT ;  /* 0x7f80000002027812 */ /* 0x000fe200078efcff */
[----:B------:R-:W-:Y:S06]  /*0f60*/  BRA `(.L_x_53) ;  /* 0x0000000000147947 */ /* 0x000fec0003800000 */
.L_x_47:
[----:B------:R-:W-:Y:S01]  /*0f70*/  LOP3.LUT R2, R6, 0x80000000, R29, 0x48, !PT ;  /* 0x8000000006027812 */ /* 0x000fe200078e481d */
[----:B------:R-:W-:Y:S06]  /*0f80*/  BRA `(.L_x_53) ;  /* 0x00000000000c7947 */ /* 0x000fec0003800000 */
.L_x_46:
[----:B------:R-:W0:Y:S01]  /*0f90*/  MUFU.RSQ R2, -QNAN ;  /* 0xffc0000000027908 */ /* 0x000e220000001400 */
[----:B------:R-:W-:Y:S05]  /*0fa0*/  BRA `(.L_x_53) ;  /* 0x0000000000047947 */ /* 0x000fea0003800000 */
.L_x_45:
[----:B------:R-:W-:-:S07]  /*0fb0*/  FADD.FTZ R2, R29, R2 ;  /* 0x000000021d027221 */ /* 0x000fce0000010000 */
.L_x_53:
[----:B------:R-:W-:Y:S05]  /*0fc0*/  BSYNC.RECONVERGENT B1 ;  /* 0x0000000000017941 */ /* 0x000fea0003800200 */
.L_x_43:
[----:B------:R-:W-:-:S04]  /*0fd0*/  HFMA2 R5, -RZ, RZ, 0, 0 ;  /* 0x00000000ff057431 */ /* 0x000fc800000001ff */
[----:B0-----:R-:W-:Y:S05]  /*0fe0*/  RET.REL.NODEC R4 `(_Z26_hhlpLinearBackwardWeightsILi4EfEvPKT0_S2_PS0_iii) ;  /* 0xfffffff004047950 */ /* 0x001fea0003c3ffff */
.L_x_54:
        /* <DEDUP_REMOVED lines=9> */
.L_x_114:


//--------------------- .text._Z23_hhlpLinearBackwardBiasILi32E6__halfEvPKT0_PS1_ii --------------------------
	.section	.text._Z23_hhlpLinearBackwardBiasILi32E6__halfEvPKT0_PS1_ii,"ax",@progbits
	.align	128
        .global         _Z23_hhlpLinearBackwardBiasILi32E6__halfEvPKT0_PS1_ii
        .type           _Z23_hhlpLinearBackwardBiasILi32E6__halfEvPKT0_PS1_ii,@function
        .size           _Z23_hhlpLinearBackwardBiasILi32E6__halfEvPKT0_PS1_ii,(.L_x_123 - _Z23_hhlpLinearBackwardBiasILi32E6__halfEvPKT0_PS1_ii)
        .other          _Z23_hhlpLinearBackwardBiasILi32E6__halfEvPKT0_PS1_ii,@"STO_CUDA_ENTRY STV_DEFAULT"
_Z23_hhlpLinearBackwardBiasILi32E6__halfEvPKT0_PS1_ii:
.text._Z23_hhlpLinearBackwardBiasILi32E6__halfEvPKT0_PS1_ii:
[----:B------:R-:W-:Y:S01]  /*0000*/  LDC R1, c[0x0][0x37c] ;  /* 0x0000df00ff017b82 */ /* 0x000fe20000000800 */
[----:B------:R-:W0:Y:S07]  /*0010*/  S2R R0, SR_CTAID.Y ;  /* 0x0000000000007919 */ /* 0x000e2e0000002600 */
[----:B------:R-:W1:Y:S01]  /*0020*/  LDC R2, c[0x0][0x390] ;  /* 0x0000e400ff027b82 */ /* 0x000e620000000800 */
[----:B------:R-:W0:Y:S02]  /*0030*/  S2R R3, SR_TID.Y ;  /* 0x0000000000037919 */ /* 0x000e240000002200 */
[----:B0-----:R-:W-:-:S04]  /*0040*/  LEA R5, R0, R3, 0x5 ;  /* 0x0000000300057211 */ /* 0x001fc800078e28ff */
[----:B-1----:R-:W-:-:S13]  /*0050*/  ISETP.GE.AND P0, PT, R5, R2, PT ;  /* 0x000000020500720c */ /* 0x002fda0003f06270 */
        /* <DEDUP_REMOVED lines=12> */
[----:B------:R-:W-:-:S03]  /*0120*/  MOV R9, R5 ;  /* 0x0000000500097202 */ /* 0x000fc60000000f00 */
[----:B------:R-:W-:-:S12]  /*0130*/  UIADD3 UR6, UPT, UPT, -UR4, URZ, URZ ;  /* 0x000000ff04067290 */ /* 0x000fd8000fffe1ff */
.L_x_57:
[----:B------:R-:W0:Y:S02]  /*0140*/  LDC.64 R28, c[0x0][0x380] ;  /* 0x0000e000ff1c7b82 */ /* 0x000e240000000a00 */
[----:B0-----:R-:W-:-:S05]  /*0150*/  IMAD.WIDE R28, R9, 0x2, R28 ;  /* 0x00000002091c7825 */ /* 0x001fca00078e021c */
[----:B------:R-:W2:Y:S01]  /*0160*/  LDG.E.U16 R7, desc[UR8][R28.64] ;  /* 0x000000081c077981 */ /* 0x000ea2000c1e1500 */
[----:B------:R-:W-:-:S04]  /*0170*/  IMAD.WIDE R10, R2, 0x2, R28 ;  /* 0x00000002020a7825 */ /* 0x000fc800078e021c */
[C---:B------:R-:W-:Y:S02]  /*0180*/  IMAD.WIDE R12, R2.reuse, 0x2, R10 ;  /* 0x00000002020c7825 */ /* 0x040fe400078e020a */
[----:B------:R-:W3:Y:S02]  /*0190*/  LDG.E.U16 R11, desc[UR8][R10.64] ;  /* 0x000000080a0b7981 */ /* 0x000ee4000c1e1500 */
[C---:B------:R-:W-:Y:S02]  /*01a0*/  IMAD.WIDE R14, R2.reuse, 0x2, R12 ;  /* 0x00000002020e7825 */ /* 0x040fe400078e020c */
[----:B------:R-:W4:Y:S02]  /*01b0*/  LDG.E.U16 R13, desc[UR8][R12.64] ;  /* 0x000000080c0d7981 */ /* 0x000f24000c1e1500 */
[C---:B------:R-:W-:Y:S02]  /*01c0*/  IMAD.WIDE R16, R2.reuse, 0x2, R14 ;  /* 0x0000000202107825 */ /* 0x040fe400078e020e */
[----:B------:R-:W5:Y:S02]  /*01d0*/  LDG.E.U16 R15, desc[UR8][R14.64] ;  /* 0x000000080e0f7981 */ /* 0x000f64000c1e1500 */
[----:B------:R-:W-:-:S02]  /*01e0*/  IMAD.WIDE R24, R2, 0x2, R16 ;  /* 0x0000000202187825 */ /* 0x000fc400078e0210 */
[----:B------:R0:W5:Y:S04]  /*01f0*/  LDG.E.U16 R8, desc[UR8][R16.64] ;  /* 0x0000000810087981 */ /* 0x000168000c1e1500 */
[----:B------:R1:W5:Y:S01]  /*0200*/  LDG.E.U16 R6, desc[UR8][R24.64] ;  /* 0x0000000818067981 */ /* 0x000362000c1e1500 */
[----:B------:R-:W-:-:S04]  /*0210*/  IMAD.WIDE R26, R2, 0x2, R24 ;  /* 0x00000002021a7825 */ /* 0x000fc800078e0218 */
[C---:B------:R-:W-:Y:S02]  /*0220*/  IMAD.WIDE R22, R2.reuse, 0x2, R26 ;  /* 0x0000000202167825 */ /* 0x040fe400078e021a */
[----:B------:R-:W5:Y:S02]  /*0230*/  LDG.E.U16 R27, desc[UR8][R26.64] ;  /* 0x000000081a1b7981 */ /* 0x000f64000c1e1500 */
[C---:B------:R-:W-:Y:S02]  /*0240*/  IMAD.WIDE R20, R2.reuse, 0x2, R22 ;  /* 0x0000000202147825 */ /* 0x040fe400078e0216 */
[----:B------:R-:W5:Y:S02]  /*0250*/  LDG.E.U16 R23, desc[UR8][R22.64] ;  /* 0x0000000816177981 */ /* 0x000f64000c1e1500 */
[C---:B------:R-:W-:Y:S02]  /*0260*/  IMAD.WIDE R18, R2.reuse, 0x2, R20 ;  /* 0x0000000202127825 */ /* 0x040fe400078e0214 */
[----:B------:R-:W5:Y:S04]  /*0270*/  LDG.E.U16 R10, desc[UR8][R20.64] ;  /* 0x00000008140a7981 */ /* 0x000f68000c1e1500 */
[----:B------:R-:W5:Y:S01]  /*0280*/  LDG.E.U16 R12, desc[UR8][R18.64] ;  /* 0x00000008120c7981 */ /* 0x000f62000c1e1500 */
[----:B0-----:R-:W-:-:S05]  /*0290*/  IMAD.WIDE R16, R2, 0x2, R18 ;  /* 0x0000000202107825 */ /* 0x001fca00078e0212 */
[----:B------:R0:W5:Y:S01]  /*02a0*/  LDG.E.U16 R14, desc[UR8][R16.64] ;  /* 0x00000008100e7981 */ /* 0x000162000c1e1500 */
[----:B-1----:R-:W-:-:S04]  /*02b0*/  IMAD.WIDE R24, R2, 0x2, R16 ;  /* 0x0000000202187825 */ /* 0x002fc800078e0210 */
[C---:B------:R-:W-:Y:S02]  /*02c0*/  IMAD.WIDE R28, R2.reuse, 0x2, R24 ;  /* 0x00000002021c7825 */ /* 0x040fe400078e0218 */
[----:B------:R-:W5:Y:S02]  /*02d0*/  LDG.E.U16 R25, desc[UR8][R24.64] ;  /* 0x0000000818197981 */ /* 0x000f64000c1e1500 */
[C---:B0-----:R-:W-:Y:S02]  /*02e0*/  IMAD.WIDE R16, R2.reuse, 0x2, R28 ;  /* 0x0000000202107825 */ /* 0x041fe400078e021c */
[----:B------:R-:W5:Y:S02]  /*02f0*/  LDG.E.U16 R29, desc[UR8][R28.64] ;  /* 0x000000081c1d7981 */ /* 0x000f64000c1e1500 */
[C---:B------:R-:W-:Y:S02]  /*0300*/  IMAD.WIDE R18, R2.reuse, 0x2, R16 ;  /* 0x0000000202127825 */ /* 0x040fe400078e0210 */
[----:B------:R-:W5:Y:S04]  /*0310*/  LDG.E.U16 R26, desc[UR8][R16.64] ;  /* 0x00000008101a7981 */ /* 0x000f68000c1e1500 */
[----:B------:R-:W5:Y:S01]  /*0320*/  LDG.E.U16 R22, desc[UR8][R18.64] ;  /* 0x0000000812167981 */ /* 0x000f62000c1e1500 */
[----:B------:R-:W-:-:S06]  /*0330*/  IMAD.WIDE R20, R2, 0x2, R18 ;  /* 0x0000000202147825 */ /* 0x000fcc00078e0212 */
[----:B------:R-:W5:Y:S01]  /*0340*/  LDG.E.U16 R21, desc[UR8][R20.64] ;  /* 0x0000000814157981 */ /* 0x000f62000c1e1500 */
[----:B------:R-:W-:-:S04]  /*0350*/  UIADD3 UR6, UPT, UPT, UR6, 0x10, URZ ;  /* 0x0000001006067890 */ /* 0x000fc8000fffe0ff */
[----:B------:R-:W-:Y:S01]  /*0360*/  UISETP.NE.AND UP1, UPT, UR6, URZ, UPT ;  /* 0x000000ff0600728c */ /* 0x000fe2000bf25270 */
[----:B------:R-:W-:Y:S01]  /*0370*/  LEA R9, R2, R9, 0x4 ;  /* 0x0000000902097211 */ /* 0x000fe200078e20ff */
[----:B--2---:R-:W-:-:S04]  /*0380*/  HADD2 R7, R4.H0_H0, R7.H0_H0 ;  /* 0x2000000704077230 */ /* 0x004fc80000000800 */
[----:B---3--:R-:W-:-:S04]  /*0390*/  HADD2 R7, R7.H0_H0, R11.H0_H0 ;  /* 0x2000000b07077230 */ /* 0x008fc80000000800 */
[----:B----4-:R-:W-:-:S04]  /*03a0*/  HADD2 R7, R7.H0_H0, R13.H0_H0 ;  /* 0x2000000d07077230 */ /* 0x010fc80000000800 */
[----:B-----5:R-:W-:-:S04]  /*03b0*/  HADD2 R4, R7.H0_H0, R15.H0_H0 ;  /* 0x2000000f07047230 */ /* 0x020fc80000000800 */
[----:B------:R-:W-:-:S04]  /*03c0*/  HADD2 R4, R4.H0_H0, R8.H0_H0 ;  /* 0x2000000804047230 */ /* 0x000fc80000000800 */
        /* <DEDUP_REMOVED lines=10> */
[----:B------:R-:W-:Y:S01]  /*0470*/  HADD2 R4, R11.H0_H0, R21.H0_H0 ;  /* 0x200000150b047230 */ /* 0x000fe20000000800 */
[----:B------:R-:W-:Y:S06]  /*0480*/  BRA.U UP1, `(.L_x_57) ;  /* 0xfffffffd012c7547 */ /* 0x000fec000b83ffff */
.L_x_56:
[----:B------:R-:W-:Y:S05]  /*0490*/  BRA.U !UP0, `(.L_x_55) ;  /* 0x0000000108fc7547 */ /* 0x000fea000b800000 */
[----:B------:R-:W-:Y:S02]  /*04a0*/  UISETP.GE.U32.AND UP0, UPT, UR5, 0x8, UPT ;  /* 0x000000080500788c */ /* 0x000fe4000bf06070 */
[----:B------:R-:W-:-:S04]  /*04b0*/  ULOP3.LUT UR6, UR7, 0x7, URZ, 0xc0, !UPT ;  /* 0x0000000707067892 */ /* 0x000fc8000f8ec0ff */
[----:B------:R-:W-:-:S03]  /*04c0*/  UISETP.NE.AND UP1, UPT, UR6, URZ, UPT ;  /* 0x000000ff0600728c */ /* 0x000fc6000bf25270 */
[----:B------:R-:W-:Y:S08]  /*04d0*/  BRA.U !UP0, `(.L_x_58) ;  /* 0x00000001086c7547 */ /* 0x000ff0000b800000 */
[----:B------:R-:W0:Y:S01]  /*04e0*/  LDC.64 R6, c[0x0][0x380] ;  /* 0x0000e000ff067b82 */ /* 0x000e220000000a00 */
[----:B------:R-:W-:-:S04]  /*04f0*/  IMAD R9, R2, UR4, R5 ;  /* 0x0000000402097c24 */ /* 0x000fc8000f8e0205 */
[----:B0-----:R-:W-:-:S04]  /*0500*/  IMAD.WIDE R6, R9, 0x2, R6 ;  /* 0x0000000209067825 */ /* 0x001fc800078e0206 */
[C---:B------:R-:W-:Y:S02]  /*0510*/  IMAD.WIDE R8, R2.reuse, 0x2, R6 ;  /* 0x0000000202087825 */ /* 0x040fe400078e0206 */
[----:B------:R-:W2:Y:S02]  /*0520*/  LDG.E.U16 R7, desc[UR8][R6.64] ;  /* 0x0000000806077981 */ /* 0x000ea4000c1e1500 */
[C---:B------:R-:W-:Y:S02]  /*0530*/  IMAD.WIDE R10, R2.reuse, 0x2, R8 ;  /* 0x00000002020a7825 */ /* 0x040fe400078e0208 */
[----:B------:R-:W3:Y:S02]  /*0540*/  LDG.E.U16 R8, desc[UR8][R8.64] ;  /* 0x0000000808087981 */ /* 0x000ee4000c1e1500 */
[C---:B------:R-:W-:Y:S02]  /*0550*/  IMAD.WIDE R12, R2.reuse, 0x2, R10 ;  /* 0x00000002020c7825 */ /* 0x040fe400078e020a */
[----:B------:R-:W4:Y:S02]  /*0560*/  LDG.E.U16 R10, desc[UR8][R10.64] ;  /* 0x000000080a0a7981 */ /* 0x000f24000c1e1500 */
[----:B------:R-:W-:-:S02]  /*0570*/  IMAD.WIDE R14, R2, 0x2, R12 ;  /* 0x00000002020e7825 */ /* 0x000fc400078e020c */
[----:B------:R-:W5:Y:S02]  /*0580*/  LDG.E.U16 R12, desc[UR8][R12.64] ;  /* 0x000000080c0c7981 */ /* 0x000f64000c1e1500 */
[C---:B------:R-:W-:Y:S02]  /*0590*/  IMAD.WIDE R16, R2.reuse, 0x2, R14 ;  /* 0x0000000202107825 */ /* 0x040fe400078e020e */
[----:B------:R-:W5:Y:S02]  /*05a0*/  LDG.E.U16 R14, desc[UR8][R14.64] ;  /* 0x000000080e0e7981 */ /* 0x000f64000c1e1500 */
[C---:B------:R-:W-:Y:S02]  /*05b0*/  IMAD.WIDE R18, R2.reuse, 0x2, R16 ;  /* 0x0000000202127825 */ /* 0x040fe400078e0210 */
[----:B------:R-:W5:Y:S02]  /*05c0*/  LDG.E.U16 R16, desc[UR8][R16.64] ;  /* 0x0000000810107981 */ /* 0x000f64000c1e1500 */
[----:B------:R-:W-:-:S02]  /*05d0*/  IMAD.WIDE R20, R2, 0x2, R18 ;  /* 0x0000000202147825 */ /* 0x000fc400078e0212 */
[----:B------:R-:W5:Y:S04]  /*05e0*/  LDG.E.U16 R18, desc[UR8][R18.64] ;  /* 0x0000000812127981 */ /* 0x000f68000c1e1500 */
[----:B------:R-:W5:Y:S01]  /*05f0*/  LDG.E.U16 R20, desc[UR8][R20.64] ;  /* 0x0000000814147981 */ /* 0x000f62000c1e1500 */
[----:B------:R-:W-:Y:S01]  /*0600*/  UIADD3 UR4, UPT, UPT, UR4, 0x8, URZ ;  /* 0x0000000804047890 */ /* 0x000fe2000fffe0ff */
[----:B--2---:R-:W-:-:S04]  /*0610*/  HADD2 R7, R4.H0_H0, R7.H0_H0 ;  /* 0x2000000704077230 */ /* 0x004fc80000000800 */
[----:B---3--:R-:W-:-:S04]  /*0620*/  HADD2 R7, R7.H0_H0, R8.H0_H0 ;  /* 0x2000000807077230 */ /* 0x008fc80000000800 */
[----:B----4-:R-:W-:-:S04]  /*0630*/  HADD2 R7, R7.H0_H0, R10.H0_H0 ;  /* 0x2000000a07077230 */ /* 0x010fc80000000800 */
[----:B-----5:R-:W-:-:S04]  /*0640*/  HADD2 R7, R7.H0_H0, R12.H0_H0 ;  /* 0x2000000c07077230 */ /* 0x020fc80000000800 */
[----:B------:R-:W-:-:S04]  /*0650*/  HADD2 R7, R7.H0_H0, R14.H0_H0 ;  /* 0x2000000e07077230 */ /* 0x000fc80000000800 */
[----:B------:R-:W-:-:S04]  /*0660*/  HADD2 R7, R7.H0_H0, R16.H0_H0 ;  /* 0x2000001007077230 */ /* 0x000fc80000000800 */
[----:B------:R-:W-:-:S04]  /*0670*/  HADD2 R7, R7.H0_H0, R18.H0_H0 ;  /* 0x2000001207077230 */ /* 0x000fc80000000800 */
[----:B------:R-:W-:-:S07]  /*0680*/  HADD2 R4, R7.H0_H0, R20.H0_H0 ;  /* 0x2000001407047230 */ /* 0x000fce0000000800 */
.L_x_58:
        /* <DEDUP_REMOVED lines=12> */
[----:B------:R-:W-:Y:S02]  /*0750*/  IMAD.WIDE R12, R2, 0x2, R10 ;  /* 0x00000002020c7825 */ /* 0x000fe400078e020a */
[----:B------:R-:W4:Y:S04]  /*0760*/  LDG.E.U16 R10, desc[UR8][R10.64] ;  /* 0x000000080a0a7981 */ /* 0x000f28000c1e1500 */
[----:B------:R-:W5:Y:S01]  /*0770*/  LDG.E.U16 R12, desc[UR8][R12.64] ;  /* 0x000000080c0c7981 */ /* 0x000f62000c1e1500 */
[----:B------:R-:W-:Y:S01]  /*0780*/  UIADD3 UR4, UPT, UPT, UR4, 0x4, URZ ;  /* 0x0000000404047890 */ /* 0x000fe2000fffe0ff */
[----:B--2---:R-:W-:-:S04]  /*0790*/  HADD2 R7, R4.H0_H0, R7.H0_H0 ;  /* 0x2000000704077230 */ /* 0x004fc80000000800 */
[----:B---3--:R-:W-:-:S04]  /*07a0*/  HADD2 R7, R7.H0_H0, R8.H0_H0 ;  /* 0x2000000807077230 */ /* 0x008fc80000000800 */
[----:B----4-:R-:W-:-:S04]  /*07b0*/  HADD2 R7, R7.H0_H0, R10.H0_H0 ;  /* 0x2000000a07077230 */ /* 0x010fc80000000800 */
[----:B-----5:R-:W-:-:S07]  /*07c0*/  HADD2 R4, R7.H0_H0, R12.H0_H0 ;  /* 0x2000000c07047230 */ /* 0x020fce0000000800 */
.L_x_59:
[----:B------:R-:W-:Y:S05]  /*07d0*/  BRA.U !UP1, `(.L_x_55) ;  /* 0x00000001092c7547 */ /* 0x000fea000b800000 */
[----:B------:R-:W0:Y:S01]  /*07e0*/  LDC.64 R8, c[0x0][0x380] ;  /* 0x0000e000ff087b82 */ /* 0x000e220000000a00 */
[----:B------:R-:W-:Y:S01]  /*07f0*/  IMAD R3, R2, UR4, R3 ;  /* 0x0000000402037c24 */ /* 0x000fe2000f8e0203 */
[----:B------:R-:W-:-:S04]  /*0800*/  UIADD3 UR5, UPT, UPT, -UR5, URZ, URZ ;  /* 0x000000ff05057290 */ /* 0x000fc8000fffe1ff */
[----:B------:R-:W-:-:S08]  /*0810*/  LEA R3, R0, R3, 0x5 ;  /* 0x0000000300037211 */ /* 0x000fd000078e28ff */
.L_x_60:
[----:B0-----:R-:W-:-:S06]  /*0820*/  IMAD.WIDE R6, R3, 0x2, R8 ;  /* 0x0000000203067825 */ /* 0x001fcc00078e0208 */
[----:B------:R-:W2:Y:S01]  /*0830*/  LDG.E.U16 R7, desc[UR8][R6.64] ;  /* 0x0000000806077981 */ /* 0x000ea2000c1e1500 */
[----:B------:R-:W-:Y:S01]  /*0840*/  UIADD3 UR5, UPT, UPT, UR5, 0x1, URZ ;  /* 0x0000000105057890 */ /* 0x000fe2000fffe0ff */
[----:B------:R-:W-:-:S03]  /*0850*/  IADD3 R3, PT, PT, R3, R2, RZ ;  /* 0x0000000203037210 */ /* 0x000fc60007ffe0ff */
[----:B------:R-:W-:Y:S01]  /*0860*/  UISETP.NE.AND UP0, UPT, UR5, URZ, UPT ;  /* 0x000000ff0500728c */ /* 0x000fe2000bf05270 */
[----:B--2---:R-:W-:-:S08]  /*0870*/  HADD2 R4, R4.H0_H0, R7.H0_H0 ;  /* 0x2000000704047230 */ /* 0x004fd00000000800 */
[----:B------:R-:W-:Y:S05]  /*0880*/  BRA.U UP0, `(.L_x_60) ;  /* 0xfffffffd00e47547 */ /* 0x000fea000b83ffff */
.L_x_55:
[----:B------:R-:W0:Y:S01]  /*0890*/  I2F.F16 R0, UR7 ;  /* 0x0000000700007d06 */ /* 0x000e220008200c00 */
[----:B------:R-:W-:Y:S01]  /*08a0*/  HADD2.F32 R7, -RZ, R4.H0_H0 ;  /* 0x20000004ff077230 */ /* 0x000fe20000004100 */
[----:B------:R-:W1:Y:S01]  /*08b0*/  LDC.64 R2, c[0x0][0x388] ;  /* 0x0000e200ff027b82 */ /* 0x000e620000000a00 */
[----:B0-----:R-:W-:-:S05]  /*08c0*/  HADD2.F32 R0, -RZ, R0.H0_H0 ;  /* 0x20000000ff007230 */ /* 0x001fca0000004100 */
[----:B------:R-:W0:Y:S01]  /*08d0*/  MUFU.RCP R6, R0 ;  /* 0x0000000000067308 */ /* 0x000e220000001000 */
[----:B-1----:R-:W-:-:S04]  /*08e0*/  IMAD.WIDE.U32 R2, R5, 0x2, R2 ;  /* 0x0000000205027825 */ /* 0x002fc800078e0002 */
        /* <DEDUP_REMOVED lines=10> */
.L_x_61:
        /* <DEDUP_REMOVED lines=15> */
.L_x_123:


//--------------------- .text._Z23_hhlpLinearBackwardBiasILi32EdEvPKT0_PS0_ii --------------------------
	.section	.text._Z23_hhlpLinearBackwardBiasILi32EdEvPKT0_PS0_ii,"ax",@progbits
	.align	128
        .global         _Z23_hhlpLinearBackwardBiasILi32EdEvPKT0_PS0_ii
        .type           _Z23_hhlpLinearBackwardBiasILi32EdEvPKT0_PS0_ii,@function
        .size           _Z23_hhlpLinearBackwardBiasILi32EdEvPKT0_PS0_ii,(.L_x_115 - _Z23_hhlpLinearBackwardBiasILi32EdEvPKT0_PS0_ii)
        .other          _Z23_hhlpLinearBackwardBiasILi32EdEvPKT0_PS0_ii,@"STO_CUDA_ENTRY STV_DEFAULT"
_Z23_hhlpLinearBackwardBiasILi32EdEvPKT0_PS0_ii:
.text._Z23_hhlpLinearBackwardBiasILi32EdEvPKT0_PS0_ii:
[----:B------:R-:W-:Y:S01]  /*0000*/  LDC R1, c[0x0][0x37c] ;  /* 0x0000df00ff017b82 */ /* 0x000fe20000000800 */
[----:B------:R-:W0:Y:S07]  /*0010*/  S2R R0, SR_CTAID.Y ;  /* 0x0000000000007919 */ /* 0x000e2e0000002600 */
[----:B------:R-:W1:Y:S01]  /*0020*/  LDC R2, c[0x0][0x390] ;  /* 0x0000e400ff027b82 */ /* 0x000e620000000800 */
[----:B------:R-:W0:Y:S02]  /*0030*/  S2R R3, SR_TID.Y ;  /* 0x0000000000037919 */ /* 0x000e240000002200 */
[----:B0-----:R-:W-:-:S05]  /*0040*/  IMAD R5, R0, 0x20, R3 ;  /* 0x0000002000057824 */ /* 0x001fca00078e0203 */
[----:B-1----:R-:W-:-:S13]  /*0050*/  ISETP.GE.AND P0, PT, R5, R2, PT ;  /* 0x000000020500720c */ /* 0x002fda0003f06270 */
[----:B------:R-:W-:Y:S05]  /*0060*/  @P0 EXIT ;  /* 0x000000000000094d */ /* 0x000fea0003800000 */
[----:B------:R-:W0:Y:S01]  /*0070*/  LDCU UR7, c[0x0][0x394] ;  /* 0x00007280ff0777ac */ /* 0x000e220008000800 */
[----:B------:R-:W-:Y:S01]  /*0080*/  CS2R R26, SRZ ;  /* 0x00000000001a7805 */ /* 0x000fe2000001ff00 */
[----:B------:R-:W1:Y:S01]  /*0090*/  LDCU.64 UR8, c[0x0][0x358] ;  /* 0x00006b00ff0877ac */ /* 0x000e620008000a00 */
[----:B0-----:R-:W-:-:S09]  /*00a0*/  UISETP.GE.AND UP0, UPT, UR7, 0x1, UPT ;  /* 0x000000010700788c */ /* 0x001fd2000bf06270 */
[----:B-1----:R-:W-:Y:S05]  /*00b0*/  BRA.U !UP0, `(.L_x_62) ;  /* 0x0000000508fc7547 */ /* 0x002fea000b800000 */
[----:B------:R-:W-:Y:S01]  /*00c0*/  UISETP.GE.U32.AND UP1, UPT, UR7, 0x10, UPT ;  /* 0x000000100700788c */ /* 0x000fe2000bf26070 */
[----:B------:R-:W-:Y:S01]  /*00d0*/  CS2R R26, SRZ ;  /* 0x00000000001a7805 */ /* 0x000fe2000001ff00 */
[----:B------:R-:W-:Y:S01]  /*00e0*/  ULOP3.LUT UR5, UR7, 0xf, URZ, 0xc0, !UPT ;  /* 0x0000000f07057892 */ /* 0x000fe2000f8ec0ff */
[----:B------:R-:W-:-:S03]  /*00f0*/  UMOV UR4, URZ ;  /* 0x000000ff00047c82 */ /* 0x000fc60008000000 */
[----:B------:R-:W-:-:S03]  /*0100*/  UISETP.NE.AND UP0, UPT, UR5, URZ, UPT ;  /* 0x000000ff0500728c */ /* 0x000fc6000bf05270 */
[----:B------:R-:W-:Y:S08]  /*0110*/  BRA.U !UP1, `(.L_x_63) ;  /* 0x0000000109e47547 */ /* 0x000ff0000b800000 */
[----:B------:R-:W-:Y:S01]  /*0120*/  ULOP3.LUT UR4, UR7, 0x7ffffff0, URZ, 0xc0, !UPT ;  /* 0x7ffffff007047892 */ /* 0x000fe2000f8ec0ff */
[----:B------:R-:W-:Y:S01]  /*0130*/  IMAD.MOV.U32 R29, RZ, RZ, R5 ;  /* 0x000000ffff1d7224 */ /* 0x000fe200078e0005 */
[----:B------:R-:W-:Y:S02]  /*0140*/  CS2R R26, SRZ ;  /* 0x00000000001a7805 */ /* 0x000fe4000001ff00 */
[----:B------:R-:W-:-:S12]  /*0150*/  UIADD3 UR6, UPT, UPT, -UR4, URZ, URZ ;  /* 0x000000ff04067290 */ /* 0x000fd8000fffe1ff */
.L_x_64:
[----:B------:R-:W0:Y:S02]  /*0160*/  LDC.64 R6, c[0x0][0x380] ;  /* 0x0000e000ff067b82 */ /* 0x000e240000000a00 */
[----:B0-----:R-:W-:-:S05]  /*0170*/  IMAD.WIDE R6, R29, 0x8, R6 ;  /* 0x000000081d067825 */ /* 0x001fca00078e0206 */
[----:B------:R-:W2:Y:S01]  /*0180*/  LDG.E.64 R18, desc[UR8][R6.64] ;  /* 0x0000000806127981 */ /* 0x000ea2000c1e1b00 */
[----:B------:R-:W-:-:S05]  /*0190*/  IMAD.WIDE R20, R2, 0x8, R6 ;  /* 0x0000000802147825 */ /* 0x000fca00078e0206 */
[----:B------:R0:W3:Y:S02]  /*01a0*/  LDG.E.64 R16, desc[UR8][R20.64] ;  /* 0x0000000814107981 */ /* 0x0000e4000c1e1b00 */
[----:B0-----:R-:W-:-:S05]  /*01b0*/  IMAD.WIDE R20, R2, 0x8, R20 ;  /* 0x0000000802147825 */ /* 0x001fca00078e0214 */
[----:B------:R-:W4:Y:S01]  /*01c0*/  LDG.E.64 R14, desc[UR8][R20.64] ;  /* 0x00000008140e7981 */ /* 0x000f22000c1e1b00 */
[----:B------:R-:W-:-:S05]  /*01d0*/  IMAD.WIDE R8, R2, 0x8, R20 ;  /* 0x0000000802087825 */ /* 0x000fca00078e0214 */
[----:B------:R-:W5:Y:S01]  /*01e0*/  LDG.E.64 R12, desc[UR8][R8.64] ;  /* 0x00000008080c7981 */ /* 0x000f62000c1e1b00 */
[----:B------:R-:W-:-:S05]  /*01f0*/  IMAD.WIDE R22, R2, 0x8, R8 ;  /* 0x0000000802167825 */ /* 0x000fca00078e0208 */
[----:B------:R0:W5:Y:S02]  /*0200*/  LDG.E.64 R10, desc[UR8][R22.64] ;  /* 0x00000008160a7981 */ /* 0x000164000c1e1b00 */
[----:B0-----:R-:W-:-:S05]  /*0210*/  IMAD.WIDE R22, R2, 0x8, R22 ;  /* 0x0000000802167825 */ /* 0x001fca00078e0216 */
[----:B------:R-:W5:Y:S01]  /*0220*/  LDG.E.64 R8, desc[UR8][R22.64] ;  /* 0x0000000816087981 */ /* 0x000f62000c1e1b00 */
[----:B------:R-:W-:-:S05]  /*0230*/  IMAD.WIDE R6, R2, 0x8, R22 ;  /* 0x0000000802067825 */ /* 0x000fca00078e0216 */
[----:B------:R-:W5:Y:S01]  /*0240*/  LDG.E.64 R22, desc[UR8][R6.64] ;  /* 0x0000000806167981 */ /* 0x000f62000c1e1b00 */
[----:B------:R-:W-:-:S05]  /*0250*/  IMAD.WIDE R24, R2, 0x8, R6 ;  /* 0x0000000802187825 */ /* 0x000fca00078e0206 */
[----:B------:R0:W5:Y:S02]  /*0260*/  LDG.E.64 R6, desc[UR8][R24.64] ;  /* 0x0000000818067981 */ /* 0x000164000c1e1b00 */
[----:B0-----:R-:W-:-:S05]  /*0270*/  IMAD.WIDE R24, R2, 0x8, R24 ;  /* 0x0000000802187825 */ /* 0x001fca00078e0218 */
[----:B------:R-:W5:Y:S01]  /*0280*/  LDG.E.64 R20, desc[UR8][R24.64] ;  /* 0x0000000818147981 */ /* 0x000f62000c1e1b00 */
[----:B--2---:R-:W-:Y:S01]  /*0290*/  DADD R18, R18, R26 ;  /* 0x0000000012127229 */ /* 0x004fe2000000001a */
[----:B------:R-:W-:-:S07]  /*02a0*/  IMAD.WIDE R26, R2, 0x8, R24 ;  /* 0x00000008021a7825 */ /* 0x000fce00078e0218 */
[----:B---3--:R-:W-:Y:S02]  /*02b0*/  DADD R16, R18, R16 ;  /* 0x0000000012107229 */ /* 0x008fe40000000010 */
[----:B------:R0:W2:Y:S02]  /*02c0*/  LDG.E.64 R18, desc[UR8][R26.64] ;  /* 0x000000081a127981 */ /* 0x0000a4000c1e1b00 */
[----:B0-----:R-:W-:-:S04]  /*02d0*/  IMAD.WIDE R26, R2, 0x8, R26 ;  /* 0x00000008021a7825 */ /* 0x001fc800078e021a */
[----:B----4-:R-:W-:Y:S02]  /*02e0*/  DADD R14, R16, R14 ;  /* 0x00000000100e7229 */ /* 0x010fe4000000000e */
[----:B------:R0:W3:Y:S06]  /*02f0*/  LDG.E.64 R16, desc[UR8][R26.64] ;  /* 0x000000081a107981 */ /* 0x0000ec000c1e1b00 */
[----:B-----5:R-:W-:Y:S01]  /*0300*/  DADD R12, R14, R12 ;  /* 0x000000000e0c7229 */ /* 0x020fe2000000000c */
[----:B0-----:R-:W-:-:S05]  /*0310*/  IMAD.WIDE R26, R2, 0x8, R26 ;  /* 0x00000008021a7825 */ /* 0x001fca00078e021a */
[----:B------:R-:W4:Y:S01]  /*0320*/  LDG.E.64 R14, desc[UR8][R26.64] ;  /* 0x000000081a0e7981 */ /* 0x000f22000c1e1b00 */
[----:B------:R-:W-:Y:S01]  /*0330*/  IMAD.WIDE R24, R2, 0x8, R26 ;  /* 0x0000000802187825 */ /* 0x000fe200078e021a */
[----:B------:R-:W-:-:S04]  /*0340*/  DADD R10, R12, R10 ;  /* 0x000000000c0a7229 */ /* 0x000fc8000000000a */
[----:B------:R0:W5:Y:S04]  /*0350*/  LDG.E.64 R12, desc[UR8][R24.64] ;  /* 0x00000008180c7981 */ /* 0x000168000c1e1b00 */
[----:B------:R-:W-:Y:S01]  /*0360*/  DADD R8, R10, R8 ;  /* 0x000000000a087229 */ /* 0x000fe20000000008 */
[----:B0-----:R-:W-:-:S05]  /*0370*/  IMAD.WIDE R24, R2, 0x8, R24 ;  /* 0x0000000802187825 */ /* 0x001fca00078e0218 */
[----:B------:R0:W5:Y:S02]  /*0380*/  LDG.E.64 R10, desc[UR8][R24.64] ;  /* 0x00000008180a7981 */ /* 0x000164000c1e1b00 */
[----:B------:R-:W-:Y:S01]  /*0390*/  DADD R22, R8, R22 ;  /* 0x0000000008167229 */ /* 0x000fe20000000016 */
[----:B0-----:R-:W-:-:S05]  /*03a0*/  IMAD.WIDE R24, R2, 0x8, R24 ;  /* 0x0000000802187825 */ /* 0x001fca00078e0218 */
[----:B------:R-:W5:Y:S01]  /*03b0*/  LDG.E.64 R8, desc[UR8][R24.64] ;  /* 0x0000000818087981 */ /* 0x000f62000c1e1b00 */
[----:B------:R-:W-:-:S06]  /*03c0*/  IMAD.WIDE R26, R2, 0x8, R24 ;  /* 0x00000008021a7825 */ /* 0x000fcc00078e0218 */
[----:B------:R-:W5:Y:S01]  /*03d0*/  LDG.E.64 R26, desc[UR8][R26.64] ;  /* 0x000000081a1a7981 */ /* 0x000f62000c1e1b00 */
[----:B------:R-:W-:-:S08]  /*03e0*/  DADD R6, R22, R6 ;  /* 0x0000000016067229 */ /* 0x000fd00000000006 */
[----:B------:R-:W-:Y:S01]  /*03f0*/  DADD R6, R6, R20 ;  /* 0x0000000006067229 */ /* 0x000fe20000000014 */
[----:B------:R-:W-:-:S04]  /*0400*/  UIADD3 UR6, UPT, UPT, UR6, 0x10, URZ ;  /* 0x0000001006067890 */ /* 0x000fc8000fffe0ff */
[----:B------:R-:W-:Y:S01]  /*0410*/  UISETP.NE.AND UP1, UPT, UR6, URZ, UPT ;  /* 0x000000ff0600728c */ /* 0x000fe2000bf25270 */
[----:B------:R-:W-:Y:S02]  /*0420*/  LEA R29, R2, R29, 0x4 ;  /* 0x0000001d021d7211 */ /* 0x000fe400078e20ff */
[----:B--2---:R-:W-:-:S08]  /*0430*/  DADD R6, R6, R18 ;  /* 0x0000000006067229 */ /* 0x004fd00000000012 */
[----:B---3--:R-:W-:-:S08]  /*0440*/  DADD R6, R6, R16 ;  /* 0x0000000006067229 */ /* 0x008fd00000000010 */
[----:B----4-:R-:W-:-:S08]  /*0450*/  DADD R6, R6, R14 ;  /* 0x0000000006067229 */ /* 0x010fd0000000000e */
[----:B-----5:R-:W-:-:S08]  /*0460*/  DADD R6, R6, R12 ;  /* 0x0000000006067229 */ /* 0x020fd0000000000c */
[----:B------:R-:W-:-:S08]  /*0470*/  DADD R6, R6, R10 ;  /* 0x0000000006067229 */ /* 0x000fd0000000000a */
[----:B------:R-:W-:-:S08]  /*0480*/  DADD R6, R6, R8 ;  /* 0x0000000006067229 */ /* 0x000fd00000000008 */
[----:B------:R-:W-:Y:S01]  /*0490*/  DADD R26, R6, R26 ;  /* 0x00000000061a7229 */ /* 0x000fe2000000001a */
[----:B------:R-:W-:Y:S10]  /*04a0*/  BRA.U UP1, `(.L_x_64) ;  /* 0xfffffffd012c7547 */ /* 0x000ff4000b83ffff */
.L_x_63:
[----:B------:R-:W-:Y:S05]  /*04b0*/  BRA.U !UP0, `(.L_x_62) ;  /* 0x0000000108fc7547 */ /* 0x000fea000b800000 */
[----:B------:R-:W-:Y:S02]  /*04c0*/  UISETP.GE.U32.AND UP0, UPT, UR5, 0x8, UPT ;  /* 0x000000080500788c */ /* 0x000fe4000bf06070 */
[----:B------:R-:W-:-:S04]  /*04d0*/  ULOP3.LUT UR6, UR7, 0x7, URZ, 0xc0, !UPT ;  /* 0x0000000707067892 */ /* 0x000fc8000f8ec0ff */
[----:B------:R-:W-:-:S03]  /*04e0*/  UISETP.NE.AND UP1, UPT, UR6, URZ, UPT ;  /* 0x000000ff0600728c */ /* 0x000fc6000bf25270 */
[----:B------:R-:W-:Y:S08]  /*04f0*/  BRA.U !UP0, `(.L_x_65) ;  /* 0x00000001086c7547 */ /* 0x000ff0000b800000 */
[----:B------:R-:W0:Y:S01]  /*0500*/  LDC.64 R10, c[0x0][0x380] ;  /* 0x0000e000ff0a7b82 */ /* 0x000e220000000a00 */
[----:B------:R-:W-:-:S04]  /*0510*/  IMAD R7, R2, UR4, R5 ;  /* 0x0000000402077c24 */ /* 0x000fc8000f8e0205 */
[----:B0-----:R-:W-:-:S05]  /*0520*/  IMAD.WIDE R10, R7, 0x8, R10 ;  /* 0x00000008070a7825 */ /* 0x001fca00078e020a */
[----:B------:R-:W2:Y:S01]  /*0530*/  LDG.E.64 R6, desc[UR8][R10.64] ;  /* 0x000000080a067981 */ /* 0x000ea2000c1e1b00 */
[----:B------:R-:W-:-:S05]  /*0540*/  IMAD.WIDE R22, R2, 0x8, R10 ;  /* 0x0000000802167825 */ /* 0x000fca00078e020a */
[----:B------:R-:W3:Y:S01]  /*0550*/  LDG.E.64 R8, desc[UR8][R22.64] ;  /* 0x0000000816087981 */ /* 0x000ee2000c1e1b00 */
[----:B------:R-:W-:-:S05]  /*0560*/  IMAD.WIDE R24, R2, 0x8, R22 ;  /* 0x0000000802187825 */ /* 0x000fca00078e0216 */
[----:B------:R-:W4:Y:S01]  /*0570*/  LDG.E.64 R20, desc[UR8][R24.64] ;  /* 0x0000000818147981 */ /* 0x000f22000c1e1b00 */
[----:B------:R-:W-:-:S05]  /*0580*/  IMAD.WIDE R28, R2, 0x8, R24 ;  /* 0x00000008021c7825 */ /* 0x000fca00078e0218 */
[----:B------:R0:W5:Y:S02]  /*0590*/  LDG.E.64 R18, desc[UR8][R28.64] ;  /* 0x000000081c127981 */ /* 0x000164000c1e1b00 */
[----:B0-----:R-:W-:-:S05]  /*05a0*/  IMAD.WIDE R28, R2, 0x8, R28 ;  /* 0x00000008021c7825 */ /* 0x001fca00078e021c */
[----:B------:R-:W5:Y:S01]  /*05b0*/  LDG.E.64 R16, desc[UR8][R28.64] ;  /* 0x000000081c107981 */ /* 0x000f62000c1e1b00 */
[----:B------:R-:W-:-:S05]  /*05c0*/  IMAD.WIDE R12, R2, 0x8, R28 ;  /* 0x00000008020c7825 */ /* 0x000fca00078e021c */
[----:B------:R-:W5:Y:S01]  /*05d0*/  LDG.E.64 R14, desc[UR8][R12.64] ;  /* 0x000000080c0e7981 */ /* 0x000f62000c1e1b00 */
[----:B------:R-:W-:-:S04]  /*05e0*/  IMAD.WIDE R10, R2, 0x8, R12 ;  /* 0x00000008020a7825 */ /* 0x000fc800078e020c */
[----:B------:R-:W-:Y:S01]  /*05f0*/  IMAD.WIDE R22, R2, 0x8, R10 ;  /* 0x0000000802167825 */ /* 0x000fe200078e020a */
[----:B------:R-:W5:Y:S04]  /*0600*/  LDG.E.64 R12, desc[UR8][R10.64] ;  /* 0x000000080a0c7981 */ /* 0x000f68000c1e1b00 */
[----:B------:R-:W5:Y:S01]  /*0610*/  LDG.E.64 R10, desc[UR8][R22.64] ;  /* 0x00000008160a7981 */ /* 0x000f62000c1e1b00 */
[----:B------:R-:W-:Y:S01]  /*0620*/  UIADD3 UR4, UPT, UPT, UR4, 0x8, URZ ;  /* 0x0000000804047890 */ /* 0x000fe2000fffe0ff */
[----:B--2---:R-:W-:-:S08]  /*0630*/  DADD R6, R26, R6 ;  /* 0x000000001a067229 */ /* 0x004fd00000000006 */
[----:B---3--:R-:W-:-:S08]  /*0640*/  DADD R6, R6, R8 ;  /* 0x0000000006067229 */ /* 0x008fd00000000008 */
[----:B----4-:R-:W-:-:S08]  /*0650*/  DADD R6, R6, R20 ;  /* 0x0000000006067229 */ /* 0x010fd00000000014 */
[----:B-----5:R-:W-:-:S08]  /*0660*/  DADD R6, R6, R18 ;  /* 0x0000000006067229 */ /* 0x020fd00000000012 */
[----:B------:R-:W-:-:S08]  /*0670*/  DADD R6, R6, R16 ;  /* 0x0000000006067229 */ /* 0x000fd00000000010 */
[----:B------:R-:W-:-:S08]  /*0680*/  DADD R6, R6, R14 ;  /* 0x0000000006067229 */ /* 0x000fd0000000000e */
[----:B------:R-:W-:-:S08]  /*0690*/  DADD R6, R6, R12 ;  /* 0x0000000006067229 */ /* 0x000fd0000000000c */
[----:B------:R-:W-:-:S11]  /*06a0*/  DADD R26, R6, R10 ;  /* 0x00000000061a7229 */ /* 0x000fd6000000000a */
.L_x_65:
        /* <DEDUP_REMOVED lines=13> */
[----:B------:R-:W-:-:S06]  /*0780*/  IMAD.WIDE R18, R2, 0x8, R14 ;  /* 0x0000000802127825 */ /* 0x000fcc00078e020e */
[----:B------:R-:W5:Y:S01]  /*0790*/  LDG.E.64 R18, desc[UR8][R18.64] ;  /* 0x0000000812127981 */ /* 0x000f62000c1e1b00 */
[----:B------:R-:W-:Y:S01]  /*07a0*/  UIADD3 UR4, UPT, UPT, UR4, 0x4, URZ ;  /* 0x0000000404047890 */ /* 0x000fe2000fffe0ff */
[----:B--2---:R-:W-:-:S08]  /*07b0*/  DADD R8, R26, R8 ;  /* 0x000000001a087229 */ /* 0x004fd00000000008 */
[----:B---3--:R-:W-:-:S08]  /*07c0*/  DADD R8, R8, R12 ;  /* 0x0000000008087229 */ /* 0x008fd0000000000c */
[----:B----4-:R-:W-:-:S08]  /*07d0*/  DADD R8, R8, R16 ;  /* 0x0000000008087229 */ /* 0x010fd00000000010 */
[----:B-----5:R-:W-:-:S11]  /*07e0*/  DADD R26, R8, R18 ;  /* 0x00000000081a7229 */ /* 0x020fd60000000012 */
.L_x_66:
[----:B------:R-:W-:Y:S05]  /*07f0*/  BRA.U !UP1, `(.L_x_62) ;  /* 0x00000001092c7547 */ /* 0x000fea000b800000 */
[----:B------:R-:W0:Y:S01]  /*0800*/  LDC.64 R8, c[0x0][0x380] ;  /* 0x0000e000ff087b82 */ /* 0x000e220000000a00 */
[----:B------:R-:W-:Y:S01]  /*0810*/  IMAD R3, R2, UR4, R3 ;  /* 0x0000000402037c24 */ /* 0x000fe2000f8e0203 */
[----:B------:R-:W-:-:S03]  /*0820*/  UIADD3 UR5, UPT, UPT, -UR5, URZ, URZ ;  /* 0x000000ff05057290 */ /* 0x000fc6000fffe1ff */
[----:B------:R-:W-:-:S09]  /*0830*/  IMAD R3, R0, 0x20, R3 ;  /* 0x0000002000037824 */ /* 0x000fd200078e0203 */
.L_x_67:
[----:B0-----:R-:W-:-:S06]  /*0840*/  IMAD.WIDE R6, R3, 0x8, R8 ;  /* 0x0000000803067825 */ /* 0x001fcc00078e0208 */
[----:B------:R-:W2:Y:S01]  /*0850*/  LDG.E.64 R6, desc[UR8][R6.64] ;  /* 0x0000000806067981 */ /* 0x000ea2000c1e1b00 */
[----:B------:R-:W-:Y:S01]  /*0860*/  UIADD3 UR5, UPT, UPT, UR5, 0x1, URZ ;  /* 0x0000000105057890 */ /* 0x000fe2000fffe0ff */
[----:B------:R-:W-:-:S03]  /*0870*/  IMAD.IADD R3, R3, 0x1, R2 ;  /* 0x0000000103037824 */ /* 0x000fc600078e0202 */
[----:B------:R-:W-:Y:S01]  /*0880*/  UISETP.NE.AND UP0, UPT, UR5, URZ, UPT ;  /* 0x000000ff0500728c */ /* 0x000fe2000bf05270 */
[----:B--2---:R-:W-:-:S08]  /*0890*/  DADD R26, R6, R26 ;  /* 0x00000000061a7229 */ /* 0x004fd0000000001a */
[----:B------:R-:W-:Y:S05]  /*08a0*/  BRA.U UP0, `(.L_x_67) ;  /* 0xfffffffd00e47547 */ /* 0x000fea000b83ffff */
.L_x_62:
[----:B------:R-:W0:Y:S01]  /*08b0*/  I2F.F64 R8, UR7 ;  /* 0x0000000700087d12 */ /* 0x000e220008201c00 */
        /* <DEDUP_REMOVED lines=18> */
[----:B------:R-:W-:Y:S05]  /*09e0*/  CALL.REL.NOINC `($__internal_2_$__cuda_sm20_div_rn_f64_full) ;  /* 0x00000000001c7944 */ /* 0x000fea0003c00000 */
[----:B------:R-:W-:Y:S01]  /*09f0*/  MOV R2, R12 ;  /* 0x0000000c00027202 */ /* 0x000fe20000000f00 */
[----:B------:R-:W-:-:S07]  /*0a00*/  IMAD.MOV.U32 R3, RZ, RZ, R13 ;  /* 0x000000ffff037224 */ /* 0x000fce00078e000d */
.L_x_69:
[----:B------:R-:W-:Y:S05]  /*0a10*/  BSYNC.RECONVERGENT B0 ;  /* 0x0000000000007941 */ /* 0x000fea0003800200 */
.L_x_68:
[----:B------:R-:W0:Y:S02]  /*0a20*/  LDC.64 R6, c[0x0][0x388] ;  /* 0x0000e200ff067b82 */ /* 0x000e240000000a00 */
[----:B0-----:R-:W-:-:S05]  /*0a30*/  IMAD.WIDE.U32 R4, R5, 0x8, R6 ;  /* 0x0000000805047825 */ /* 0x001fca00078e0006 */
[----:B------:R-:W-:Y:S01]  /*0a40*/  STG.E.64 desc[UR8][R4.64], R2 ;  /* 0x0000000204007986 */ /* 0x000fe2000c101b08 */
[----:B------:R-:W-:Y:S05]  /*0a50*/  EXIT ;  /* 0x000000000000794d */ /* 0x000fea0003800000 */
        .weak           $__internal_2_$__cuda_sm20_div_rn_f64_full
        .type           $__internal_2_$__cuda_sm20_div_rn_f64_full,@function
        .size           $__internal_2_$__cuda_sm20_div_rn_f64_full,(.L_x_115 - $__internal_2_$__cuda_sm20_div_rn_f64_full)
$__internal_2_$__cuda_sm20_div_rn_f64_full:
[C---:B------:R-:W-:Y:S01]  /*0a60*/  FSETP.GEU.AND P0, PT, |R9|.reuse, 1.469367938527859385e-39, PT ;  /* 0x001000000900780b */ /* 0x040fe20003f0e200 */
[----:B------:R-:W-:Y:S01]  /*0a70*/  IMAD.MOV.U32 R12, RZ, RZ, 0x1ca00000 ;  /* 0x1ca00000ff0c7424 */ /* 0x000fe200078e00ff */
[----:B------:R-:W-:Y:S01]  /*0a80*/  LOP3.LUT R2, R9, 0x800fffff, RZ, 0xc0, !PT ;  /* 0x800fffff09027812 */ /* 0x000fe200078ec0ff */
[----:B------:R-:W-:Y:S01]  /*0a90*/  BSSY.RECONVERGENT B1, `(.L_x_70) ;  /* 0x0000055000017945 */ /* 0x000fe20003800200 */
[C---:B------:R-:W-:Y:S02]  /*0aa0*/  FSETP.GEU.AND P2, PT, |R7|.reuse, 1.469367938527859385e-39, PT ;  /* 0x001000000700780b */ /* 0x040fe40003f4e200 */
[----:B------:R-:W-:Y:S01]  /*0ab0*/  LOP3.LUT R3, R2, 0x3ff00000, RZ, 0xfc, !PT ;  /* 0x3ff0000002037812 */ /* 0x000fe200078efcff */
[----:B------:R-:W-:Y:S01]  /*0ac0*/  IMAD.MOV.U32 R2, RZ, RZ, R8 ;  /* 0x000000ffff027224 */ /* 0x000fe200078e0008 */
[----:B------:R-:W-:Y:S02]  /*0ad0*/  MOV R14, 0x1 ;  /* 0x00000001000e7802 */ /* 0x000fe40000000f00 */
[----:B------:R-:W-:-:S02]  /*0ae0*/  LOP3.LUT R4, R7, 0x7ff00000, RZ, 0xc0, !PT ;  /* 0x7ff0000007047812 */ /* 0x000fc400078ec0ff */
[C---:B------:R-:W-:Y:S01]  /*0af0*/  LOP3.LUT R13, R9.reuse, 0x7ff00000, RZ, 0xc0, !PT ;  /* 0x7ff00000090d7812 */ /* 0x040fe200078ec0ff */
[----:B------:R-:W-:Y:S02]  /*0b00*/  @!P0 DMUL R2, R8, 8.98846567431157953865e+307 ;  /* 0x7fe0000008028828 */ /* 0x000fe40000000000 */
[----:B------:R-:W-:Y:S01]  /*0b10*/  IMAD.MOV.U32 R21, RZ, RZ, R4 ;  /* 0x000000ffff157224 */ /* 0x000fe200078e0004 */
[C---:B------:R-:W-:Y:S01]  /*0b20*/  ISETP.GE.U32.AND P1, PT, R4.reuse, R13, PT ;  /* 0x0000000d0400720c */ /* 0x040fe20003f26070 */
[----:B------:R-:W-:Y:S01]  /*0b30*/  IMAD.MOV.U32 R20, RZ, RZ, R13 ;  /* 0x000000ffff147224 */ /* 0x000fe200078e000d */
[----:B------:R-:W-:Y:S01]  /*0b40*/  @!P2 LOP3.LUT R17, R9, 0x7ff00000, RZ, 0xc0, !PT ;  /* 0x7ff000000911a812 */ /* 0x000fe200078ec0ff */
[----:B------:R-:W0:Y:S01]  /*0b50*/  MUFU.RCP64H R15, R3 ;  /* 0x00000003000f7308 */ /* 0x000e220000001800 */
[----:B------:R-:W-:Y:S02]  /*0b60*/  @!P2 MOV R16, RZ ;  /* 0x000000ff0010a202 */ /* 0x000fe40000000f00 */
[----:B------:R-:W-:-:S02]  /*0b70*/  @!P2 ISETP.GE.U32.AND P3, PT, R4, R17, PT ;  /* 0x000000110400a20c */ /* 0x000fc40003f66070 */
[----:B------:R-:W-:Y:S02]  /*0b80*/  @!P0 LOP3.LUT R20, R3, 0x7ff00000, RZ, 0xc0, !PT ;  /* 0x7ff0000003148812 */ /* 0x000fe400078ec0ff */
[----:B------:R-:W-:-:S03]  /*0b90*/  @!P2 SEL R17, R12, 0x63400000, !P3 ;  /* 0x634000000c11a807 */ /* 0x000fc60005800000 */
[----:B------:R-:W-:Y:S01]  /*0ba0*/  VIADD R22, R20, 0xffffffff ;  /* 0xffffffff14167836 */ /* 0x000fe20000000000 */
[----:B------:R-:W-:-:S04]  /*0bb0*/  @!P2 LOP3.LUT R17, R17, 0x80000000, R7, 0xf8, !PT ;  /* 0x800000001111a812 */ /* 0x000fc800078ef807 */
[----:B------:R-:W-:Y:S01]  /*0bc0*/  @!P2 LOP3.LUT R17, R17, 0x100000, RZ, 0xfc, !PT ;  /* 0x001000001111a812 */ /* 0x000fe200078efcff */
[----:B0-----:R-:W-:-:S08]  /*0bd0*/  DFMA R10, R14, -R2, 1 ;  /* 0x3ff000000e0a742b */ /* 0x001fd00000000802 */
[----:B------:R-:W-:-:S08]  /*0be0*/  DFMA R10, R10, R10, R10 ;  /* 0x0000000a0a0a722b */ /* 0x000fd0000000000a */
[----:B------:R-:W-:Y:S01]  /*0bf0*/  DFMA R14, R14, R10, R14 ;  /* 0x0000000a0e0e722b */ /* 0x000fe2000000000e */
[----:B------:R-:W-:Y:S01]  /*0c00*/  SEL R11, R12, 0x63400000, !P1 ;  /* 0x634000000c0b7807 */ /* 0x000fe20004800000 */
[----:B------:R-:W-:-:S03]  /*0c10*/  IMAD.MOV.U32 R10, RZ, RZ, R6 ;  /* 0x000000ffff0a7224 */ /* 0x000fc600078e0006 */
[----:B------:R-:W-:-:S03]  /*0c20*/  LOP3.LUT R11, R11, 0x800fffff, R7, 0xf8, !PT ;  /* 0x800fffff0b0b7812 */ /* 0x000fc600078ef807 */
[----:B------:R-:W-:-:S03]  /*0c30*/  DFMA R18, R14, -R2, 1 ;  /* 0x3ff000000e12742b */ /* 0x000fc60000000802 */
[----:B------:R-:W-:-:S05]  /*0c40*/  @!P2 DFMA R10, R10, 2, -R16 ;  /* 0x400000000a0aa82b */ /* 0x000fca0000000810 */
[----:B------:R-:W-:-:S05]  /*0c50*/  DFMA R14, R14, R18, R14 ;  /* 0x000000120e0e722b */ /* 0x000fca000000000e */
[----:B------:R-:W-:-:S03]  /*0c60*/  @!P2 LOP3.LUT R21, R11, 0x7ff00000, RZ, 0xc0, !PT ;  /* 0x7ff000000b15a812 */ /* 0x000fc600078ec0ff */
[----:B------:R-:W-:Y:S01]  /*0c70*/  DMUL R16, R14, R10 ;  /* 0x0000000a0e107228 */ /* 0x000fe20000000000 */
[----:B------:R-:W-:-:S04]  /*0c80*/  IADD3 R13, PT, PT, R21, -0x1, RZ ;  /* 0xffffffff150d7810 */ /* 0x000fc80007ffe0ff */
[----:B------:R-:W-:-:S03]  /*0c90*/  ISETP.GT.U32.AND P0, PT, R13, 0x7feffffe, PT ;  /* 0x7feffffe0d00780c */ /* 0x000fc60003f04070 */
[----:B------:R-:W-:Y:S01]  /*0ca0*/  DFMA R18, R16, -R2, R10 ;  /* 0x800000021012722b */ /* 0x000fe2000000000a */
[----:B------:R-:W-:-:S07]  /*0cb0*/  ISETP.GT.U32.OR P0, PT, R22, 0x7feffffe, P0 ;  /* 0x7feffffe1600780c */ /* 0x000fce0000704470 */
[----:B------:R-:W-:-:S06]  /*0cc0*/  DFMA R14, R14, R18, R16 ;  /* 0x000000120e0e722b */ /* 0x000fcc0000000010 */
        /* <DEDUP_REMOVED lines=28> */
.L_x_71:
        /* <DEDUP_REMOVED lines=16> */
.L_x_74:
[----:B------:R-:W-:Y:S01]  /*0f90*/  LOP3.LUT R13, R9, 0x80000, RZ, 0xfc, !PT ;  /* 0x00080000090d7812 */ /* 0x000fe200078efcff */
[----:B------:R-:W-:Y:S01]  /*0fa0*/  IMAD.MOV.U32 R12, RZ, RZ, R8 ;  /* 0x000000ffff0c7224 */ /* 0x000fe200078e0008 */
[----:B------:R-:W-:Y:S06]  /*0fb0*/  BRA `(.L_x_72) ;  /* 0x0000000000087947 */ /* 0x000fec0003800000 */
.L_x_73:
[----:B------:R-:W-:Y:S02]  /*0fc0*/  LOP3.LUT R13, R7, 0x80000, RZ, 0xfc, !PT ;  /* 0x00080000070d7812 */ /* 0x000fe400078efcff */
[----:B------:R-:W-:-:S07]  /*0fd0*/  MOV R12, R6 ;  /* 0x00000006000c7202 */ /* 0x000fce0000000f00 */
.L_x_72:
[----:B------:R-:W-:Y:S05]  /*0fe0*/  BSYNC.RECONVERGENT B1 ;  /* 0x0000000000017941 */ /* 0x000fea0003800200 */
.L_x_70:
[----:B------:R-:W-:Y:S02]  /*0ff0*/  HFMA2 R3, -RZ, RZ, 0, 0 ;  /* 0x00000000ff037431 */ /* 0x000fe400000001ff */
[----:B------:R-:W-:-:S04]  /*1000*/  IMAD.MOV.U32 R2, RZ, RZ, R0 ;  /* 0x000000ffff027224 */ /* 0x000fc800078e0000 */
[----:B------:R-:W-:Y:S05]  /*1010*/  RET.REL.NODEC R2 `(_Z23_hhlpLinearBackwardBiasILi32EdEvPKT0_PS0_ii) ;  /* 0xffffffec02f87950 */ /* 0x000fea0003c3ffff */
.L_x_75:
        /* <DEDUP_REMOVED lines=14> */
.L_x_115:


//--------------------- .text._Z23_hhlpLinearBackwardBiasILi32EfEvPKT0_PS0_ii --------------------------
	.section	.text._Z23_hhlpLinearBackwardBiasILi32EfEvPKT0_PS0_ii,"ax",@progbits
	.align	128
        .global         _Z23_hhlpLinearBackwardBiasILi32EfEvPKT0_PS0_ii
        .type           _Z23_hhlpLinearBackwardBiasILi32EfEvPKT0_PS0_ii,@function
        .size           _Z23_hhlpLinearBackwardBiasILi32EfEvPKT0_PS0_ii,(.L_x_116 - _Z23_hhlpLinearBackwardBiasILi32EfEvPKT0_PS0_ii)
        .other          _Z23_hhlpLinearBackwardBiasILi32EfEvPKT0_PS0_ii,@"STO_CUDA_ENTRY STV_DEFAULT"
_Z23_hhlpLinearBackwardBiasILi32EfEvPKT0_PS0_ii:
.text._Z23_hhlpLinearBackwardBiasILi32EfEvPKT0_PS0_ii:
        /* <DEDUP_REMOVED lines=8> */
[----:B------:R-:W-:Y:S01]  /*0080*/  HFMA2 R4, -RZ, RZ, 0, 0 ;  /* 0x00000000ff047431 */ /* 0x000fe200000001ff */
[----:B------:R-:W1:Y:S01]  /*0090*/  LDCU.64 UR8, c[0x0][0x358] ;  /* 0x00006b00ff0877ac */ /* 0x000e620008000a00 */
[----:B0-----:R-:W-:-:S09]  /*00a0*/  UISETP.GE.AND UP0, UPT, UR7, 0x1, UPT ;  /* 0x000000010700788c */ /* 0x001fd2000bf06270 */
[----:B-1----:R-:W-:Y:S05]  /*00b0*/  BRA.U !UP0, `(.L_x_76) ;  /* 0x0000000508fc7547 */ /* 0x002fea000b800000 */
[----:B------:R-:W-:Y:S01]  /*00c0*/  UISETP.GE.U32.AND UP1, UPT, UR7, 0x10, UPT ;  /* 0x000000100700788c */ /* 0x000fe2000bf26070 */
[----:B------:R-:W-:Y:S01]  /*00d0*/  MOV R4, RZ ;  /* 0x000000ff00047202 */ /* 0x000fe20000000f00 */
[----:B------:R-:W-:Y:S01]  /*00e0*/  ULOP3.LUT UR5, UR7, 0xf, URZ, 0xc0, !UPT ;  /* 0x0000000f07057892 */ /* 0x000fe2000f8ec0ff */
[----:B------:R-:W-:-:S03]  /*00f0*/  UMOV UR4, URZ ;  /* 0x000000ff00047c82 */ /* 0x000fc60008000000 */
[----:B------:R-:W-:-:S03]  /*0100*/  UISETP.NE.AND UP0, UPT, UR5, URZ, UPT ;  /* 0x000000ff0500728c */ /* 0x000fc6000bf05270 */
[----:B------:R-:W-:Y:S08]  /*0110*/  BRA.U !UP1, `(.L_x_77) ;  /* 0x0000000109e47547 */ /* 0x000ff0000b800000 */
[----:B------:R-:W-:Y:S01]  /*0120*/  ULOP3.LUT UR4, UR7, 0x7ffffff0, URZ, 0xc0, !UPT ;  /* 0x7ffffff007047892 */ /* 0x000fe2000f8ec0ff */
[----:B------:R-:W-:Y:S02]  /*0130*/  MOV R4, RZ ;  /* 0x000000ff00047202 */ /* 0x000fe40000000f00 */
[----:B------:R-:W-:Y:S01]  /*0140*/  MOV R7, R5 ;  /* 0x0000000500077202 */ /* 0x000fe20000000f00 */
[----:B------:R-:W-:-:S12]  /*0150*/  UIADD3 UR6, UPT, UPT, -UR4, URZ, URZ ;  /* 0x000000ff04067290 */ /* 0x000fd8000fffe1ff */
.L_x_78:
[----:B------:R-:W0:Y:S02]  /*0160*/  LDC.64 R20, c[0x0][0x380] ;  /* 0x0000e000ff147b82 */ /* 0x000e240000000a00 */
[----:B0-----:R-:W-:-:S05]  /*0170*/  IMAD.WIDE R20, R7, 0x4, R20 ;  /* 0x0000000407147825 */ /* 0x001fca00078e0214 */
[----:B------:R-:W2:Y:S01]  /*0180*/  LDG.E R9, desc[UR8][R20.64] ;  /* 0x0000000814097981 */ /* 0x000ea2000c1e1900 */
[----:B------:R-:W-:-:S05]  /*0190*/  IMAD.WIDE R16, R2, 0x4, R20 ;  /* 0x0000000402107825 */ /* 0x000fca00078e0214 */
[----:B------:R0:W3:Y:S01]  /*01a0*/  LDG.E R6, desc[UR8][R16.64] ;  /* 0x0000000810067981 */ /* 0x0000e2000c1e1900 */
[----:B------:R-:W-:-:S05]  /*01b0*/  IMAD.WIDE R14, R2, 0x4, R16 ;  /* 0x00000004020e7825 */ /* 0x000fca00078e0210 */
[----:B------:R1:W4:Y:S01]  /*01c0*/  LDG.E R8, desc[UR8][R14.64] ;  /* 0x000000080e087981 */ /* 0x000322000c1e1900 */
[----:B------:R-:W-:-:S05]  /*01d0*/  IMAD.WIDE R22, R2, 0x4, R14 ;  /* 0x0000000402167825 */ /* 0x000fca00078e020e */
[----:B------:R-:W5:Y:S01]  /*01e0*/  LDG.E R10, desc[UR8][R22.64] ;  /* 0x00000008160a7981 */ /* 0x000f62000c1e1900 */
[----:B------:R-:W-:-:S05]  /*01f0*/  IMAD.WIDE R24, R2, 0x4, R22 ;  /* 0x0000000402187825 */ /* 0x000fca00078e0216 */
[----:B------:R-:W5:Y:S01]  /*0200*/  LDG.E R27, desc[UR8][R24.64] ;  /* 0x00000008181b7981 */ /* 0x000f62000c1e1900 */
[----:B------:R-:W-:-:S05]  /*0210*/  IMAD.WIDE R12, R2, 0x4, R24 ;  /* 0x00000004020c7825 */ /* 0x000fca00078e0218 */
[----:B------:R1:W5:Y:S01]  /*0220*/  LDG.E R26, desc[UR8][R12.64] ;  /* 0x000000080c1a7981 */ /* 0x000362000c1e1900 */
[----:B------:R-:W-:-:S05]  /*0230*/  IMAD.WIDE R28, R2, 0x4, R12 ;  /* 0x00000004021c7825 */ /* 0x000fca00078e020c */
[----:B------:R1:W5:Y:S01]  /*0240*/  LDG.E R11, desc[UR8][R28.64] ;  /* 0x000000081c0b7981 */ /* 0x000362000c1e1900 */
[----:B------:R-:W-:-:S04]  /*0250*/  IMAD.WIDE R18, R2, 0x4, R28 ;  /* 0x0000000402127825 */ /* 0x000fc800078e021c */
[C---:B0-----:R-:W-:Y:S02]  /*0260*/  IMAD.WIDE R16, R2.reuse, 0x4, R18 ;  /* 0x0000000402107825 */ /* 0x041fe400078e0212 */
[----:B------:R-:W5:Y:S02]  /*0270*/  LDG.E R18, desc[UR8][R18.64] ;  /* 0x0000000812127981 */ /* 0x000f64000c1e1900 */
[C---:B-1----:R-:W-:Y:S02]  /*0280*/  IMAD.WIDE R14, R2.reuse, 0x4, R16 ;  /* 0x00000004020e7825 */ /* 0x042fe400078e0210 */
[----:B------:R-:W5:Y:S02]  /*0290*/  LDG.E R16, desc[UR8][R16.64] ;  /* 0x0000000810107981 */ /* 0x000f64000c1e1900 */
[C---:B------:R-:W-:Y:S02]  /*02a0*/  IMAD.WIDE R12, R2.reuse, 0x4, R14 ;  /* 0x00000004020c7825 */ /* 0x040fe400078e020e */
[----:B------:R-:W5:Y:S02]  /*02b0*/  LDG.E R14, desc[UR8][R14.64] ;  /* 0x000000080e0e7981 */ /* 0x000f64000c1e1900 */
[----:B------:R-:W-:-:S04]  /*02c0*/  IMAD.WIDE R20, R2, 0x4, R12 ;  /* 0x0000000402147825 */ /* 0x000fc800078e020c */
[C---:B------:R-:W-:Y:S01]  /*02d0*/  IMAD.WIDE R22, R2.reuse, 0x4, R20 ;  /* 0x0000000402167825 */ /* 0x040fe200078e0214 */
[----:B------:R0:W5:Y:S04]  /*02e0*/  LDG.E R15, desc[UR8][R12.64] ;  /* 0x000000080c0f7981 */ /* 0x000168000c1e1900 */
[----:B------:R-:W5:Y:S01]  /*02f0*/  LDG.E R20, desc[UR8][R20.64] ;  /* 0x0000000814147981 */ /* 0x000f62000c1e1900 */
[----:B------:R-:W-:-:S03]  /*0300*/  IMAD.WIDE R24, R2, 0x4, R22 ;  /* 0x0000000402187825 */ /* 0x000fc600078e0216 */
[----:B------:R-:W5:Y:S01]  /*0310*/  LDG.E R22, desc[UR8][R22.64] ;  /* 0x0000000816167981 */ /* 0x000f62000c1e1900 */
[----:B------:R-:W-:-:S03]  /*0320*/  IMAD.WIDE R28, R2, 0x4, R24 ;  /* 0x00000004021c7825 */ /* 0x000fc600078e0218 */
[----:B------:R-:W5:Y:S01]  /*0330*/  LDG.E R24, desc[UR8][R24.64] ;  /* 0x0000000818187981 */ /* 0x000f62000c1e1900 */
[----:B0-----:R-:W-:-:S03]  /*0340*/  IMAD.WIDE R12, R2, 0x4, R28 ;  /* 0x00000004020c7825 */ /* 0x001fc600078e021c */
[----:B------:R-:W5:Y:S04]  /*0350*/  LDG.E R28, desc[UR8][R28.64] ;  /* 0x000000081c1c7981 */ /* 0x000f68000c1e1900 */
[----:B------:R-:W5:Y:S01]  /*0360*/  LDG.E R17, desc[UR8][R12.64] ;  /* 0x000000080c117981 */ /* 0x000f62000c1e1900 */
[----:B------:R-:W-:-:S04]  /*0370*/  UIADD3 UR6, UPT, UPT, UR6, 0x10, URZ ;  /* 0x0000001006067890 */ /* 0x000fc8000fffe0ff */
[----:B------:R-:W-:Y:S01]  /*0380*/  UISETP.NE.AND UP1, UPT, UR6, URZ, UPT ;  /* 0x000000ff0600728c */ /* 0x000fe2000bf25270 */
[----:B------:R-:W-:Y:S01]  /*0390*/  LEA R7, R2, R7, 0x4 ;  /* 0x0000000702077211 */ /* 0x000fe200078e20ff */
[----:B--2---:R-:W-:-:S04]  /*03a0*/  FADD R9, R9, R4 ;  /* 0x0000000409097221 */ /* 0x004fc80000000000 */
[----:B---3--:R-:W-:-:S04]  /*03b0*/  FADD R9, R9, R6 ;  /* 0x0000000609097221 */ /* 0x008fc80000000000 */
[----:B----4-:R-:W-:-:S04]  /*03c0*/  FADD R9, R9, R8 ;  /* 0x0000000809097221 */ /* 0x010fc80000000000 */
[----:B-----5:R-:W-:-:S04]  /*03d0*/  FADD R10, R9, R10 ;  /* 0x0000000a090a7221 */ /* 0x020fc80000000000 */
[----:B------:R-:W-:-:S04]  /*03e0*/  FADD R27, R10, R27 ;  /* 0x0000001b0a1b7221 */ /* 0x000fc80000000000 */
        /* <DEDUP_REMOVED lines=10> */
[----:B------:R-:W-:Y:S01]  /*0490*/  FADD R4, R28, R17 ;  /* 0x000000111c047221 */ /* 0x000fe20000000000 */
[----:B------:R-:W-:Y:S06]  /*04a0*/  BRA.U UP1, `(.L_x_78) ;  /* 0xfffffffd012c7547 */ /* 0x000fec000b83ffff */
.L_x_77:
        /* <DEDUP_REMOVED lines=9> */
[----:B------:R-:W2:Y:S02]  /*0540*/  LDG.E R7, desc[UR8][R6.64] ;  /* 0x0000000806077981 */ /* 0x000ea4000c1e1900 */
[C---:B------:R-:W-:Y:S02]  /*0550*/  IMAD.WIDE R10, R2.reuse, 0x4, R8 ;  /* 0x00000004020a7825 */ /* 0x040fe400078e0208 */
[----:B------:R-:W3:Y:S02]  /*0560*/  LDG.E R8, desc[UR8][R8.64] ;  /* 0x0000000808087981 */ /* 0x000ee4000c1e1900 */
[C---:B------:R-:W-:Y:S02]  /*0570*/  IMAD.WIDE R12, R2.reuse, 0x4, R10 ;  /* 0x00000004020c7825 */ /* 0x040fe400078e020a */
[----:B------:R-:W4:Y:S02]  /*0580*/  LDG.E R10, desc[UR8][R10.64] ;  /* 0x000000080a0a7981 */ /* 0x000f24000c1e1900 */
[----:B------:R-:W-:-:S02]  /*0590*/  IMAD.WIDE R14, R2, 0x4, R12 ;  /* 0x00000004020e7825 */ /* 0x000fc400078e020c */
[----:B------:R-:W5:Y:S02]  /*05a0*/  LDG.E R12, desc[UR8][R12.64] ;  /* 0x000000080c0c7981 */ /* 0x000f64000c1e1900 */
[C---:B------:R-:W-:Y:S02]  /*05b0*/  IMAD.WIDE R16, R2.reuse, 0x4, R14 ;  /* 0x0000000402107825 */ /* 0x040fe400078e020e */
[----:B------:R-:W5:Y:S02]  /*05c0*/  LDG.E R14, desc[UR8][R14.64] ;  /* 0x000000080e0e7981 */ /* 0x000f64000c1e1900 */
[C---:B------:R-:W-:Y:S02]  /*05d0*/  IMAD.WIDE R18, R2.reuse, 0x4, R16 ;  /* 0x0000000402127825 */ /* 0x040fe400078e0210 */
[----:B------:R-:W5:Y:S02]  /*05e0*/  LDG.E R16, desc[UR8][R16.64] ;  /* 0x0000000810107981 */ /* 0x000f64000c1e1900 */
[----:B------:R-:W-:-:S02]  /*05f0*/  IMAD.WIDE R20, R2, 0x4, R18 ;  /* 0x0000000402147825 */ /* 0x000fc400078e0212 */
[----:B------:R-:W5:Y:S04]  /*0600*/  LDG.E R18, desc[UR8][R18.64] ;  /* 0x0000000812127981 */ /* 0x000f68000c1e1900 */
[----:B------:R-:W5:Y:S01]  /*0610*/  LDG.E R20, desc[UR8][R20.64] ;  /* 0x0000000814147981 */ /* 0x000f62000c1e1900 */
[----:B------:R-:W-:Y:S01]  /*0620*/  UIADD3 UR4, UPT, UPT, UR4, 0x8, URZ ;  /* 0x0000000804047890 */ /* 0x000fe2000fffe0ff */
[----:B--2---:R-:W-:-:S04]  /*0630*/  FADD R7, R4, R7 ;  /* 0x0000000704077221 */ /* 0x004fc80000000000 */
[----:B---3--:R-:W-:-:S04]  /*0640*/  FADD R7, R7, R8 ;  /* 0x0000000807077221 */ /* 0x008fc80000000000 */
[----:B----4-:R-:W-:-:S04]  /*0650*/  FADD R7, R7, R10 ;  /* 0x0000000a07077221 */ /* 0x010fc80000000000 */
[----:B-----5:R-:W-:-:S04]  /*0660*/  FADD R7, R7, R12 ;  /* 0x0000000c07077221 */ /* 0x020fc80000000000 */
[----:B------:R-:W-:-:S04]  /*0670*/  FADD R7, R7, R14 ;  /* 0x0000000e07077221 */ /* 0x000fc80000000000 */
[----:B------:R-:W-:-:S04]  /*0680*/  FADD R7, R7, R16 ;  /* 0x0000001007077221 */ /* 0x000fc80000000000 */
[----:B------:R-:W-:-:S04]  /*0690*/  FADD R7, R7, R18 ;  /* 0x0000001207077221 */ /* 0x000fc80000000000 */
[----:B------:R-:W-:-:S07]  /*06a0*/  FADD R4, R7, R20 ;  /* 0x0000001407047221 */ /* 0x000fce0000000000 */
.L_x_79:
        /* <DEDUP_REMOVED lines=12> */
[----:B------:R-:W-:Y:S02]  /*0770*/  IMAD.WIDE R12, R2, 0x4, R10 ;  /* 0x00000004020c7825 */ /* 0x000fe400078e020a */
[----:B------:R-:W4:Y:S04]  /*0780*/  LDG.E R11, desc[UR8][R10.64] ;  /* 0x000000080a0b7981 */ /* 0x000f28000c1e1900 */
[----:B------:R-:W5:Y:S01]  /*0790*/  LDG.E R13, desc[UR8][R12.64] ;  /* 0x000000080c0d7981 */ /* 0x000f62000c1e1900 */
[----:B------:R-:W-:Y:S01]  /*07a0*/  UIADD3 UR4, UPT, UPT, UR4, 0x4, URZ ;  /* 0x0000000404047890 */ /* 0x000fe2000fffe0ff */
[----:B--2---:R-:W-:-:S04]  /*07b0*/  FADD R4, R4, R7 ;  /* 0x0000000704047221 */ /* 0x004fc80000000000 */
[----:B---3--:R-:W-:-:S04]  /*07c0*/  FADD R4, R4, R9 ;  /* 0x0000000904047221 */ /* 0x008fc80000000000 */
[----:B----4-:R-:W-:-:S04]  /*07d0*/  FADD R4, R4, R11 ;  /* 0x0000000b04047221 */ /* 0x010fc80000000000 */
[----:B-----5:R-:W-:-:S07]  /*07e0*/  FADD R4, R4, R13 ;  /* 0x0000000d04047221 */ /* 0x020fce0000000000 */
.L_x_80:
[----:B------:R-:W-:Y:S05]  /*07f0*/  BRA.U !UP1, `(.L_x_76) ;  /* 0x00000001092c7547 */ /* 0x000fea000b800000 */
[----:B------:R-:W0:Y:S01]  /*0800*/  LDC.64 R8, c[0x0][0x380] ;  /* 0x0000e000ff087b82 */ /* 0x000e220000000a00 */
[----:B------:R-:W-:Y:S01]  /*0810*/  IMAD R3, R2, UR4, R3 ;  /* 0x0000000402037c24 */ /* 0x000fe2000f8e0203 */
[----:B------:R-:W-:-:S04]  /*0820*/  UIADD3 UR5, UPT, UPT, -UR5, URZ, URZ ;  /* 0x000000ff05057290 */ /* 0x000fc8000fffe1ff */
[----:B------:R-:W-:-:S08]  /*0830*/  LEA R3, R0, R3, 0x5 ;  /* 0x0000000300037211 */ /* 0x000fd000078e28ff */
.L_x_81:
[----:B0-----:R-:W-:-:S06]  /*0840*/  IMAD.WIDE R6, R3, 0x4, R8 ;  /* 0x0000000403067825 */ /* 0x001fcc00078e0208 */
[----:B------:R-:W2:Y:S01]  /*0850*/  LDG.E R7, desc[UR8][R6.64] ;  /* 0x0000000806077981 */ /* 0x000ea2000c1e1900 */
[----:B------:R-:W-:Y:S01]  /*0860*/  UIADD3 UR5, UPT, UPT, UR5, 0x1, URZ ;  /* 0x0000000105057890 */ /* 0x000fe2000fffe0ff */
[----:B------:R-:W-:-:S03]  /*0870*/  IADD3 R3, PT, PT, R3, R2, RZ ;  /* 0x0000000203037210 */ /* 0x000fc60007ffe0ff */
[----:B------:R-:W-:Y:S01]  /*0880*/  UISETP.NE.AND UP0, UPT, UR5, URZ, UPT ;  /* 0x000000ff0500728c */ /* 0x000fe2000bf05270 */
[----:B--2---:R-:W-:-:S08]  /*0890*/  FADD R4, R7, R4 ;  /* 0x0000000407047221 */ /* 0x004fd00000000000 */
[----:B------:R-:W-:Y:S05]  /*08a0*/  BRA.U UP0, `(.L_x_81) ;  /* 0xfffffffd00e47547 */ /* 0x000fea000b83ffff */
.L_x_76:
[----:B------:R-:W-:Y:S01]  /*08b0*/  I2FP.F32.S32 R0, UR7 ;  /* 0x0000000700007c45 */ /* 0x000fe20008201400 */
        /* <DEDUP_REMOVED lines=10> */
[----:B------:R-:W-:Y:S05]  /*0960*/  CALL.REL.NOINC `($__internal_3_$__cuda_sm3x_div_rn_noftz_f32_slowpath) ;  /* 0x0000000000187944 */ /* 0x000fea0003c00000 */
[----:B------:R-:W-:-:S07]  /*0970*/  MOV R7, R0 ;  /* 0x0000000000077202 */ /* 0x000fce0000000f00 */
.L_x_83:
[----:B------:R-:W-:Y:S05]  /*0980*/  BSYNC.RECONVERGENT B0 ;  /* 0x0000000000007941 */ /* 0x000fea0003800200 */
.L_x_82:
[----:B------:R-:W0:Y:S02]  /*0990*/  LDC.64 R2, c[0x0][0x388] ;  /* 0x0000e200ff027b82 */ /* 0x000e240000000a00 */
[----:B0-----:R-:W-:-:S05]  /*09a0*/  IMAD.WIDE.U32 R2, R5, 0x4, R2 ;  /* 0x0000000405027825 */ /* 0x001fca00078e0002 */
[----:B------:R-:W-:Y:S01]  /*09b0*/  STG.E desc[UR8][R2.64], R7 ;  /* 0x0000000702007986 */ /* 0x000fe2000c101908 */
[----:B------:R-:W-:Y:S05]  /*09c0*/  EXIT ;  /* 0x000000000000794d */ /* 0x000fea0003800000 */
        .weak           $__internal_3_$__cuda_sm3x_div_rn_noftz_f32_slowpath
        .type           $__internal_3_$__cuda_sm3x_div_rn_noftz_f32_slowpath,@function
        .size           $__internal_3_$__cuda_sm3x_div_rn_noftz_f32_slowpath,(.L_x_116 - $__internal_3_$__cuda_sm3x_div_rn_noftz_f32_slowpath)
$__internal_3_$__cuda_sm3x_div_rn_noftz_f32_slowpath:
[----:B------:R-:W-:Y:S01]  /*09d0*/  SHF.R.U32.HI R6, RZ, 0x17, R0 ;  /* 0x00000017ff067819 */ /* 0x000fe20000011600 */
[----:B------:R-:W-:Y:S01]  /*09e0*/  BSSY.RECONVERGENT B1, `(.L_x_84) ;  /* 0x0000063000017945 */ /* 0x000fe20003800200 */
[----:B------:R-:W-:Y:S02]  /*09f0*/  SHF.R.U32.HI R3, RZ, 0x17, R4 ;  /* 0x00000017ff037819 */ /* 0x000fe40000011604 */
[----:B------:R-:W-:Y:S02]  /*0a00*/  LOP3.LUT R6, R6, 0xff, RZ, 0xc0, !PT ;  /* 0x000000ff06067812 */ /* 0x000fe400078ec0ff */
[----:B------:R-:W-:Y:S02]  /*0a10*/  LOP3.LUT R10, R3, 0xff, RZ, 0xc0, !PT ;  /* 0x000000ff030a7812 */ /* 0x000fe400078ec0ff */
[----:B------:R-:W-:Y:S02]  /*0a20*/  IADD3 R8, PT, PT, R6, -0x1, RZ ;  /* 0xffffffff06087810 */ /* 0x000fe40007ffe0ff */
[----:B------:R-:W-:-:S02]  /*0a30*/  IADD3 R9, PT, PT, R10, -0x1, RZ ;  /* 0xffffffff0a097810 */ /* 0x000fc40007ffe0ff */
[----:B------:R-:W-:Y:S02]  /*0a40*/  ISETP.GT.U32.AND P0, PT, R8, 0xfd, PT ;  /* 0x000000fd0800780c */ /* 0x000fe40003f04070 */
[----:B------:R-:W-:Y:S02]  /*0a50*/  MOV R3, R0 ;  /* 0x0000000000037202 */ /* 0x000fe40000000f00 */
[----:B------:R-:W-:-:S13]  /*0a60*/  ISETP.GT.U32.OR P0, PT, R9, 0xfd, P0 ;  /* 0x000000fd0900780c */ /* 0x000fda0000704470 */
[----:B------:R-:W-:Y:S01]  /*0a70*/  @!P0 MOV R7, RZ ;  /* 0x000000ff00078202 */ /* 0x000fe20000000f00 */
[----:B------:R-:W-:Y:S06]  /*0a80*/  @!P0 BRA `(.L_x_85) ;  /* 0x00000000005c8947 */ /* 0x000fec0003800000 */
[----:B------:R-:W-:Y:S02]  /*0a90*/  FSETP.GTU.FTZ.AND P0, PT, |R4|, +INF , PT ;  /* 0x7f8000000400780b */ /* 0x000fe40003f1c200 */
[----:B------:R-:W-:-:S04]  /*0aa0*/  FSETP.GTU.FTZ.AND P1, PT, |R0|, +INF , PT ;  /* 0x7f8000000000780b */ /* 0x000fc80003f3c200 */
[----:B------:R-:W-:-:S13]  /*0ab0*/  PLOP3.LUT P0, PT, P0, P1, PT, 0xf8, 0x8f ;  /* 0x00000000008f781c */ /* 0x000fda0000703f70 */
[----:B------:R-:W-:Y:S05]  /*0ac0*/  @P0 BRA `(.L_x_86) ;  /* 0x00000004004c0947 */ /* 0x000fea0003800000 */
[----:B------:R-:W-:-:S13]  /*0ad0*/  LOP3.LUT P0, RZ, R3, 0x7fffffff, R4, 0xc8, !PT ;  /* 0x7fffffff03ff7812 */ /* 0x000fda000780c804 */
[----:B------:R-:W-:Y:S05]  /*0ae0*/  @!P0 BRA `(.L_x_87) ;  /* 0x00000004003c8947 */ /* 0x000fea0003800000 */
[----:B------:R-:W-:Y:S02]  /*0af0*/  FSETP.NEU.FTZ.AND P2, PT, |R4|, +INF , PT ;  /* 0x7f8000000400780b */ /* 0x000fe40003f5d200 */
        /* <DEDUP_REMOVED lines=12> */
[----:B------:R-:W-:Y:S01]  /*0bc0*/  @!P0 FFMA R4, R4, 1.84467440737095516160e+19, RZ ;  /* 0x5f80000004048823 */ /* 0x000fe200000000ff */
[----:B------:R-:W-:Y:S01]  /*0bd0*/  @!P0 MOV R7, 0xffffffc0 ;  /* 0xffffffc000078802 */ /* 0x000fe20000000f00 */
[----:B------:R-:W-:-:S03]  /*0be0*/  @!P1 FFMA R3, R0, 1.84467440737095516160e+19, RZ ;  /* 0x5f80000000039823 */ /* 0x000fc600000000ff */
[----:B------:R-:W-:-:S07]  /*0bf0*/  @!P1 IADD3 R7, PT, PT, R7, 0x40, RZ ;  /* 0x0000004007079810 */ /* 0x000fce0007ffe0ff */
.L_x_85:
[----:B------:R-:W-:Y:S01]  /*0c00*/  LEA R0, R6, 0xc0800000, 0x17 ;  /* 0xc080000006007811 */ /* 0x000fe200078eb8ff */
[----:B------:R-:W-:Y:S03]  /*0c10*/  BSSY.RECONVERGENT B2, `(.L_x_90) ;  /* 0x0000036000027945 */ /* 0x000fe60003800200 */
[----:B------:R-:W-:Y:S02]  /*0c20*/  IADD3 R8, PT, PT, -R0, R3, RZ ;  /* 0x0000000300087210 */ /* 0x000fe40007ffe1ff */
[----:B------:R-:W-:Y:S02]  /*0c30*/  IADD3 R3, PT, PT, R10, -0x7f, RZ ;  /* 0xffffff810a037810 */ /* 0x000fe40007ffe0ff */
[----:B------:R-:W0:Y:S01]  /*0c40*/  MUFU.RCP R9, R8 ;  /* 0x0000000800097308 */ /* 0x000e220000001000 */
[----:B------:R-:W-:Y:S01]  /*0c50*/  FADD.FTZ R11, -R8, -RZ ;  /* 0x800000ff080b7221 */ /* 0x000fe20000010100 */
[C---:B------:R-:W-:Y:S01]  /*0c60*/  IADD3 R6, PT, PT, R3.reuse, 0x7f, -R6 ;  /* 0x0000007f03067810 */ /* 0x040fe20007ffe806 */
[----:B------:R-:W-:-:S03]  /*0c70*/  IMAD R0, R3, -0x800000, R4 ;  /* 0xff80000003007824 */ /* 0x000fc600078e0204 */
        /* <DEDUP_REMOVED lines=10> */
[----:B------:R-:W-:-:S04]  /*0d20*/  IADD3 R8, PT, PT, R3, R6, RZ ;  /* 0x0000000603087210 */ /* 0x000fc80007ffe0ff */
[----:B------:R-:W-:-:S04]  /*0d30*/  IADD3 R3, PT, PT, R8, -0x1, RZ ;  /* 0xffffffff08037810 */ /* 0x000fc80007ffe0ff */
        /* <DEDUP_REMOVED lines=9> */
[-CC-:B------:R-:W-:Y:S01]  /*0dd0*/  FFMA.RZ R3, R13, R11.reuse, R4.reuse ;  /* 0x0000000b0d037223 */ /* 0x180fe2000000c004 */
[C---:B------:R-:W-:Y:S02]  /*0de0*/  IADD3 R7, PT, PT, R8.reuse, 0x20, RZ ;  /* 0x0000002008077810 */ /* 0x040fe40007ffe0ff */
[C---:B------:R-:W-:Y:S02]  /*0df0*/  ISETP.NE.AND P2, PT, R8.reuse, RZ, PT ;  /* 0x000000ff0800720c */ /* 0x040fe40003f45270 */
[----:B------:R-:W-:Y:S01]  /*0e00*/  LOP3.LUT R6, R3, 0x7fffff, RZ, 0xc0, !PT ;  /* 0x007fffff03067812 */ /* 0x000fe200078ec0ff */
[CCC-:B------:R-:W-:Y:S01]  /*0e10*/  FFMA.RP R3, R13.reuse, R11.reuse, R4.reuse ;  /* 0x0000000b0d037223 */ /* 0x1c0fe20000008004 */
[----:B------:R-:W-:Y:S01]  /*0e20*/  FFMA.RM R4, R13, R11, R4 ;  /* 0x0000000b0d047223 */ /* 0x000fe20000004004 */
[----:B------:R-:W-:Y:S02]  /*0e30*/  ISETP.NE.AND P1, PT, R8, RZ, PT ;  /* 0x000000ff0800720c */ /* 0x000fe40003f25270 */
        /* <DEDUP_REMOVED lines=11> */
[----:B------:R-:W-:-:S04]  /*0ef0*/  LOP3.LUT R4, R4, R3, RZ, 0xc0, !PT ;  /* 0x0000000304047212 */ /* 0x000fc800078ec0ff */
[----:B------:R-:W-:-:S04]  /*0f00*/  IADD3 R7, PT, PT, R7, R4, RZ ;  /* 0x0000000407077210 */ /* 0x000fc80007ffe0ff */
[----:B------:R-:W-:Y:S01]  /*0f10*/  LOP3.LUT R0, R7, R0, RZ, 0xfc, !PT ;  /* 0x0000000007007212 */ /* 0x000fe200078efcff */
[----:B------:R-:W-:Y:S06]  /*0f20*/  BRA `(.L_x_93) ;  /* 0x0000000000107947 */ /* 0x000fec0003800000 */
.L_x_92:
[----:B------:R-:W-:-:S04]  /*0f30*/  LOP3.LUT R0, R0, 0x80000000, RZ, 0xc0, !PT ;  /* 0x8000000000007812 */ /* 0x000fc800078ec0ff */
[----:B------:R-:W-:Y:S01]  /*0f40*/  LOP3.LUT R0, R0, 0x7f800000, RZ, 0xfc, !PT ;  /* 0x7f80000000007812 */ /* 0x000fe200078efcff */
[----:B------:R-:W-:Y:S06]  /*0f50*/  BRA `(.L_x_93) ;  /* 0x0000000000047947 */ /* 0x000fec0003800000 */
.L_x_91:
[----:B------:R-:W-:-:S07]  /*0f60*/  LEA R0, R6, R0, 0x17 ;  /* 0x0000000006007211 */ /* 0x000fce00078eb8ff */
.L_x_93:
[----:B------:R-:W-:Y:S05]  /*0f70*/  BSYNC.RECONVERGENT B2 ;  /* 0x0000000000027941 */ /* 0x000fea0003800200 */
.L_x_90:
[----:B------:R-:W-:Y:S05]  /*0f80*/  BRA `(.L_x_94) ;  /* 0x0000000000207947 */ /* 0x000fea0003800000 */
.L_x_89:
[----:B------:R-:W-:-:S04]  /*0f90*/  LOP3.LUT R0, R3, 0x80000000, R4, 0x48, !PT ;  /* 0x8000000003007812 */ /* 0x000fc800078e4804 */
[----:B------:R-:W-:Y:S01]  /*0fa0*/  LOP3.LUT R0, R0, 0x7f800000, RZ, 0xfc, !PT ;  /* 0x7f80000000007812 */ /* 0x000fe200078efcff */
[----:B------:R-:W-:Y:S06]  /*0fb0*/  BRA `(.L_x_94) ;  /* 0x0000000000147947 */ /* 0x000fec0003800000 */
.L_x_88:
[----:B------:R-:W-:Y:S01]  /*0fc0*/  LOP3.LUT R0, R3, 0x80000000, R4, 0x48, !PT ;  /* 0x8000000003007812 */ /* 0x000fe200078e4804 */
[----:B------:R-:W-:Y:S06]  /*0fd0*/  BRA `(.L_x_94) ;  /* 0x00000000000c7947 */ /* 0x000fec0003800000 */
.L_x_87:
[----:B------:R-:W0:Y:S01]  /*0fe0*/  MUFU.RSQ R0, -QNAN ;  /* 0xffc0000000007908 */ /* 0x000e220000001400 */
[----:B------:R-:W-:Y:S05]  /*0ff0*/  BRA `(.L_x_94) ;  /* 0x0000000000047947 */ /* 0x000fea0003800000 */
.L_x_86:
[----:B------:R-:W-:-:S07]  /*1000*/  FADD.FTZ R0, R4, R0 ;  /* 0x0000000004007221 */ /* 0x000fce0000010000 */
.L_x_94:
[----:B------:R-:W-:Y:S05]  /*1010*/  BSYNC.RECONVERGENT B1 ;  /* 0x0000000000017941 */ /* 0x000fea0003800200 */
.L_x_84:
[----:B------:R-:W-:-:S04]  /*1020*/  HFMA2 R3, -RZ, RZ, 0, 0 ;  /* 0x00000000ff037431 */ /* 0x000fc800000001ff */
[----:B0-----:R-:W-:Y:S05]  /*1030*/  RET.REL.NODEC R2 `(_Z23_hhlpLinearBackwardBiasILi32EfEvPKT0_PS0_ii) ;  /* 0xffffffec02f07950 */ /* 0x001fea0003c3ffff */
.L_x_95:
        /* <DEDUP_REMOVED lines=12> */
.L_x_116:


//--------------------- .text._Z18_hhlpLinearForwardILi32E6__halfEvPKT0_S3_S3_PS1_iii --------------------------
	.section	.text._Z18_hhlpLinearForwardILi32E6__halfEvPKT0_S3_S3_PS1_iii,"ax",@progbits
	.align	128
        .global         _Z18_hhlpLinearForwardILi32E6__halfEvPKT0_S3_S3_PS1_iii
        .type           _Z18_hhlpLinearForwardILi32E6__halfEvPKT0_S3_S3_PS1_iii,@function
        .size           _Z18_hhlpLinearForwardILi32E6__halfEvPKT0_S3_S3_PS1_iii,(.L_x_126 - _Z18_hhlpLinearForwardILi32E6__halfEvPKT0_S3_S3_PS1_iii)
        .other          _Z18_hhlpLinearForwardILi32E6__halfEvPKT0_S3_S3_PS1_iii,@"STO_CUDA_ENTRY STV_DEFAULT"
_Z18_hhlpLinearForwardILi32E6__halfEvPKT0_S3_S3_PS1_iii:
.text._Z18_hhlpLinearForwardILi32E6__halfEvPKT0_S3_S3_PS1_iii:
[----:B------:R-:W-:Y:S01]  /*0000*/  LDC R1, c[0x0][0x37c] ;  /* 0x0000df00ff017b82 */ /* 0x000fe20000000800 */
[----:B------:R-:W0:Y:S01]  /*0010*/  S2R R0, SR_CTAID.Y ;  /* 0x0000000000007919 */ /* 0x000e220000002600 */
[----:B------:R-:W1:Y:S01]  /*0020*/  LDCU UR10, c[0x0][0x3a4] ;  /* 0x00007480ff0a77ac */ /* 0x000e620008000800 */
[----:B------:R-:W0:Y:S01]  /*0030*/  S2R R3, SR_TID.Y ;  /* 0x0000000000037919 */ /* 0x000e220000002200 */
[----:B------:R-:W2:Y:S01]  /*0040*/  LDCU UR4, c[0x0][0x3a8] ;  /* 0x00007500ff0477ac */ /* 0x000ea20008000800 */
[----:B------:R-:W3:Y:S01]  /*0050*/  S2R R7, SR_CTAID.X ;  /* 0x0000000000077919 */ /* 0x000ee20000002500 */
[----:B------:R-:W3:Y:S01]  /*0060*/  S2R R2, SR_TID.X ;  /* 0x0000000000027919 */ /* 0x000ee20000002100 */
[----:B0-----:R-:W-:-:S04]  /*0070*/  LEA R0, R0, R3, 0x5 ;  /* 0x0000000300007211 */ /* 0x001fc800078e28ff */
[----:B-1----:R-:W-:Y:S01]  /*0080*/  ISETP.GE.AND P0, PT, R0, UR10, PT ;  /* 0x0000000a00007c0c */ /* 0x002fe2000bf06270 */
        /* <DEDUP_REMOVED lines=10> */
[----:B------:R-:W-:Y:S02]  /*0130*/  ULOP3.LUT UR6, UR5, 0xf, URZ, 0xc0, !UPT ;  /* 0x0000000f05067892 */ /* 0x000fe4000f8ec0ff */
[----:B------:R-:W-:Y:S01]  /*0140*/  IMAD R9, R7, UR5, RZ ;  /* 0x0000000507097c24 */ /* 0x000fe2000f8e02ff */
[----:B------:R-:W-:Y:S01]  /*0150*/  UMOV UR4, URZ ;  /* 0x000000ff00047c82 */ /* 0x000fe20008000000 */
[----:B------:R-:W-:Y:S01]  /*0160*/  SHF.R.S32.HI R11, RZ, 0x1f, R8 ;  /* 0x0000001fff0b7819 */ /* 0x000fe20000011408 */
[----:B------:R-:W-:Y:S02]  /*0170*/  UISETP.NE.AND UP0, UPT, UR6, URZ, UPT ;  /* 0x000000ff0600728c */ /* 0x000fe4000bf05270 */
[----:B------:R-:W-:Y:S01]  /*0180*/  SHF.R.S32.HI R6, RZ, 0x1f, R9 ;  /* 0x0000001fff067819 */ /* 0x000fe20000011409 */
[----:B------:R-:W-:Y:S08]  /*0190*/  BRA.U !UP1, `(.L_x_97) ;  /* 0x00000005090c7547 */ /* 0x000ff0000b800000 */
[----:B------:R-:W0:Y:S01]  /*01a0*/  LDCU.64 UR12, c[0x0][0x380] ;  /* 0x00007000ff0c77ac */ /* 0x000e220008000a00 */
[----:B------:R-:W1:Y:S01]  /*01b0*/  LDCU.64 UR14, c[0x0][0x390] ;  /* 0x00007200ff0e77ac */ /* 0x000e620008000a00 */
[----:B------:R-:W-:-:S04]  /*01c0*/  ULOP3.LUT UR4, UR5, 0x7ffffff0, URZ, 0xc0, !UPT ;  /* 0x7ffffff005047892 */ /* 0x000fc8000f8ec0ff */
[----:B------:R-:W-:Y:S01]  /*01d0*/  UIADD3 UR7, UPT, UPT, -UR4, URZ, URZ ;  /* 0x000000ff04077290 */ /* 0x000fe2000fffe1ff */
[C---:B0-----:R-:W-:Y:S02]  /*01e0*/  LEA R2, P0, R8.reuse, UR12, 0x1 ;  /* 0x0000000c08027c11 */ /* 0x041fe4000f8008ff */
[C---:B-1----:R-:W-:Y:S02]  /*01f0*/  LEA R4, P1, R9.reuse, UR14, 0x1 ;  /* 0x0000000e09047c11 */ /* 0x042fe4000f8208ff */
[----:B------:R-:W-:Y:S02]  /*0200*/  LEA.HI.X R3, R8, UR13, R11, 0x1, P0 ;  /* 0x0000000d08037c11 */ /* 0x000fe400080f0c0b */
[----:B------:R-:W-:Y:S02]  /*0210*/  IADD3 R4, P2, PT, R4, 0x10, RZ ;  /* 0x0000001004047810 */ /* 0x000fe40007f5e0ff */
[----:B------:R-:W-:Y:S02]  /*0220*/  LEA.HI.X R5, R9, UR15, R6, 0x1, P1 ;  /* 0x0000000f09057c11 */ /* 0x000fe400088f0c06 */
[----:B------:R-:W-:-:S03]  /*0230*/  IADD3 R2, P0, PT, R2, 0x10, RZ ;  /* 0x0000001002027810 */ /* 0x000fc60007f1e0ff */
[----:B------:R-:W-:Y:S01]  /*0240*/  IMAD.X R5, RZ, RZ, R5, P2 ;  /* 0x000000ffff057224 */ /* 0x000fe200010e0605 */
[----:B------:R-:W-:-:S09]  /*0250*/  IADD3.X R3, PT, PT, RZ, R3, RZ, P0, !PT ;  /* 0x00000003ff037210 */ /* 0x000fd200007fe4ff */
.L_x_98:
[----:B------:R-:W2:Y:S04]  /*0260*/  LDG.E.U16 R15, desc[UR8][R2.64+-0x10] ;  /* 0xfffff008020f7981 */ /* 0x000ea8000c1e1500 */
[----:B------:R-:W2:Y:S04]  /*0270*/  LDG.E.U16 R14, desc[UR8][R4.64+-0x10] ;  /* 0xfffff008040e7981 */ /* 0x000ea8000c1e1500 */
[----:B------:R-:W3:Y:S04]  /*0280*/  LDG.E.U16 R17, desc[UR8][R2.64+-0xe] ;  /* 0xfffff20802117981 */ /* 0x000ee8000c1e1500 */
[----:B------:R-:W3:Y:S04]  /*0290*/  LDG.E.U16 R24, desc[UR8][R4.64+-0xe] ;  /* 0xfffff20804187981 */ /* 0x000ee8000c1e1500 */
[----:B------:R-:W4:Y:S04]  /*02a0*/  LDG.E.U16 R19, desc[UR8][R2.64+-0xc] ;  /* 0xfffff40802137981 */ /* 0x000f28000c1e1500 */
[----:B------:R-:W4:Y:S04]  /*02b0*/  LDG.E.U16 R16, desc[UR8][R4.64+-0xc] ;  /* 0xfffff40804107981 */ /* 0x000f28000c1e1500 */
[----:B------:R-:W5:Y:S04]  /*02c0*/  LDG.E.U16 R23, desc[UR8][R2.64+-0xa] ;  /* 0xfffff60802177981 */ /* 0x000f68000c1e1500 */
[----:B------:R-:W5:Y:S04]  /*02d0*/  LDG.E.U16 R20, desc[UR8][R4.64+-0xa] ;  /* 0xfffff60804147981 */ /* 0x000f68000c1e1500 */
[----:B------:R-:W5:Y:S04]  /*02e0*/  LDG.E.U16 R25, desc[UR8][R2.64+-0x8] ;  /* 0xfffff80802197981 */ /* 0x000f68000c1e1500 */
[----:B------:R-:W5:Y:S04]  /*02f0*/  LDG.E.U16 R22, desc[UR8][R4.64+-0x8] ;  /* 0xfffff80804167981 */ /* 0x000f68000c1e1500 */
[----:B------:R-:W5:Y:S04]  /*0300*/  LDG.E.U16 R21, desc[UR8][R2.64+-0x6] ;  /* 0xfffffa0802157981 */ /* 0x000f68000c1e1500 */
[----:B------:R-:W5:Y:S04]  /*0310*/  LDG.E.U16 R18, desc[UR8][R4.64+-0x6] ;  /* 0xfffffa0804127981 */ /* 0x000f68000c1e1500 */
[----:B------:R-:W5:Y:S04]  /*0320*/  LDG.E.U16 R13, desc[UR8][R2.64+-0x4] ;  /* 0xfffffc08020d7981 */ /* 0x000f68000c1e1500 */
[----:B------:R-:W5:Y:S01]  /*0330*/  LDG.E.U16 R10, desc[UR8][R4.64+-0x4] ;  /* 0xfffffc08040a7981 */ /* 0x000f62000c1e1500 */
[----:B--2---:R-:W-:-:S03]  /*0340*/  HFMA2 R14, R15.H0_H0, R14.H0_H0, R12.H0_H0 ;  /* 0x2000000e0f0e7231 */ /* 0x004fc6000004080c */
[----:B------:R-:W2:Y:S04]  /*0350*/  LDG.E.U16 R15, desc[UR8][R2.64+-0x2] ;  /* 0xfffffe08020f7981 */ /* 0x000ea8000c1e1500 */
[----:B------:R-:W2:Y:S01]  /*0360*/  LDG.E.U16 R12, desc[UR8][R4.64+-0x2] ;  /* 0xfffffe08040c7981 */ /* 0x000ea2000c1e1500 */
[----:B---3--:R-:W-:-:S03]  /*0370*/  HFMA2 R24, R17.H0_H0, R24.H0_H0, R14.H0_H0 ;  /* 0x2000001811187231 */ /* 0x008fc6000004080e */
[----:B------:R-:W3:Y:S04]  /*0380*/  LDG.E.U16 R17, desc[UR8][R2.64] ;  /* 0x0000000802117981 */ /* 0x000ee8000c1e1500 */
[----:B------:R-:W3:Y:S01]  /*0390*/  LDG.E.U16 R14, desc[UR8][R4.64] ;  /* 0x00000008040e7981 */ /* 0x000ee2000c1e1500 */
[----:B----4-:R-:W-:-:S03]  /*03a0*/  HFMA2 R24, R19.H0_H0, R16.H0_H0, R24.H0_H0 ;  /* 0x2000001013187231 */ /* 0x010fc60000040818 */
[----:B------:R-:W4:Y:S04]  /*03b0*/  LDG.E.U16 R19, desc[UR8][R2.64+0x2] ;  /* 0x0000020802137981 */ /* 0x000f28000c1e1500 */
[----:B------:R-:W4:Y:S01]  /*03c0*/  LDG.E.U16 R16, desc[UR8][R4.64+0x2] ;  /* 0x0000020804107981 */ /* 0x000f22000c1e1500 */
[----:B-----5:R-:W-:-:S03]  /*03d0*/  HFMA2 R24, R23.H0_H0, R20.H0_H0, R24.H0_H0 ;  /* 0x2000001417187231 */ /* 0x020fc60000040818 */
[----:B------:R-:W5:Y:S04]  /*03e0*/  LDG.E.U16 R23, desc[UR8][R2.64+0x4] ;  /* 0x0000040802177981 */ /* 0x000f68000c1e1500 */
[----:B------:R-:W5:Y:S01]  /*03f0*/  LDG.E.U16 R20, desc[UR8][R4.64+0x4] ;  /* 0x0000040804147981 */ /* 0x000f62000c1e1500 */
[----:B------:R-:W-:-:S03]  /*0400*/  HFMA2 R24, R25.H0_H0, R22.H0_H0, R24.H0_H0 ;  /* 0x2000001619187231 */ /* 0x000fc60000040818 */
        /* <DEDUP_REMOVED lines=8> */
[----:B--2---:R-:W-:-:S03]  /*0490*/  HFMA2 R24, R15.H0_H0, R12.H0_H0, R24.H0_H0 ;  /* 0x2000000c0f187231 */ /* 0x004fc60000040818 */
[----:B------:R-:W2:Y:S04]  /*04a0*/  LDG.E.U16 R12, desc[UR8][R2.64+0xc] ;  /* 0x00000c08020c7981 */ /* 0x000ea8000c1e1500 */
[----:B------:R-:W2:Y:S01]  /*04b0*/  LDG.E.U16 R15, desc[UR8][R4.64+0xc] ;  /* 0x00000c08040f7981 */ /* 0x000ea2000c1e1500 */
[----:B---3--:R-:W-:-:S03]  /*04c0*/  HFMA2 R24, R17.H0_H0, R14.H0_H0, R24.H0_H0 ;  /* 0x2000000e11187231 */ /* 0x008fc60000040818 */
[----:B------:R0:W3:Y:S04]  /*04d0*/  LDG.E.U16 R17, desc[UR8][R2.64+0xe] ;  /* 0x00000e0802117981 */ /* 0x0000e8000c1e1500 */
[----:B------:R1:W3:Y:S01]  /*04e0*/  LDG.E.U16 R14, desc[UR8][R4.64+0xe] ;  /* 0x00000e08040e7981 */ /* 0x0002e2000c1e1500 */
[----:B------:R-:W-:Y:S01]  /*04f0*/  UIADD3 UR7, UPT, UPT, UR7, 0x10, URZ ;  /* 0x0000001007077890 */ /* 0x000fe2000fffe0ff */
[----:B----4-:R-:W-:-:S03]  /*0500*/  HFMA2 R16, R19.H0_H0, R16.H0_H0, R24.H0_H0 ;  /* 0x2000001013107231 */ /* 0x010fc60000040818 */
[----:B------:R-:W-:Y:S01]  /*0510*/  UISETP.NE.AND UP1, UPT, UR7, URZ, UPT ;  /* 0x000000ff0700728c */ /* 0x000fe2000bf25270 */
[----:B0-----:R-:W-:Y:S01]  /*0520*/  IADD3 R2, P0, PT, R2, 0x20, RZ ;  /* 0x0000002002027810 */ /* 0x001fe20007f1e0ff */
[----:B-----5:R-:W-:Y:S01]  /*0530*/  HFMA2 R16, R23.H0_H0, R20.H0_H0, R16.H0_H0 ;  /* 0x2000001417107231 */ /* 0x020fe20000040810 */
[----:B-1----:R-:W-:Y:S02]  /*0540*/  IADD3 R4, P1, PT, R4, 0x20, RZ ;  /* 0x0000002004047810 */ /* 0x002fe40007f3e0ff */
[----:B------:R-:W-:-:S03]  /*0550*/  IADD3.X R3, PT, PT, RZ, R3, RZ, P0, !PT ;  /* 0x00000003ff037210 */ /* 0x000fc600007fe4ff */
[----:B------:R-:W-:Y:S02]  /*0560*/  IMAD.X R5, RZ, RZ, R5, P1 ;  /* 0x000000ffff057224 */ /* 0x000fe400008e0605 */
[----:B------:R-:W-:-:S04]  /*0570*/  HFMA2 R16, R25.H0_H0, R22.H0_H0, R16.H0_H0 ;  /* 0x2000001619107231 */ /* 0x000fc80000040810 */
[----:B------:R-:W-:-:S04]  /*0580*/  HFMA2 R16, R21.H0_H0, R18.H0_H0, R16.H0_H0 ;  /* 0x2000001215107231 */ /* 0x000fc80000040810 */
[----:B------:R-:W-:-:S04]  /*0590*/  HFMA2 R10, R13.H0_H0, R10.H0_H0, R16.H0_H0 ;  /* 0x2000000a0d0a7231 */ /* 0x000fc80000040810 */
[----:B--2---:R-:W-:-:S04]  /*05a0*/  HFMA2 R12, R12.H0_H0, R15.H0_H0, R10.H0_H0 ;  /* 0x2000000f0c0c7231 */ /* 0x004fc8000004080a */
[----:B---3--:R-:W-:Y:S01]  /*05b0*/  HFMA2 R12, R17.H0_H0, R14.H0_H0, R12.H0_H0 ;  /* 0x2000000e110c7231 */ /* 0x008fe2000004080c */
[----:B------:R-:W-:Y:S06]  /*05c0*/  BRA.U UP1, `(.L_x_98) ;  /* 0xfffffffd01247547 */ /* 0x000fec000b83ffff */
.L_x_97:
[----:B------:R-:W-:Y:S05]  /*05d0*/  BRA.U !UP0, `(.L_x_96) ;  /* 0x00000005086c7547 */ /* 0x000fea000b800000 */
[----:B------:R-:W-:Y:S02]  /*05e0*/  UISETP.GE.U32.AND UP0, UPT, UR6, 0x8, UPT ;  /* 0x000000080600788c */ /* 0x000fe4000bf06070 */
[----:B------:R-:W-:-:S04]  /*05f0*/  ULOP3.LUT UR7, UR5, 0x7, URZ, 0xc0, !UPT ;  /* 0x0000000705077892 */ /* 0x000fc8000f8ec0ff */
[----:B------:R-:W-:-:S03]  /*0600*/  UISETP.NE.AND UP1, UPT, UR7, URZ, UPT ;  /* 0x000000ff0700728c */ /* 0x000fc6000bf25270 */
[----:B------:R-:W-:Y:S08]  /*0610*/  BRA.U !UP0, `(.L_x_99) ;  /* 0x00000001088c7547 */ /* 0x000ff0000b800000 */
[----:B------:R-:W0:Y:S01]  /*0620*/  LDCU.64 UR12, c[0x0][0x380] ;  /* 0x00007000ff0c77ac */ /* 0x000e220008000a00 */
[----:B------:R-:W-:Y:S02]  /*0630*/  IADD3 R3, P1, PT, R9, UR4, RZ ;  /* 0x0000000409037c10 */ /* 0x000fe4000ff3e0ff */
[----:B------:R-:W-:Y:S01]  /*0640*/  IADD3 R5, P0, PT, R8, UR4, RZ ;  /* 0x0000000408057c10 */ /* 0x000fe2000ff1e0ff */
[----:B------:R-:W1:Y:S02]  /*0650*/  LDCU.64 UR14, c[0x0][0x390] ;  /* 0x00007200ff0e77ac */ /* 0x000e640008000a00 */
[----:B------:R-:W-:Y:S01]  /*0660*/  IMAD.X R10, RZ, RZ, R6, P1 ;  /* 0x000000ffff0a7224 */ /* 0x000fe200008e0606 */
[----:B------:R-:W-:Y:S02]  /*0670*/  IADD3.X R14, PT, PT, RZ, R11, RZ, P0, !PT ;  /* 0x0000000bff0e7210 */ /* 0x000fe400007fe4ff */
[----:B0-----:R-:W-:Y:S02]  /*0680*/  LEA R4, P0, R5, UR12, 0x1 ;  /* 0x0000000c05047c11 */ /* 0x001fe4000f8008ff */
[----:B-1----:R-:W-:-:S02]  /*0690*/  LEA R2, P1, R3, UR14, 0x1 ;  /* 0x0000000e03027c11 */ /* 0x002fc4000f8208ff */
[----:B------:R-:W-:Y:S02]  /*06a0*/  LEA.HI.X R5, R5, UR13, R14, 0x1, P0 ;  /* 0x0000000d05057c11 */ /* 0x000fe400080f0c0e */
[----:B------:R-:W-:-:S03]  /*06b0*/  LEA.HI.X R3, R3, UR15, R10, 0x1, P1 ;  /* 0x0000000f03037c11 */ /* 0x000fc600088f0c0a */
        /* <DEDUP_REMOVED lines=13> */
[----:B------:R-:W5:Y:S04]  /*0790*/  LDG.E.U16 R10, desc[UR8][R2.64+0xc] ;  /* 0x00000c08020a7981 */ /* 0x000f68000c1e1500 */
[----:B------:R0:W5:Y:S04]  /*07a0*/  LDG.E.U16 R21, desc[UR8][R4.64+0xe] ;  /* 0x00000e0804157981 */ /* 0x000168000c1e1500 */
[----:B------:R-:W5:Y:S01]  /*07b0*/  LDG.E.U16 R20, desc[UR8][R2.64+0xe] ;  /* 0x00000e0802147981 */ /* 0x000f62000c1e1500 */
[----:B------:R-:W-:Y:S01]  /*07c0*/  UIADD3 UR4, UPT, UPT, UR4, 0x8, URZ ;  /* 0x0000000804047890 */ /* 0x000fe2000fffe0ff */
[----:B--2---:R-:W-:-:S04]  /*07d0*/  HFMA2 R22, R23.H0_H0, R22.H0_H0, R12.H0_H0 ;  /* 0x2000001617167231 */ /* 0x004fc8000004080c */
[----:B---3--:R-:W-:-:S04]  /*07e0*/  HFMA2 R22, R25.H0_H0, R24.H0_H0, R22.H0_H0 ;  /* 0x2000001819167231 */ /* 0x008fc80000040816 */
[----:B----4-:R-:W-:-:S04]  /*07f0*/  HFMA2 R22, R27.H0_H0, R26.H0_H0, R22.H0_H0 ;  /* 0x2000001a1b167231 */ /* 0x010fc80000040816 */
[----:B-----5:R-:W-:-:S04]  /*0800*/  HFMA2 R18, R19.H0_H0, R18.H0_H0, R22.H0_H0 ;  /* 0x2000001213127231 */ /* 0x020fc80000040816 */
[----:B------:R-:W-:-:S04]  /*0810*/  HFMA2 R16, R17.H0_H0, R16.H0_H0, R18.H0_H0 ;  /* 0x2000001011107231 */ /* 0x000fc80000040812 */
[----:B0-----:R-:W-:-:S04]  /*0820*/  HFMA2 R5, R15.H0_H0, R14.H0_H0, R16.H0_H0 ;  /* 0x2000000e0f057231 */ /* 0x001fc80000040810 */
[----:B------:R-:W-:-:S04]  /*0830*/  HFMA2 R10, R13.H0_H0, R10.H0_H0, R5.H0_H0 ;  /* 0x2000000a0d0a7231 */ /* 0x000fc80000040805 */
[----:B------:R-:W-:-:S07]  /*0840*/  HFMA2 R12, R21.H0_H0, R20.H0_H0, R10.H0_H0 ;  /* 0x20000014150c7231 */ /* 0x000fce000004080a */
.L_x_99:
        /* <DEDUP_REMOVED lines=8> */
[----:B------:R-:W1:Y:S01]  /*08d0*/  LDCU.64 UR12, c[0x0][0x390] ;  /* 0x00007200ff0c77ac */ /* 0x000e620008000a00 */
[----:B------:R-:W-:-:S03]  /*08e0*/  IADD3.X R10, PT, PT, RZ, R11, RZ, P0, !PT ;  /* 0x0000000bff0a7210 */ /* 0x000fc600007fe4ff */
[----:B------:R-:W-:Y:S01]  /*08f0*/  IMAD.X R14, RZ, RZ, R6, P1 ;  /* 0x000000ffff0e7224 */ /* 0x000fe200008e0606 */
[----:B0-----:R-:W-:Y:S02]  /*0900*/  LEA R4, P0, R3, UR6, 0x1 ;  /* 0x0000000603047c11 */ /* 0x001fe4000f8008ff */
[----:B-1----:R-:W-:Y:S02]  /*0910*/  LEA R2, P1, R13, UR12, 0x1 ;  /* 0x0000000c0d027c11 */ /* 0x002fe4000f8208ff */
        /* <DEDUP_REMOVED lines=15> */
.L_x_100:
[----:B------:R-:W-:Y:S05]  /*0a10*/  BRA.U !UP1, `(.L_x_96) ;  /* 0x00000001095c7547 */ /* 0x000fea000b800000 */
[----:B------:R-:W0:Y:S01]  /*0a20*/  LDCU.64 UR6, c[0x0][0x390] ;  /* 0x00007200ff0677ac */ /* 0x000e220008000a00 */
[----:B------:R-:W-:Y:S02]  /*0a30*/  IADD3 R5, P0, PT, R9, UR4, RZ ;  /* 0x0000000409057c10 */ /* 0x000fe4000ff1e0ff */
[----:B------:R-:W-:Y:S01]  /*0a40*/  IADD3 R9, P2, PT, R8, UR4, RZ ;  /* 0x0000000408097c10 */ /* 0x000fe2000ff5e0ff */
[----:B------:R-:W1:Y:S01]  /*0a50*/  LDCU.64 UR12, c[0x0][0x380] ;  /* 0x00007000ff0c77ac */ /* 0x000e620008000a00 */
[----:B------:R-:W-:-:S03]  /*0a60*/  IADD3.X R6, PT, PT, RZ, R6, RZ, P0, !PT ;  /* 0x00000006ff067210 */ /* 0x000fc600007fe4ff */
[----:B------:R-:W-:Y:S01]  /*0a70*/  IMAD.X R4, RZ, RZ, R11, P2 ;  /* 0x000000ffff047224 */ /* 0x000fe200010e060b */
[----:B------:R-:W-:Y:S01]  /*0a80*/  UIADD3 UR5, UPT, UPT, -UR5, URZ, URZ ;  /* 0x000000ff05057290 */ /* 0x000fe2000fffe1ff */
[----:B0-----:R-:W-:Y:S02]  /*0a90*/  LEA R8, P1, R5, UR6, 0x1 ;  /* 0x0000000605087c11 */ /* 0x001fe4000f8208ff */
[----:B-1----:R-:W-:Y:S02]  /*0aa0*/  LEA R2, P3, R9, UR12, 0x1 ;  /* 0x0000000c09027c11 */ /* 0x002fe4000f8608ff */
[----:B------:R-:W-:Y:S02]  /*0ab0*/  LEA.HI.X R5, R5, UR7, R6, 0x1, P1 ;  /* 0x0000000705057c11 */ /* 0x000fe400088f0c06 */
[----:B------:R-:W-:-:S09]  /*0ac0*/  LEA.HI.X R9, R9, UR13, R4, 0x1, P3 ;  /* 0x0000000d09097c11 */ /* 0x000fd200098f0c04 */
.L_x_101:
[----:B------:R-:W-:Y:S01]  /*0ad0*/  MOV R3, R9 ;  /* 0x0000000900037202 */ /* 0x000fe20000000f00 */
[----:B------:R-:W-:-:S05]  /*0ae0*/  IMAD.MOV.U32 R4, RZ, RZ, R8 ;  /* 0x000000ffff047224 */ /* 0x000fca00078e0008 */
[----:B------:R0:W2:Y:S04]  /*0af0*/  LDG.E.U16 R3, desc[UR8][R2.64] ;  /* 0x0000000802037981 */ /* 0x0000a8000c1e1500 */
[----:B------:R1:W2:Y:S01]  /*0b00*/  LDG.E.U16 R4, desc[UR8][R4.64] ;  /* 0x0000000804047981 */ /* 0x0002a2000c1e1500 */
[----:B------:R-:W-:Y:S01]  /*0b10*/  UIADD3 UR5, UPT, UPT, UR5, 0x1, URZ ;  /* 0x0000000105057890 */ /* 0x000fe2000fffe0ff */
[----:B------:R-:W-:-:S03]  /*0b20*/  IADD3 R8, P0, PT, R8, 0x2, RZ ;  /* 0x0000000208087810 */ /* 0x000fc60007f1e0ff */
[----:B------:R-:W-:Y:S01]  /*0b30*/  UISETP.NE.AND UP0, UPT, UR5, URZ, UPT ;  /* 0x000000ff0500728c */ /* 0x000fe2000bf05270 */
[----:B0-----:R-:W-:Y:S02]  /*0b40*/  IADD3 R2, P1, PT, R2, 0x2, RZ ;  /* 0x0000000202027810 */ /* 0x001fe40007f3e0ff */
[----:B-1----:R-:W-:Y:S02]  /*0b50*/  IADD3.X R5, PT, PT, RZ, R5, RZ, P0, !PT ;  /* 0x00000005ff057210 */ /* 0x002fe400007fe4ff */
[----:B------:R-:W-:Y:S01]  /*0b60*/  IADD3.X R9, PT, PT, RZ, R9, RZ, P1, !PT ;  /* 0x00000009ff097210 */ /* 0x000fe20000ffe4ff */
[----:B--2---:R-:W-:-:S03]  /*0b70*/  HFMA2 R12, R3.H0_H0, R4.H0_H0, R12.H0_H0 ;  /* 0x20000004030c7231 */ /* 0x004fc6000004080c */
[----:B------:R-:W-:Y:S05]  /*0b80*/  BRA.U UP0, `(.L_x_101) ;  /* 0xfffffffd00d07547 */ /* 0x000fea000b83ffff */
.L_x_96:
[----:B------:R-:W0:Y:S08]  /*0b90*/  LDC.64 R2, c[0x0][0x388] ;  /* 0x0000e200ff027b82 */ /* 0x000e300000000a00 */
[----:B------:R-:W1:Y:S01]  /*0ba0*/  LDC.64 R4, c[0x0][0x398] ;  /* 0x0000e600ff047b82 */ /* 0x000e620000000a00 */
[----:B0-----:R-:W-:-:S06]  /*0bb0*/  IMAD.WIDE.U32 R2, R0, 0x2, R2 ;  /* 0x0000000200027825 */ /* 0x001fcc00078e0002 */
[----:B------:R-:W2:Y:S01]  /*0bc0*/  LDG.E.U16 R3, desc[UR8][R2.64] ;  /* 0x0000000802037981 */ /* 0x000ea2000c1e1500 */
[----:B------:R-:W-:-:S04]  /*0bd0*/  IMAD R7, R7, UR10, R0 ;  /* 0x0000000a07077c24 */ /* 0x000fc8000f8e0200 */
[----:B-1----:R-:W-:-:S04]  /*0be0*/  IMAD.WIDE R4, R7, 0x2, R4 ;  /* 0x0000000207047825 */ /* 0x002fc800078e0204 */
[----:B--2---:R-:W-:-:S05]  /*0bf0*/  HADD2 R3, R12.H0_H0, R3.H0_H0 ;  /* 0x200000030c037230 */ /* 0x004fca0000000800 */
[----:B------:R-:W-:Y:S01]  /*0c00*/  STG.E.U16 desc[UR8][R4.64], R3 ;  /* 0x0000000304007986 */ /* 0x000fe2000c101508 */
[----:B------:R-:W-:Y:S05]  /*0c10*/  EXIT ;  /* 0x000000000000794d */ /* 0x000fea0003800000 */
.L_x_102:
        /* <DEDUP_REMOVED lines=14> */
.L_x_126:


//--------------------- .text._Z18_hhlpLinearForwardILi32EdEvPKT0_S2_S2_PS0_iii --------------------------
	.section	.text._Z18_hhlpLinearForwardILi32EdEvPKT0_S2_S2_PS0_iii,"ax",@progbits
	.align	128
        .global         _Z18_hhlpLinearForwardILi32EdEvPKT0_S2_S2_PS0_iii
        .type           _Z18_hhlpLinearForwardILi32EdEvPKT0_S2_S2_PS0_iii,@function
        .size           _Z18_hhlpLinearForwardILi32EdEvPKT0_S2_S2_PS0_iii,(.L_x_127 - _Z18_hhlpLinearForwardILi32EdEvPKT0_S2_S2_PS0_iii)
        .other          _Z18_hhlpLinearForwardILi32EdEvPKT0_S2_S2_PS0_iii,@"STO_CUDA_ENTRY STV_DEFAULT"
_Z18_hhlpLinearForwardILi32EdEvPKT0_S2_S2_PS0_iii:
.text._Z18_hhlpLinearForwardILi32EdEvPKT0_S2_S2_PS0_iii:
[----:B------:R-:W-:Y:S01]  /*0000*/  LDC R1, c[0x0][0x37c] ;  /* 0x0000df00ff017b82 */ /* 0x000fe20000000800 */
[----:B------:R-:W0:Y:S01]  /*0010*/  S2R R0, SR_CTAID.Y ;  /* 0x0000000000007919 */ /* 0x000e220000002600 */
[----:B------:R-:W1:Y:S01]  /*0020*/  LDCU UR6, c[0x0][0x3a4] ;  /* 0x00007480ff0677ac */ /* 0x000e620008000800 */
[----:B------:R-:W0:Y:S01]  /*0030*/  S2R R5, SR_TID.Y ;  /* 0x0000000000057919 */ /* 0x000e220000002200 */
[----:B------:R-:W2:Y:S01]  /*0040*/  LDCU UR4, c[0x0][0x3a8] ;  /* 0x00007500ff0477ac */ /* 0x000ea20008000800 */
[----:B------:R-:W3:Y:S01]  /*0050*/  S2R R3, SR_CTAID.X ;  /* 0x0000000000037919 */ /* 0x000ee20000002500 */
[----:B------:R-:W3:Y:S01]  /*0060*/  S2R R2, SR_TID.X ;  /* 0x0000000000027919 */ /* 0x000ee20000002100 */
[----:B0-----:R-:W-:-:S05]  /*0070*/  IMAD R0, R0, 0x20, R5 ;  /* 0x0000002000007824 */ /* 0x001fca00078e0205 */
[----:B-1----:R-:W-:Y:S01]  /*0080*/  ISETP.GE.AND P0, PT, R0, UR6, PT ;  /* 0x0000000600007c0c */ /* 0x002fe2000bf06270 */
[----:B---3--:R-:W-:-:S05]  /*0090*/  IMAD R3, R3, 0x20, R2 ;  /* 0x0000002003037824 */ /* 0x008fca00078e0202 */
[----:B--2---:R-:W-:-:S13]  /*00a0*/  ISETP.GE.OR P0, PT, R3, UR4, P0 ;  /* 0x0000000403007c0c */ /* 0x004fda0008706670 */
[----:B------:R-:W-:Y:S05]  /*00b0*/  @P0 EXIT ;  /* 0x000000000000094d */ /* 0x000fea0003800000 */
[----:B------:R-:W0:Y:S01]  /*00c0*/  LDC R2, c[0x0][0x3a0] ;  /* 0x0000e800ff027b82 */ /* 0x000e220000000800 */
[----:B------:R-:W1:Y:S01]  /*00d0*/  LDCU.64 UR4, c[0x0][0x358] ;  /* 0x00006b00ff0477ac */ /* 0x000e620008000a00 */
[----:B------:R-:W-:Y:S02]  /*00e0*/  CS2R R18, SRZ ;  /* 0x0000000000127805 */ /* 0x000fe4000001ff00 */
[----:B0-----:R-:W-:-:S13]  /*00f0*/  ISETP.GE.AND P0, PT, R2, 0x1, PT ;  /* 0x000000010200780c */ /* 0x001fda0003f06270 */
[----:B-1----:R-:W-:Y:S05]  /*0100*/  @!P0 BRA `(.L_x_103) ;  /* 0x0000000400e08947 */ /* 0x002fea0003800000 */
[----:B------:R-:W-:Y:S01]  /*0110*/  ISETP.GE.U32.AND P1, PT, R2, 0x8, PT ;  /* 0x000000080200780c */ /* 0x000fe20003f26070 */
[-C--:B------:R-:W-:Y:S01]  /*0120*/  IMAD R5, R0, R2.reuse, RZ ;  /* 0x0000000200057224 */ /* 0x080fe200078e02ff */
[----:B------:R-:W-:Y:S01]  /*0130*/  LOP3.LUT R4, R2, 0x7, RZ, 0xc0, !PT ;  /* 0x0000000702047812 */ /* 0x000fe200078ec0ff */
[----:B------:R-:W-:Y:S01]  /*0140*/  IMAD R6, R3, R2, RZ ;  /* 0x0000000203067224 */ /* 0x000fe200078e02ff */
[----:B------:R-:W-:Y:S01]  /*0150*/  CS2R R18, SRZ ;  /* 0x0000000000127805 */ /* 0x000fe2000001ff00 */
[----:B------:R-:W-:Y:S01]  /*0160*/  IMAD.MOV.U32 R7, RZ, RZ, RZ ;  /* 0x000000ffff077224 */ /* 0x000fe200078e00ff */
[----:B------:R-:W-:Y:S02]  /*0170*/  ISETP.NE.AND P0, PT, R4, RZ, PT ;  /* 0x000000ff0400720c */ /* 0x000fe40003f05270 */
[----:B------:R-:W-:Y:S02]  /*0180*/  SHF.R.S32.HI R22, RZ, 0x1f, R5 ;  /* 0x0000001fff167819 */ /* 0x000fe40000011405 */
[----:B------:R-:W-:-:S03]  /*0190*/  SHF.R.S32.HI R23, RZ, 0x1f, R6 ;  /* 0x0000001fff177819 */ /* 0x000fc60000011406 */
[----:B------:R-:W-:Y:S06]  /*01a0*/  @!P1 BRA `(.L_x_104) ;  /* 0x0000000000c09947 */ /* 0x000fec0003800000 */
[----:B------:R-:W0:Y:S01]  /*01b0*/  LDCU.64 UR8, c[0x0][0x380] ;  /* 0x00007000ff0877ac */ /* 0x000e220008000a00 */
[----:B------:R-:W-:Y:S02]  /*01c0*/  LOP3.LUT R7, R2, 0x7ffffff8, RZ, 0xc0, !PT ;  /* 0x7ffffff802077812 */ /* 0x000fe400078ec0ff */
[----:B------:R-:W-:Y:S01]  /*01d0*/  CS2R R18, SRZ ;  /* 0x0000000000127805 */ /* 0x000fe2000001ff00 */
[----:B------:R-:W1:Y:S02]  /*01e0*/  LDCU.64 UR10, c[0x0][0x390] ;  /* 0x00007200ff0a77ac */ /* 0x000e640008000a00 */
[----:B------:R-:W-:Y:S01]  /*01f0*/  IMAD.MOV R24, RZ, RZ, -R7 ;  /* 0x000000ffff187224 */ /* 0x000fe200078e0a07 */
[----:B0-----:R-:W-:Y:S02]  /*0200*/  LEA R16, P1, R5, UR8, 0x3 ;  /* 0x0000000805107c11 */ /* 0x001fe4000f8218ff */
[----:B-1----:R-:W-:Y:S02]  /*0210*/  LEA R14, P3, R6, UR10, 0x3 ;  /* 0x0000000a060e7c11 */ /* 0x002fe4000f8618ff */
[----:B------:R-:W-:-:S02]  /*0220*/  IADD3 R16, P2, PT, R16, 0x20, RZ ;  /* 0x0000002010107810 */ /* 0x000fc40007f5e0ff */
[----:B------:R-:W-:Y:S02]  /*0230*/  IADD3 R14, P4, PT, R14, 0x20, RZ ;  /* 0x000000200e0e7810 */ /* 0x000fe40007f9e0ff */
[----:B------:R-:W-:Y:S02]  /*0240*/  LEA.HI.X R17, R5, UR9, R22, 0x3, P1 ;  /* 0x0000000905117c11 */ /* 0x000fe400088f1c16 */
[----:B------:R-:W-:-:S03]  /*0250*/  LEA.HI.X R15, R6, UR11, R23, 0x3, P3 ;  /* 0x0000000b060f7c11 */ /* 0x000fc600098f1c17 */
[----:B------:R-:W-:Y:S02]  /*0260*/  IMAD.X R17, RZ, RZ, R17, P2 ;  /* 0x000000ffff117224 */ /* 0x000fe400010e0611 */
[----:B------:R-:W-:-:S07]  /*0270*/  IMAD.X R15, RZ, RZ, R15, P4 ;  /* 0x000000ffff0f7224 */ /* 0x000fce00020e060f */
.L_x_105:
[----:B------:R-:W-:Y:S02]  /*0280*/  IMAD.MOV.U32 R8, RZ, RZ, R16 ;  /* 0x000000ffff087224 */ /* 0x000fe400078e0010 */
[----:B------:R-:W-:Y:S02]  /*0290*/  IMAD.MOV.U32 R9, RZ, RZ, R17 ;  /* 0x000000ffff097224 */ /* 0x000fe400078e0011 */
[----:B------:R-:W-:Y:S02]  /*02a0*/  IMAD.MOV.U32 R10, RZ, RZ, R14 ;  /* 0x000000ffff0a7224 */ /* 0x000fe400078e000e */
[----:B------:R-:W-:Y:S01]  /*02b0*/  IMAD.MOV.U32 R11, RZ, RZ, R15 ;  /* 0x000000ffff0b7224 */ /* 0x000fe200078e000f */
[----:B------:R-:W2:Y:S04]  /*02c0*/  LDG.E.64 R12, desc[UR4][R8.64+-0x20] ;  /* 0xffffe004080c7981 */ /* 0x000ea8000c1e1b00 */
[----:B------:R-:W2:Y:S04]  /*02d0*/  LDG.E.64 R16, desc[UR4][R10.64+-0x20] ;  /* 0xffffe0040a107981 */ /* 0x000ea8000c1e1b00 */
[----:B------:R-:W3:Y:S04]  /*02e0*/  LDG.E.64 R14, desc[UR4][R8.64+-0x18] ;  /* 0xffffe804080e7981 */ /* 0x000ee8000c1e1b00 */
[----:B------:R-:W3:Y:S01]  /*02f0*/  LDG.E.64 R20, desc[UR4][R10.64+-0x18] ;  /* 0xffffe8040a147981 */ /* 0x000ee2000c1e1b00 */
[----:B--2---:R-:W-:-:S03]  /*0300*/  DFMA R16, R12, R16, R18 ;  /* 0x000000100c10722b */ /* 0x004fc60000000012 */
[----:B------:R-:W2:Y:S04]  /*0310*/  LDG.E.64 R12, desc[UR4][R8.64+-0x10] ;  /* 0xfffff004080c7981 */ /* 0x000ea8000c1e1b00 */
[----:B------:R-:W2:Y:S01]  /*0320*/  LDG.E.64 R18, desc[UR4][R10.64+-0x10] ;  /* 0xfffff0040a127981 */ /* 0x000ea2000c1e1b00 */
[----:B---3--:R-:W-:-:S03]  /*0330*/  DFMA R20, R14, R20, R16 ;  /* 0x000000140e14722b */ /* 0x008fc60000000010 */
        /* <DEDUP_REMOVED lines=14> */
[----:B------:R-:W-:-:S05]  /*0420*/  VIADD R24, R24, 0x8 ;  /* 0x0000000818187836 */ /* 0x000fca0000000000 */
[----:B------:R-:W-:Y:S01]  /*0430*/  ISETP.NE.AND P1, PT, R24, RZ, PT ;  /* 0x000000ff1800720c */ /* 0x000fe20003f25270 */
[----:B--2---:R-:W-:Y:S01]  /*0440*/  DFMA R12, R12, R14, R16 ;  /* 0x0000000e0c0c722b */ /* 0x004fe20000000010 */
[----:B------:R-:W-:Y:S02]  /*0450*/  IADD3 R16, P2, PT, R8, 0x40, RZ ;  /* 0x0000004008107810 */ /* 0x000fe40007f5e0ff */
[----:B------:R-:W-:-:S03]  /*0460*/  IADD3 R14, P3, PT, R10, 0x40, RZ ;  /* 0x000000400a0e7810 */ /* 0x000fc60007f7e0ff */
[----:B------:R-:W-:Y:S02]  /*0470*/  IMAD.X R17, RZ, RZ, R9, P2 ;  /* 0x000000ffff117224 */ /* 0x000fe400010e0609 */
[----:B---3--:R-:W-:Y:S01]  /*0480*/  DFMA R18, R18, R20, R12 ;  /* 0x000000141212722b */ /* 0x008fe2000000000c */
[----:B------:R-:W-:-:S03]  /*0490*/  IMAD.X R15, RZ, RZ, R11, P3 ;  /* 0x000000ffff0f7224 */ /* 0x000fc600018e060b */
[----:B------:R-:W-:Y:S07]  /*04a0*/  @P1 BRA `(.L_x_105) ;  /* 0xfffffffc00741947 */ /* 0x000fee000383ffff */
.L_x_104:
[----:B------:R-:W-:Y:S05]  /*04b0*/  @!P0 BRA `(.L_x_103) ;  /* 0x0000000000f48947 */ /* 0x000fea0003800000 */
[----:B------:R-:W-:Y:S02]  /*04c0*/  ISETP.GE.U32.AND P1, PT, R4, 0x4, PT ;  /* 0x000000040400780c */ /* 0x000fe40003f26070 */
[----:B------:R-:W-:-:S04]  /*04d0*/  LOP3.LUT R26, R2, 0x3, RZ, 0xc0, !PT ;  /* 0x00000003021a7812 */ /* 0x000fc800078ec0ff */
[----:B------:R-:W-:-:S07]  /*04e0*/  ISETP.NE.AND P0, PT, R26, RZ, PT ;  /* 0x000000ff1a00720c */ /* 0x000fce0003f05270 */
[----:B------:R-:W-:Y:S06]  /*04f0*/  @!P1 BRA `(.L_x_106) ;  /* 0x00000000005c9947 */ /* 0x000fec0003800000 */
[----:B------:R-:W0:Y:S01]  /*0500*/  LDCU.64 UR8, c[0x0][0x380] ;  /* 0x00007000ff0877ac */ /* 0x000e220008000a00 */
[-C--:B------:R-:W-:Y:S02]  /*0510*/  IADD3 R10, P1, PT, R5, R7.reuse, RZ ;  /* 0x00000007050a7210 */ /* 0x080fe40007f3e0ff */
[----:B------:R-:W-:Y:S01]  /*0520*/  IADD3 R4, P2, PT, R6, R7, RZ ;  /* 0x0000000706047210 */ /* 0x000fe20007f5e0ff */
[----:B------:R-:W1:Y:S02]  /*0530*/  LDCU.64 UR10, c[0x0][0x390] ;  /* 0x00007200ff0a77ac */ /* 0x000e640008000a00 */
[----:B------:R-:W-:Y:S02]  /*0540*/  IMAD.X R11, RZ, RZ, R22, P1 ;  /* 0x000000ffff0b7224 */ /* 0x000fe400008e0616 */
[----:B------:R-:W-:Y:S01]  /*0550*/  IMAD.X R9, RZ, RZ, R23, P2 ;  /* 0x000000ffff097224 */ /* 0x000fe200010e0617 */
[----:B0-----:R-:W-:Y:S02]  /*0560*/  LEA R14, P1, R10, UR8, 0x3 ;  /* 0x000000080a0e7c11 */ /* 0x001fe4000f8218ff */
[----:B-1----:R-:W-:-:S02]  /*0570*/  LEA R8, P2, R4, UR10, 0x3 ;  /* 0x0000000a04087c11 */ /* 0x002fc4000f8418ff */
[----:B------:R-:W-:Y:S02]  /*0580*/  LEA.HI.X R15, R10, UR9, R11, 0x3, P1 ;  /* 0x000000090a0f7c11 */ /* 0x000fe400088f1c0b */
[----:B------:R-:W-:-:S03]  /*0590*/  LEA.HI.X R9, R4, UR11, R9, 0x3, P2 ;  /* 0x0000000b04097c11 */ /* 0x000fc600090f1c09 */
[----:B------:R-:W2:Y:S04]  /*05a0*/  LDG.E.64 R16, desc[UR4][R14.64] ;  /* 0x000000040e107981 */ /* 0x000ea8000c1e1b00 */
[----:B------:R-:W2:Y:S04]  /*05b0*/  LDG.E.64 R20, desc[UR4][R8.64] ;  /* 0x0000000408147981 */ /* 0x000ea8000c1e1b00 */
[----:B------:R-:W3:Y:S04]  /*05c0*/  LDG.E.64 R10, desc[UR4][R14.64+0x8] ;  /* 0x000008040e0a7981 */ /* 0x000ee8000c1e1b00 */
[----:B------:R-:W3:Y:S04]  /*05d0*/  LDG.E.64 R12, desc[UR4][R8.64+0x8] ;  /* 0x00000804080c7981 */ /* 0x000ee8000c1e1b00 */
[----:B------:R-:W4:Y:S04]  /*05e0*/  LDG.E.64 R24, desc[UR4][R14.64+0x18] ;  /* 0x000018040e187981 */ /* 0x000f28000c1e1b00 */
[----:B------:R-:W4:Y:S01]  /*05f0*/  LDG.E.64 R28, desc[UR4][R8.64+0x18] ;  /* 0x00001804081c7981 */ /* 0x000f22000c1e1b00 */
[----:B--2---:R-:W-:-:S03]  /*0600*/  DFMA R20, R16, R20, R18 ;  /* 0x000000141014722b */ /* 0x004fc60000000012 */
[----:B------:R-:W2:Y:S04]  /*0610*/  LDG.E.64 R16, desc[UR4][R14.64+0x10] ;  /* 0x000010040e107981 */ /* 0x000ea8000c1e1b00 */
[----:B------:R-:W2:Y:S01]  /*0620*/  LDG.E.64 R18, desc[UR4][R8.64+0x10] ;  /* 0x0000100408127981 */ /* 0x000ea2000c1e1b00 */
[----:B---3--:R-:W-:Y:S01]  /*0630*/  DFMA R10, R10, R12, R20 ;  /* 0x0000000c0a0a722b */ /* 0x008fe20000000014 */
[----:B------:R-:W-:-:S07]  /*0640*/  VIADD R7, R7, 0x4 ;  /* 0x0000000407077836 */ /* 0x000fce0000000000 */
[----:B--2---:R-:W-:-:S08]  /*0650*/  DFMA R18, R16, R18, R10 ;  /* 0x000000121012722b */ /* 0x004fd0000000000a */
[----:B----4-:R-:W-:-:S11]  /*0660*/  DFMA R18, R24, R28, R18 ;  /* 0x0000001c1812722b */ /* 0x010fd60000000012 */
.L_x_106:
[----:B------:R-:W-:Y:S05]  /*0670*/  @!P0 BRA `(.L_x_103) ;  /* 0x0000000000848947 */ /* 0x000fea0003800000 */
[----:B------:R-:W-:Y:S02]  /*0680*/  ISETP.NE.AND P1, PT, R26, 0x1, PT ;  /* 0x000000011a00780c */ /* 0x000fe40003f25270 */
[----:B------:R-:W-:-:S04]  /*0690*/  LOP3.LUT R2, R2, 0x1, RZ, 0xc0, !PT ;  /* 0x0000000102027812 */ /* 0x000fc800078ec0ff */
[----:B------:R-:W-:-:S07]  /*06a0*/  ISETP.NE.U32.AND P0, PT, R2, 0x1, PT ;  /* 0x000000010200780c */ /* 0x000fce0003f05070 */
[----:B------:R-:W0:Y:S01]  /*06b0*/  @P1 LDC.64 R10, c[0x0][0x380] ;  /* 0x0000e000ff0a1b82 */ /* 0x000e220000000a00 */
[-C--:B------:R-:W-:Y:S02]  /*06c0*/  @P1 IADD3 R2, P2, PT, R5, R7.reuse, RZ ;  /* 0x0000000705021210 */ /* 0x080fe40007f5e0ff */
[----:B------:R-:W-:Y:S01]  /*06d0*/  @P1 IADD3 R16, P3, PT, R6, R7, RZ ;  /* 0x0000000706101210 */ /* 0x000fe20007f7e0ff */
[----:B------:R-:W-:Y:S02]  /*06e0*/  @P1 VIADD R7, R7, 0x2 ;  /* 0x0000000207071836 */ /* 0x000fe40000000000 */
[----:B------:R-:W-:Y:S02]  /*06f0*/  @P1 IMAD.X R4, RZ, RZ, R22, P2 ;  /* 0x000000ffff041224 */ /* 0x000fe400010e0616 */
[----:B------:R-:W1:Y:S01]  /*0700*/  @P1 LDC.64 R8, c[0x0][0x390] ;  /* 0x0000e400ff081b82 */ /* 0x000e620000000a00 */
[----:B------:R-:W-:-:S07]  /*0710*/  @P1 IMAD.X R17, RZ, RZ, R23, P3 ;  /* 0x000000ffff111224 */ /* 0x000fce00018e0617 */
[----:B------:R-:W2:Y:S08]  /*0720*/  @!P0 LDC.64 R14, c[0x0][0x380] ;  /* 0x0000e000ff0e8b82 */ /* 0x000eb00000000a00 */
[----:B------:R-:W3:Y:S01]  /*0730*/  @!P0 LDC.64 R12, c[0x0][0x390] ;  /* 0x0000e400ff0c8b82 */ /* 0x000ee20000000a00 */
[----:B0-----:R-:W-:-:S04]  /*0740*/  @P1 LEA R10, P2, R2, R10, 0x3 ;  /* 0x0000000a020a1211 */ /* 0x001fc800078418ff */
[----:B------:R-:W-:Y:S02]  /*0750*/  @P1 LEA.HI.X R11, R2, R11, R4, 0x3, P2 ;  /* 0x0000000b020b1211 */ /* 0x000fe400010f1c04 */
[----:B-1----:R-:W-:-:S04]  /*0760*/  @P1 LEA R8, P3, R16, R8, 0x3 ;  /* 0x0000000810081211 */ /* 0x002fc800078618ff */
[----:B------:R-:W-:Y:S02]  /*0770*/  @P1 LEA.HI.X R9, R16, R9, R17, 0x3, P3 ;  /* 0x0000000910091211 */ /* 0x000fe400018f1c11 */
[-C--:B------:R-:W-:Y:S02]  /*0780*/  @!P0 IADD3 R16, P2, PT, R5, R7.reuse, RZ ;  /* 0x0000000705108210 */ /* 0x080fe40007f5e0ff */
[----:B------:R-:W-:Y:S01]  /*0790*/  @!P0 IADD3 R2, P3, PT, R6, R7, RZ ;  /* 0x0000000706028210 */ /* 0x000fe20007f7e0ff */
[----:B------:R-:W4:Y:S02]  /*07a0*/  @P1 LDG.E.64 R4, desc[UR4][R8.64] ;  /* 0x0000000408041981 */ /* 0x000f24000c1e1b00 */
[----:B------:R-:W-:Y:S02]  /*07b0*/  @!P0 IMAD.X R22, RZ, RZ, R22, P2 ;  /* 0x000000ffff168224 */ /* 0x000fe400010e0616 */
[----:B------:R-:W4:Y:S01]  /*07c0*/  @P1 LDG.E.64 R6, desc[UR4][R10.64] ;  /* 0x000000040a061981 */ /* 0x000f22000c1e1b00 */
[----:B--2---:R-:W-:Y:S01]  /*07d0*/  @!P0 LEA R14, P2, R16, R14, 0x3 ;  /* 0x0000000e100e8211 */ /* 0x004fe200078418ff */
[----:B------:R-:W-:Y:S01]  /*07e0*/  @!P0 IMAD.X R23, RZ, RZ, R23, P3 ;  /* 0x000000ffff178224 */ /* 0x000fe200018e0617 */
[----:B---3--:R-:W-:Y:S01]  /*07f0*/  @!P0 LEA R12, P3, R2, R12, 0x3 ;  /* 0x0000000c020c8211 */ /* 0x008fe200078618ff */
[----:B------:R-:W2:Y:S01]  /*0800*/  @P1 LDG.E.64 R20, desc[UR4][R8.64+0x8] ;  /* 0x0000080408141981 */ /* 0x000ea2000c1e1b00 */
[----:B------:R-:W-:-:S03]  /*0810*/  @!P0 LEA.HI.X R15, R16, R15, R22, 0x3, P2 ;  /* 0x0000000f100f8211 */ /* 0x000fc600010f1c16 */
[----:B------:R-:W2:Y:S01]  /*0820*/  @P1 LDG.E.64 R16, desc[UR4][R10.64+0x8] ;  /* 0x000008040a101981 */ /* 0x000ea2000c1e1b00 */
[----:B------:R-:W-:-:S03]  /*0830*/  @!P0 LEA.HI.X R13, R2, R13, R23, 0x3, P3 ;  /* 0x0000000d020d8211 */ /* 0x000fc600018f1c17 */
[----:B------:R-:W3:Y:S04]  /*0840*/  @!P0 LDG.E.64 R14, desc[UR4][R14.64] ;  /* 0x000000040e0e8981 */ /* 0x000ee8000c1e1b00 */
[----:B------:R-:W3:Y:S01]  /*0850*/  @!P0 LDG.E.64 R12, desc[UR4][R12.64] ;  /* 0x000000040c0c8981 */ /* 0x000ee2000c1e1b00 */
[----:B----4-:R-:W-:-:S08]  /*0860*/  @P1 DFMA R4, R6, R4, R18 ;  /* 0x000000040604122b */ /* 0x010fd00000000012 */
[----:B--2---:R-:W-:-:S08]  /*0870*/  @P1 DFMA R18, R16, R20, R4 ;  /* 0x000000141012122b */ /* 0x004fd00000000004 */
[----:B---3--:R-:W-:-:S11]  /*0880*/  @!P0 DFMA R18, R14, R12, R18 ;  /* 0x0000000c0e12822b */ /* 0x008fd60000000012 */
.L_x_103:
[----:B------:R-:W0:Y:S08]  /*0890*/  LDC.64 R4, c[0x0][0x388] ;  /* 0x0000e200ff047b82 */ /* 0x000e300000000a00 */
[----:B------:R-:W1:Y:S01]  /*08a0*/  LDC.64 R6, c[0x0][0x398] ;  /* 0x0000e600ff067b82 */ /* 0x000e620000000a00 */
[----:B0-----:R-:W-:-:S06]  /*08b0*/  IMAD.WIDE.U32 R4, R0, 0x8, R4 ;  /* 0x0000000800047825 */ /* 0x001fcc00078e0004 */
[----:B------:R-:W2:Y:S01]  /*08c0*/  LDG.E.64 R4, desc[UR4][R4.64] ;  /* 0x0000000404047981 */ /* 0x000ea2000c1e1b00 */
[----:B------:R-:W-:-:S04]  /*08d0*/  IMAD R3, R3, UR6, R0 ;  /* 0x0000000603037c24 */ /* 0x000fc8000f8e0200 */
[----:B-1----:R-:W-:Y:S01]  /*08e0*/  IMAD.WIDE R2, R3, 0x8, R6 ;  /* 0x0000000803027825 */ /* 0x002fe200078e0206 */
[----:B--2---:R-:W-:-:S07]  /*08f0*/  DADD R18, R4, R18 ;  /* 0x0000000004127229 */ /* 0x004fce0000000012 */
[----:B------:R-:W-:Y:S01]  /*0900*/  STG.E.64 desc[UR4][R2.64], R18 ;  /* 0x0000001202007986 */ /* 0x000fe2000c101b04 */
[----:B------:R-:W-:Y:S05]  /*0910*/  EXIT ;  /* 0x000000000000794d */ /* 0x000fea0003800000 */
.L_x_107:
        /* <DEDUP_REMOVED lines=14> */
.L_x_127:


//--------------------- .text._Z18_hhlpLinearForwardILi32EfEvPKT0_S2_S2_PS0_iii --------------------------
	.section	.text._Z18_hhlpLinearForwardILi32EfEvPKT0_S2_S2_PS0_iii,"ax",@progbits
	.align	128
        .global         _Z18_hhlpLinearForwardILi32EfEvPKT0_S2_S2_PS0_iii
        .type           _Z18_hhlpLinearForwardILi32EfEvPKT0_S2_S2_PS0_iii,@function
        .size           _Z18_hhlpLinearForwardILi32EfEvPKT0_S2_S2_PS0_iii,(.L_x_128 - _Z18_hhlpLinearForwardILi32EfEvPKT0_S2_S2_PS0_iii)
        .other          _Z18_hhlpLinearForwardILi32EfEvPKT0_S2_S2_PS0_iii,@"STO_CUDA_ENTRY STV_DEFAULT"
_Z18_hhlpLinearForwardILi32EfEvPKT0_S2_S2_PS0_iii:
.text._Z18_hhlpLinearForwardILi32EfEvPKT0_S2_S2_PS0_iii:
        /* <DEDUP_REMOVED lines=14> */
[----:B------:R-:W-:Y:S01]  /*00e0*/  IMAD.MOV.U32 R10, RZ, RZ, RZ ;  /* 0x000000ffff0a7224 */ /* 0x000fe200078e00ff */
[----:B0-----:R-:W-:-:S13]  /*00f0*/  ISETP.GE.AND P0, PT, R12, 0x1, PT ;  /* 0x000000010c00780c */ /* 0x001fda0003f06270 */
[----:B-1----:R-:W-:Y:S05]  /*0100*/  @!P0 BRA `(.L_x_108) ;  /* 0x0000000400e08947 */ /* 0x002fea0003800000 */
[----:B------:R-:W-:Y:S01]  /*0110*/  ISETP.GE.U32.AND P1, PT, R12, 0x8, PT ;  /* 0x000000080c00780c */ /* 0x000fe20003f26070 */
[-C--:B------:R-:W-:Y:S01]  /*0120*/  IMAD R6, R0, R12.reuse, RZ ;  /* 0x0000000c00067224 */ /* 0x080fe200078e02ff */
[----:B------:R-:W-:Y:S01]  /*0130*/  LOP3.LUT R24, R12, 0x7, RZ, 0xc0, !PT ;  /* 0x000000070c187812 */ /* 0x000fe200078ec0ff */
[----:B------:R-:W-:Y:S02]  /*0140*/  IMAD R8, R7, R12, RZ ;  /* 0x0000000c07087224 */ /* 0x000fe400078e02ff */
[----:B------:R-:W-:Y:S01]  /*0150*/  IMAD.MOV.U32 R10, RZ, RZ, RZ ;  /* 0x000000ffff0a7224 */ /* 0x000fe200078e00ff */
[----:B------:R-:W-:Y:S01]  /*0160*/  ISETP.NE.AND P0, PT, R24, RZ, PT ;  /* 0x000000ff1800720c */ /* 0x000fe20003f05270 */
[----:B------:R-:W-:Y:S01]  /*0170*/  IMAD.MOV.U32 R9, RZ, RZ, RZ ;  /* 0x000000ffff097224 */ /* 0x000fe200078e00ff */
[----:B------:R-:W-:Y:S02]  /*0180*/  SHF.R.S32.HI R11, RZ, 0x1f, R6 ;  /* 0x0000001fff0b7819 */ /* 0x000fe40000011406 */
[----:B------:R-:W-:-:S03]  /*0190*/  SHF.R.S32.HI R13, RZ, 0x1f, R8 ;  /* 0x0000001fff0d7819 */ /* 0x000fc60000011408 */
[----:B------:R-:W-:Y:S06]  /*01a0*/  @!P1 BRA `(.L_x_109) ;  /* 0x0000000000c09947 */ /* 0x000fec0003800000 */
[----:B------:R-:W0:Y:S01]  /*01b0*/  LDCU.64 UR8, c[0x0][0x380] ;  /* 0x00007000ff0877ac */ /* 0x000e220008000a00 */
[----:B------:R-:W-:Y:S01]  /*01c0*/  LOP3.LUT R9, R12, 0x7ffffff8, RZ, 0xc0, !PT ;  /* 0x7ffffff80c097812 */ /* 0x000fe200078ec0ff */
[----:B------:R-:W-:Y:S01]  /*01d0*/  IMAD.MOV.U32 R10, RZ, RZ, RZ ;  /* 0x000000ffff0a7224 */ /* 0x000fe200078e00ff */
[----:B------:R-:W1:Y:S03]  /*01e0*/  LDCU.64 UR10, c[0x0][0x390] ;  /* 0x00007200ff0a77ac */ /* 0x000e660008000a00 */
[----:B------:R-:W-:Y:S01]  /*01f0*/  IMAD.MOV R14, RZ, RZ, -R9 ;  /* 0x000000ffff0e7224 */ /* 0x000fe200078e0a09 */
[----:B0-----:R-:W-:Y:S02]  /*0200*/  LEA R17, P1, R6, UR8, 0x2 ;  /* 0x0000000806117c11 */ /* 0x001fe4000f8210ff */
[----:B-1----:R-:W-:Y:S02]  /*0210*/  LEA R15, P3, R8, UR10, 0x2 ;  /* 0x0000000a080f7c11 */ /* 0x002fe4000f8610ff */
[----:B------:R-:W-:-:S02]  /*0220*/  IADD3 R17, P2, PT, R17, 0x10, RZ ;  /* 0x0000001011117810 */ /* 0x000fc40007f5e0ff */
[----:B------:R-:W-:Y:S02]  /*0230*/  LEA.HI.X R18, R6, UR9, R11, 0x2, P1 ;  /* 0x0000000906127c11 */ /* 0x000fe400088f140b */
[----:B------:R-:W-:Y:S02]  /*0240*/  IADD3 R15, P4, PT, R15, 0x10, RZ ;  /* 0x000000100f0f7810 */ /* 0x000fe40007f9e0ff */
[----:B------:R-:W-:Y:S01]  /*0250*/  LEA.HI.X R16, R8, UR11, R13, 0x2, P3 ;  /* 0x0000000b08107c11 */ /* 0x000fe200098f140d */
[----:B------:R-:W-:-:S03]  /*0260*/  IMAD.X R18, RZ, RZ, R18, P2 ;  /* 0x000000ffff127224 */ /* 0x000fc600010e0612 */
[----:B------:R-:W-:-:S07]  /*0270*/  IADD3.X R16, PT, PT, RZ, R16, RZ, P4, !PT ;  /* 0x00000010ff107210 */ /* 0x000fce00027fe4ff */
.L_x_110:
[----:B------:R-:W-:Y:S02]  /*0280*/  IMAD.MOV.U32 R2, RZ, RZ, R17 ;  /* 0x000000ffff027224 */ /* 0x000fe400078e0011 */
[----:B------:R-:W-:Y:S02]  /*0290*/  IMAD.MOV.U32 R3, RZ, RZ, R18 ;  /* 0x000000ffff037224 */ /* 0x000fe400078e0012 */
[----:B------:R-:W-:Y:S02]  /*02a0*/  IMAD.MOV.U32 R4, RZ, RZ, R15 ;  /* 0x000000ffff047224 */ /* 0x000fe400078e000f */
[----:B------:R-:W-:Y:S01]  /*02b0*/  IMAD.MOV.U32 R5, RZ, RZ, R16 ;  /* 0x000000ffff057224 */ /* 0x000fe200078e0010 */
[----:B------:R-:W2:Y:S04]  /*02c0*/  LDG.E R21, desc[UR4][R2.64+-0x10] ;  /* 0xfffff00402157981 */ /* 0x000ea8000c1e1900 */
[----:B------:R-:W2:Y:S04]  /*02d0*/  LDG.E R22, desc[UR4][R4.64+-0x10] ;  /* 0xfffff00404167981 */ /* 0x000ea8000c1e1900 */
[----:B------:R-:W3:Y:S04]  /*02e0*/  LDG.E R23, desc[UR4][R2.64+-0xc] ;  /* 0xfffff40402177981 */ /* 0x000ee8000c1e1900 */
[----:B------:R-:W3:Y:S04]  /*02f0*/  LDG.E R25, desc[UR4][R4.64+-0xc] ;  /* 0xfffff40404197981 */ /* 0x000ee8000c1e1900 */
[----:B------:R-:W4:Y:S04]  /*0300*/  LDG.E R19, desc[UR4][R2.64+-0x8] ;  /* 0xfffff80402137981 */ /* 0x000f28000c1e1900 */
[----:B------:R-:W4:Y:S04]  /*0310*/  LDG.E R20, desc[UR4][R4.64+-0x8] ;  /* 0xfffff80404147981 */ /* 0x000f28000c1e1900 */
[----:B------:R-:W5:Y:S04]  /*0320*/  LDG.E R16, desc[UR4][R2.64+-0x4] ;  /* 0xfffffc0402107981 */ /* 0x000f68000c1e1900 */
[----:B------:R-:W5:Y:S04]  /*0330*/  LDG.E R15, desc[UR4][R4.64+-0x4] ;  /* 0xfffffc04040f7981 */ /* 0x000f68000c1e1900 */
[----:B------:R-:W5:Y:S04]  /*0340*/  LDG.E R17, desc[UR4][R2.64] ;  /* 0x0000000402117981 */ /* 0x000f68000c1e1900 */
[----:B------:R-:W5:Y:S01]  /*0350*/  LDG.E R18, desc[UR4][R4.64] ;  /* 0x0000000404127981 */ /* 0x000f62000c1e1900 */
[----:B--2---:R-:W-:-:S03]  /*0360*/  FFMA R22, R21, R22, R10 ;  /* 0x0000001615167223 */ /* 0x004fc6000000000a */
[----:B------:R-:W2:Y:S04]  /*0370*/  LDG.E R10, desc[UR4][R2.64+0x4] ;  /* 0x00000404020a7981 */ /* 0x000ea8000c1e1900 */
[----:B------:R-:W2:Y:S01]  /*0380*/  LDG.E R21, desc[UR4][R4.64+0x4] ;  /* 0x0000040404157981 */ /* 0x000ea2000c1e1900 */
[----:B---3--:R-:W-:-:S03]  /*0390*/  FFMA R26, R23, R25, R22 ;  /* 0x00000019171a7223 */ /* 0x008fc60000000016 */
[----:B------:R-:W3:Y:S04]  /*03a0*/  LDG.E R23, desc[UR4][R2.64+0x8] ;  /* 0x0000080402177981 */ /* 0x000ee8000c1e1900 */
[----:B------:R-:W3:Y:S01]  /*03b0*/  LDG.E R22, desc[UR4][R4.64+0x8] ;  /* 0x0000080404167981 */ /* 0x000ee2000c1e1900 */
[----:B----4-:R-:W-:-:S03]  /*03c0*/  FFMA R25, R19, R20, R26 ;  /* 0x0000001413197223 */ /* 0x010fc6000000001a */
[----:B------:R-:W4:Y:S04]  /*03d0*/  LDG.E R19, desc[UR4][R2.64+0xc] ;  /* 0x00000c0402137981 */ /* 0x000f28000c1e1900 */
[----:B------:R-:W4:Y:S01]  /*03e0*/  LDG.E R20, desc[UR4][R4.64+0xc] ;  /* 0x00000c0404147981 */ /* 0x000f22000c1e1900 */
[----:B------:R-:W-:Y:S02]  /*03f0*/  VIADD R14, R14, 0x8 ;  /* 0x000000080e0e7836 */ /* 0x000fe40000000000 */
[----:B-----5:R-:W-:Y:S01]  /*0400*/  FFMA R16, R16, R15, R25 ;  /* 0x0000000f10107223 */ /* 0x020fe20000000019 */
[----:B------:R-:W-:Y:S02]  /*0410*/  IADD3 R15, P3, PT, R4, 0x20, RZ ;  /* 0x00000020040f7810 */ /* 0x000fe40007f7e0ff */
[----:B------:R-:W-:Y:S01]  /*0420*/  ISETP.NE.AND P1, PT, R14, RZ, PT ;  /* 0x000000ff0e00720c */ /* 0x000fe20003f25270 */
[----:B------:R-:W-:-:S02]  /*0430*/  FFMA R17, R17, R18, R16 ;  /* 0x0000001211117223 */ /* 0x000fc40000000010 */
[----:B------:R-:W-:Y:S02]  /*0440*/  IMAD.X R16, RZ, RZ, R5, P3 ;  /* 0x000000ffff107224 */ /* 0x000fe400018e0605 */
[----:B--2---:R-:W-:Y:S01]  /*0450*/  FFMA R10, R10, R21, R17 ;  /* 0x000000150a0a7223 */ /* 0x004fe20000000011 */
[----:B------:R-:W-:-:S04]  /*0460*/  IADD3 R17, P2, PT, R2, 0x20, RZ ;  /* 0x0000002002117810 */ /* 0x000fc80007f5e0ff */
[----:B------:R-:W-:Y:S01]  /*0470*/  IADD3.X R18, PT, PT, RZ, R3, RZ, P2, !PT ;  /* 0x00000003ff127210 */ /* 0x000fe200017fe4ff */
[----:B---3--:R-:W-:-:S04]  /*0480*/  FFMA R10, R23, R22, R10 ;  /* 0x00000016170a7223 */ /* 0x008fc8000000000a */
[----:B----4-:R-:W-:Y:S01]  /*0490*/  FFMA R10, R19, R20, R10 ;  /* 0x00000014130a7223 */ /* 0x010fe2000000000a */
[----:B------:R-:W-:Y:S06]  /*04a0*/  @P1 BRA `(.L_x_110) ;  /* 0xfffffffc00741947 */ /* 0x000fec000383ffff */
.L_x_109:
        /* <DEDUP_REMOVED lines=15> */
[----:B------:R-:W2:Y:S04]  /*05a0*/  LDG.E R15, desc[UR4][R4.64] ;  /* 0x00000004040f7981 */ /* 0x000ea8000c1e1900 */
[----:B------:R-:W2:Y:S04]  /*05b0*/  LDG.E R14, desc[UR4][R2.64] ;  /* 0x00000004020e7981 */ /* 0x000ea8000c1e1900 */
[----:B------:R-:W3:Y:S04]  /*05c0*/  LDG.E R17, desc[UR4][R4.64+0x4] ;  /* 0x0000040404117981 */ /* 0x000ee8000c1e1900 */
[----:B------:R-:W3:Y:S04]  /*05d0*/  LDG.E R16, desc[UR4][R2.64+0x4] ;  /* 0x0000040402107981 */ /* 0x000ee8000c1e1900 */
[----:B------:R-:W4:Y:S04]  /*05e0*/  LDG.E R19, desc[UR4][R4.64+0x8] ;  /* 0x0000080404137981 */ /* 0x000f28000c1e1900 */
[----:B------:R-:W4:Y:S04]  /*05f0*/  LDG.E R18, desc[UR4][R2.64+0x8] ;  /* 0x0000080402127981 */ /* 0x000f28000c1e1900 */
[----:B------:R-:W5:Y:S04]  /*0600*/  LDG.E R21, desc[UR4][R4.64+0xc] ;  /* 0x00000c0404157981 */ /* 0x000f68000c1e1900 */
[----:B------:R-:W5:Y:S01]  /*0610*/  LDG.E R20, desc[UR4][R2.64+0xc] ;  /* 0x00000c0402147981 */ /* 0x000f62000c1e1900 */
[----:B------:R-:W-:-:S02]  /*0620*/  VIADD R9, R9, 0x4 ;  /* 0x0000000409097836 */ /* 0x000fc40000000000 */
[----:B--2---:R-:W-:-:S04]  /*0630*/  FFMA R14, R15, R14, R10 ;  /* 0x0000000e0f0e7223 */ /* 0x004fc8000000000a */
[----:B---3--:R-:W-:-:S04]  /*0640*/  FFMA R14, R17, R16, R14 ;  /* 0x00000010110e7223 */ /* 0x008fc8000000000e */
[----:B----4-:R-:W-:-:S04]  /*0650*/  FFMA R14, R19, R18, R14 ;  /* 0x00000012130e7223 */ /* 0x010fc8000000000e */
[----:B-----5:R-:W-:-:S07]  /*0660*/  FFMA R10, R21, R20, R14 ;  /* 0x00000014150a7223 */ /* 0x020fce000000000e */
.L_x_111:
[----:B------:R-:W-:Y:S05]  /*0670*/  @!P1 BRA `(.L_x_108) ;  /* 0x0000000000849947 */ /* 0x000fea0003800000 */
[----:B------:R-:W-:Y:S02]  /*0680*/  LOP3.LUT R12, R12, 0x1, RZ, 0xc0, !PT ;  /* 0x000000010c0c7812 */ /* 0x000fe400078ec0ff */
[----:B------:R-:W-:Y:S02]  /*0690*/  ISETP.NE.AND P1, PT, R22, 0x1, PT ;  /* 0x000000011600780c */ /* 0x000fe40003f25270 */
[----:B------:R-:W-:-:S11]  /*06a0*/  ISETP.NE.U32.AND P0, PT, R12, 0x1, PT ;  /* 0x000000010c00780c */ /* 0x000fd60003f05070 */
[----:B------:R-:W0:Y:S01]  /*06b0*/  @P1 LDC.64 R16, c[0x0][0x380] ;  /* 0x0000e000ff101b82 */ /* 0x000e220000000a00 */
[-C--:B------:R-:W-:Y:S02]  /*06c0*/  @P1 IADD3 R12, P3, PT, R6, R9.reuse, RZ ;  /* 0x00000009060c1210 */ /* 0x080fe40007f7e0ff */
[----:B------:R-:W-:Y:S01]  /*06d0*/  @P1 IADD3 R18, P4, PT, R8, R9, RZ ;  /* 0x0000000908121210 */ /* 0x000fe20007f9e0ff */
[----:B------:R-:W-:-:S04]  /*06e0*/  @P1 VIADD R9, R9, 0x2 ;  /* 0x0000000209091836 */ /* 0x000fc80000000000 */
[----:B------:R-:W1:Y:S01]  /*06f0*/  @P1 LDC.64 R14, c[0x0][0x390] ;  /* 0x0000e400ff0e1b82 */ /* 0x000e620000000a00 */
[-C--:B------:R-:W-:Y:S01]  /*0700*/  @!P0 IADD3 R6, P5, PT, R6, R9.reuse, RZ ;  /* 0x0000000906068210 */ /* 0x080fe20007fbe0ff */
[----:B------:R-:W-:Y:S01]  /*0710*/  @P1 IMAD.X R19, RZ, RZ, R13, P4 ;  /* 0x000000ffff131224 */ /* 0x000fe200020e060d */
[----:B------:R-:W-:Y:S02]  /*0720*/  @!P0 IADD3 R8, P2, PT, R8, R9, RZ ;  /* 0x0000000908088210 */ /* 0x000fe40007f5e0ff */
[----:B------:R-:W-:Y:S01]  /*0730*/  @P1 IADD3.X R9, PT, PT, RZ, R11, RZ, P3, !PT ;  /* 0x0000000bff091210 */ /* 0x000fe20001ffe4ff */
[----:B------:R-:W-:Y:S02]  /*0740*/  @!P0 IMAD.X R11, RZ, RZ, R11, P5 ;  /* 0x000000ffff0b8224 */ /* 0x000fe400028e060b */
[----:B------:R-:W2:Y:S01]  /*0750*/  @!P0 LDC.64 R4, c[0x0][0x380] ;  /* 0x0000e000ff048b82 */ /* 0x000ea20000000a00 */
[----:B------:R-:W-:-:S07]  /*0760*/  @!P0 IMAD.X R13, RZ, RZ, R13, P2 ;  /* 0x000000ffff0d8224 */ /* 0x000fce00010e060d */
[----:B------:R-:W3:Y:S01]  /*0770*/  @!P0 LDC.64 R2, c[0x0][0x390] ;  /* 0x0000e400ff028b82 */ /* 0x000ee20000000a00 */
[----:B0-----:R-:W-:-:S04]  /*0780*/  @P1 LEA R16, P4, R12, R16, 0x2 ;  /* 0x000000100c101211 */ /* 0x001fc800078810ff */
[----:B------:R-:W-:Y:S02]  /*0790*/  @P1 LEA.HI.X R17, R12, R17, R9, 0x2, P4 ;  /* 0x000000110c111211 */ /* 0x000fe400020f1409 */
[----:B-1----:R-:W-:-:S03]  /*07a0*/  @P1 LEA R14, P3, R18, R14, 0x2 ;  /* 0x0000000e120e1211 */ /* 0x002fc600078610ff */
[----:B------:R-:W4:Y:S01]  /*07b0*/  @P1 LDG.E R9, desc[UR4][R16.64] ;  /* 0x0000000410091981 */ /* 0x000f22000c1e1900 */
[----:B------:R-:W-:Y:S02]  /*07c0*/  @P1 LEA.HI.X R15, R18, R15, R19, 0x2, P3 ;  /* 0x0000000f120f1211 */ /* 0x000fe400018f1413 */
[----:B--2---:R-:W-:-:S04]  /*07d0*/  @!P0 LEA R4, P5, R6, R4, 0x2 ;  /* 0x0000000406048211 */ /* 0x004fc800078a10ff */
[----:B------:R-:W-:Y:S02]  /*07e0*/  @!P0 LEA.HI.X R5, R6, R5, R11, 0x2, P5 ;  /* 0x0000000506058211 */ /* 0x000fe400028f140b */
[----:B------:R-:W4:Y:S01]  /*07f0*/  @P1 LDG.E R6, desc[UR4][R14.64] ;  /* 0x000000040e061981 */ /* 0x000f22000c1e1900 */
[----:B---3--:R-:W-:-:S03]  /*0800*/  @!P0 LEA R2, P2, R8, R2, 0x2 ;  /* 0x0000000208028211 */ /* 0x008fc600078410ff */
[----:B------:R-:W2:Y:S01]  /*0810*/  @P1 LDG.E R11, desc[UR4][R16.64+0x4] ;  /* 0x00000404100b1981 */ /* 0x000ea2000c1e1900 */
[----:B------:R-:W-:-:S03]  /*0820*/  @!P0 LEA.HI.X R3, R8, R3, R13, 0x2, P2 ;  /* 0x0000000308038211 */ /* 0x000fc600010f140d */
[----:B------:R-:W2:Y:S04]  /*0830*/  @P1 LDG.E R8, desc[UR4][R14.64+0x4] ;  /* 0x000004040e081981 */ /* 0x000ea8000c1e1900 */
[----:B------:R-:W3:Y:S04]  /*0840*/  @!P0 LDG.E R5, desc[UR4][R4.64] ;  /* 0x0000000404058981 */ /* 0x000ee8000c1e1900 */
[----:B------:R-:W3:Y:S01]  /*0850*/  @!P0 LDG.E R2, desc[UR4][R2.64] ;  /* 0x0000000402028981 */ /* 0x000ee2000c1e1900 */
[----:B----4-:R-:W-:-:S04]  /*0860*/  @P1 FFMA R6, R9, R6, R10 ;  /* 0x0000000609061223 */ /* 0x010fc8000000000a */
[----:B--2---:R-:W-:-:S04]  /*0870*/  @P1 FFMA R10, R11, R8, R6 ;  /* 0x000000080b0a1223 */ /* 0x004fc80000000006 */
[----:B---3--:R-:W-:-:S07]  /*0880*/  @!P0 FFMA R10, R5, R2, R10 ;  /* 0x00000002050a8223 */ /* 0x008fce000000000a */
.L_x_108:
[----:B------:R-:W0:Y:S08]  /*0890*/  LDC.64 R2, c[0x0][0x388] ;  /* 0x0000e200ff027b82 */ /* 0x000e300000000a00 */
[----:B------:R-:W1:Y:S01]  /*08a0*/  LDC.64 R4, c[0x0][0x398] ;  /* 0x0000e600ff047b82 */ /* 0x000e620000000a00 */
[----:B0-----:R-:W-:-:S06]  /*08b0*/  IMAD.WIDE.U32 R2, R0, 0x4, R2 ;  /* 0x0000000400027825 */ /* 0x001fcc00078e0002 */
[----:B------:R-:W2:Y:S01]  /*08c0*/  LDG.E R3, desc[UR4][R2.64] ;  /* 0x0000000402037981 */ /* 0x000ea2000c1e1900 */
[----:B------:R-:W-:-:S04]  /*08d0*/  IMAD R7, R7, UR6, R0 ;  /* 0x0000000607077c24 */ /* 0x000fc8000f8e0200 */
[----:B-1----:R-:W-:-:S04]  /*08e0*/  IMAD.WIDE R4, R7, 0x4, R4 ;  /* 0x0000000407047825 */ /* 0x002fc800078e0204 */
[----:B--2---:R-:W-:-:S05]  /*08f0*/  FADD R7, R3, R10 ;  /* 0x0000000a03077221 */ /* 0x004fca0000000000 */
[----:B------:R-:W-:Y:S01]  /*0900*/  STG.E desc[UR4][R4.64], R7 ;  /* 0x0000000704007986 */ /* 0x000fe2000c101904 */
[----:B------:R-:W-:Y:S05]  /*0910*/  EXIT ;  /* 0x000000000000794d */ /* 0x000fea0003800000 */
.L_x_112:
        /* <DEDUP_REMOVED lines=14> */
.L_x_128:


//--------------------- .nv.shared.reserved.0     --------------------------
	.section	.nv.shared.reserved.0,"aw",@nobits
	.weak		__nv_reservedSMEM_offset_0_alias
	.size		__nv_reservedSMEM_offset_0_alias, 0, 64
	.other		__nv_reservedSMEM_offset_0_alias,@"STO_CUDA_RESERVED_SHARED STV_DEFAULT"
__nv_reservedSMEM_offset_0_alias:
	.zero		0
	.zero		64


//--------------------- .nv.constant0._Z23_hhlpLinearBackwardDataILi32E6__halfEvPKT0_S3_PS1_iii --------------------------
	.section	.nv.constant0._Z23_hhlpLinearBackwardDataILi32E6__halfEvPKT0_S3_PS1_iii,"a",@progbits
	.sectionflags	@""
	.align	4
.nv.constant0._Z23_hhlpLinearBackwardDataILi32E6__halfEvPKT0_S3_PS1_iii:
	.zero		932


//--------------------- .nv.constant0._Z23_hhlpLinearBackwardDataILi32EdEvPKT0_S2_PS0_iii --------------------------
	.section	.nv.constant0._Z23_hhlpLinearBackwardDataILi32EdEvPKT0_S2_PS0_iii,"a",@progbits
	.sectionflags	@""
	.align	4
.nv.constant0._Z23_hhlpLinearBackwardDataILi32EdEvPKT0_S2_PS0_iii:
	.zero		932


//--------------------- .nv.constant0._Z23_hhlpLinearBackwardDataILi32EfEvPKT0_S2_PS0_iii --------------------------
	.section	.nv.constant0._Z23_hhlpLinearBackwardDataILi32EfEvPKT0_S2_PS0_iii,"a",@progbits
	.sectionflags	@""
	.align	4
.nv.constant0._Z23_hhlpLinearBackwardDataILi32EfEvPKT0_S2_PS0_iii:
	.zero		932


//--------------------- .nv.constant0._Z26_hhlpLinearBackwardWeightsILi4E6__halfEvPKT0_S3_PS1_iii --------------------------
	.section	.nv.constant0._Z26_hhlpLinearBackwardWeightsILi4E6__halfEvPKT0_S3_PS1_iii,"a",@progbits
	.sectionflags	@""
	.align	4
.nv.constant0._Z26_hhlpLinearBackwardWeightsILi4E6__halfEvPKT0_S3_PS1_iii:
	.zero		932


//--------------------- .nv.constant0._Z26_hhlpLinearBackwardWeightsILi4EdEvPKT0_S2_PS0_iii --------------------------
	.section	.nv.constant0._Z26_hhlpLinearBackwardWeightsILi4EdEvPKT0_S2_PS0_iii,"a",@progbits
	.sectionflags	@""
	.align	4
.nv.constant0._Z26_hhlpLinearBackwardWeightsILi4EdEvPKT0_S2_PS0_iii:
	.zero		932


//--------------------- .nv.constant0._Z26_hhlpLinearBackwardWeightsILi4EfEvPKT0_S2_PS0_iii --------------------------
	.section	.nv.constant0._Z26_hhlpLinearBackwardWeightsILi4EfEvPKT0_S2_PS0_iii,"a",@progbits
	.sectionflags	@""
	.align	4
.nv.constant0._Z26_hhlpLinearBackwardWeightsILi4EfEvPKT0_S2_PS0_iii:
	.zero		932


//--------------------- .nv.constant0._Z23_hhlpLinearBackwardBiasILi32E6__halfEvPKT0_PS1_ii --------------------------
	.section	.nv.constant0._Z23_hhlpLinearBackwardBiasILi32E6__halfEvPKT0_PS1_ii,"a",@progbits
	.sectionflags	@""
	.align	4
.nv.constant0._Z23_hhlpLinearBackwardBiasILi32E6__halfEvPKT0_PS1_ii:
	.zero		920


//--------------------- .nv.constant0._Z23_hhlpLinearBackwardBiasILi32EdEvPKT0_PS0_ii --------------------------
	.section	.nv.constant0._Z23_hhlpLinearBackwardBiasILi32EdEvPKT0_PS0_ii,"a",@progbits
	.sectionflags	@""
	.align	4
.nv.constant0._Z23_hhlpLinearBackwardBiasILi32EdEvPKT0_PS0_ii:
	.zero		920


//--------------------- .nv.constant0._Z23_hhlpLinearBackwardBiasILi32EfEvPKT0_PS0_ii --------------------------
	.section	.nv.constant0._Z23_hhlpLinearBackwardBiasILi32EfEvPKT0_PS0_ii,"a",@progbits
	.sectionflags	@""
	.align	4
.nv.constant0._Z23_hhlpLinearBackwardBiasILi32EfEvPKT0_PS0_ii:
	.zero		920


//--------------------- .nv.constant0._Z18_hhlpLinearForwardILi32E6__halfEvPKT0_S3_S3_PS1_iii --------------------------
	.section	.nv.constant0._Z18_hhlpLinearForwardILi32E6__halfEvPKT0_S3_S3_PS1_iii,"a",@progbits
	.sectionflags	@""
	.align	4
.nv.constant0._Z18_hhlpLinearForwardILi32E6__halfEvPKT0_S3_S3_PS1_iii:
	.zero		940


//--------------------- .nv.constant0._Z18_hhlpLinearForwardILi32EdEvPKT0_S2_S2_PS0_iii --------------------------
	.section	.nv.constant0._Z18_hhlpLinearForwardILi32EdEvPKT0_S2_S2_PS0_iii,"a",@progbits
	.sectionflags	@""
	.align	4
.nv.constant0._Z18_hhlpLinearForwardILi32EdEvPKT0_S2_S2_PS0_iii:
	.zero		940


//--------------------- .nv.constant0._Z18_hhlpLinearForwardILi32EfEvPKT0_S2_S2_PS0_iii --------------------------
	.section	.nv.constant0._Z18_hhlpLinearForwardILi32EfEvPKT0_S2_S2_PS0_iii,"a",@progbits
	.sectionflags	@""
	.align	4
.nv.constant0._Z18_hhlpLinearForwardILi32EfEvPKT0_S2_S2_PS0_iii:
	.zero		940


//--------------------- SYMBOLS --------------------------

	.type		.nv.reservedSmem.offset0,@object
	.size		.nv.reservedSmem.offset0,0x4
